	.target	sm_90a

	.elftype	@"ET_EXEC"


//--------------------- .note.nv.tkinfo           --------------------------
	.section	.note.nv.tkinfo,"",@"SHT_NOTE"
	.sectionflags	@"SHF_NOTE_NV_TKINFO"
	.tkinfo
        /*0018*/ 	.word	0x00000002
        /*0030*/ 	.string	""
        /*0030*/ 	.string	"ptxas"
        /*0030*/ 	.string	"Cuda compilation tools, release 13.0, V13.0.88"
        /*0030*/ 	.string	"Build cuda_13.0.r13.0/compiler.36424714_0"
        /*0030*/ 	.string	"-v  -suppress-debug-info  -lineinfo  -arch sm_90a "



//--------------------- .note.nv.cuinfo           --------------------------
	.section	.note.nv.cuinfo,"",@"SHT_NOTE"
	.sectionflags	@"SHF_NOTE_NV_CUINFO"
        /*0018*/ 	.short	0x0002
        /*001a*/ 	.short	0x005a
        /*001c*/ 	.short	0x0082
	.zero		2


//--------------------- .nv.info                  --------------------------
	.section	.nv.info,"",@"SHT_CUDA_INFO"
	.align	4


	//----- nvinfo : EIATTR_REGCOUNT
	.align		4
        /*0000*/ 	.byte	0x04, 0x2f
        /*0002*/ 	.short	(.L_1 - .L_0)
	.align		4
.L_0:
        /*0004*/ 	.word	index@(matmul_kernel)
        /*0008*/ 	.word	0x00000020


	//----- nvinfo : EIATTR_FRAME_SIZE
	.align		4
.L_1:
        /*000c*/ 	.byte	0x04, 0x11
        /*000e*/ 	.short	(.L_3 - .L_2)
	.align		4
.L_2:
        /*0010*/ 	.word	index@(matmul_kernel)
        /*0014*/ 	.word	0x000020d0


	//----- nvinfo : EIATTR_MIN_STACK_SIZE
	.align		4
.L_3:
        /*0018*/ 	.byte	0x04, 0x12
        /*001a*/ 	.short	(.L_5 - .L_4)
	.align		4
.L_4:
        /*001c*/ 	.word	index@(matmul_kernel)
        /*0020*/ 	.word	0x000020d0
.L_5:


//--------------------- .nv.compat                --------------------------
	.section	.nv.compat,"",@"SHT_CUDA_COMPAT_INFO"
	.align	4
        /*0000*/ 	.byte	0x02, 0x09, 0x01, 0x00, 0x02, 0x02, 0x02, 0x00, 0x02, 0x05, 0x05, 0x00, 0x03, 0x07, 0x01, 0x01
        /*0010*/ 	.byte	0x02, 0x03, 0x00, 0x00, 0x02, 0x06, 0x01, 0x00, 0x04, 0x0b, 0x08, 0x00, 0x00, 0x00, 0x00, 0x00
        /*0020*/ 	.byte	0x00, 0x00, 0x00, 0x00


//--------------------- .nv.info.matmul_kernel    --------------------------
	.section	.nv.info.matmul_kernel,"",@"SHT_CUDA_INFO"
	.sectionflags	@""
	.align	4


	//----- nvinfo : EIATTR_CUDA_API_VERSION
	.align		4
        /*0000*/ 	.byte	0x04, 0x37
        /*0002*/ 	.short	(.L_7 - .L_6)
.L_6:
        /*0004*/ 	.word	0x00000082


	//----- nvinfo : EIATTR_KPARAM_INFO
	.align		4
.L_7:
        /*0008*/ 	.byte	0x04, 0x17
        /*000a*/ 	.short	(.L_9 - .L_8)
.L_8:
        /*000c*/ 	.word	0x00000000
        /*0010*/ 	.short	0x000d
        /*0012*/ 	.short	0x0048
        /*0014*/ 	.byte	0x00, 0xf4, 0x21, 0x00


	//----- nvinfo : EIATTR_KPARAM_INFO
	.align		4
.L_9:
        /*0018*/ 	.byte	0x04, 0x17
        /*001a*/ 	.short	(.L_11 - .L_10)
.L_10:
        /*001c*/ 	.word	0x00000000
        /*0020*/ 	.short	0x000c
        /*0022*/ 	.short	0x0040
        /*0024*/ 	.byte	0x00, 0xf4, 0x21, 0x00


	//----- nvinfo : EIATTR_KPARAM_INFO
	.align		4
.L_11:
        /*0028*/ 	.byte	0x04, 0x17
        /*002a*/ 	.short	(.L_13 - .L_12)
.L_12:
        /*002c*/ 	.word	0x00000000
        /*0030*/ 	.short	0x000b
        /*0032*/ 	.short	0x0038
        /*0034*/ 	.byte	0x00, 0xf0, 0x11, 0x00


	//----- nvinfo : EIATTR_KPARAM_INFO
	.align		4
.L_13:
        /*0038*/ 	.byte	0x04, 0x17
        /*003a*/ 	.short	(.L_15 - .L_14)
.L_14:
        /*003c*/ 	.word	0x00000000
        /*0040*/ 	.short	0x000a
        /*0042*/ 	.short	0x0034
        /*0044*/ 	.byte	0x00, 0xf0, 0x11, 0x00


	//----- nvinfo : EIATTR_KPARAM_INFO
	.align		4
.L_15:
        /*0048*/ 	.byte	0x04, 0x17
        /*004a*/ 	.short	(.L_17 - .L_16)
.L_16:
        /*004c*/ 	.word	0x00000000
        /*0050*/ 	.short	0x0009
        /*0052*/ 	.short	0x0030
        /*0054*/ 	.byte	0x00, 0xf0, 0x11, 0x00


	//----- nvinfo : EIATTR_KPARAM_INFO
	.align		4
.L_17:
        /*0058*/ 	.byte	0x04, 0x17
        /*005a*/ 	.short	(.L_19 - .L_18)
.L_18:
        /*005c*/ 	.word	0x00000000
        /*0060*/ 	.short	0x0008
        /*0062*/ 	.short	0x002c
        /*0064*/ 	.byte	0x00, 0xf0, 0x11, 0x00


	//----- nvinfo : EIATTR_KPARAM_INFO
	.align		4
.L_19:
        /*0068*/ 	.byte	0x04, 0x17
        /*006a*/ 	.short	(.L_21 - .L_20)
.L_20:
        /*006c*/ 	.word	0x00000000
        /*0070*/ 	.short	0x0007
        /*0072*/ 	.short	0x0028
        /*0074*/ 	.byte	0x00, 0xf0, 0x11, 0x00


	//----- nvinfo : EIATTR_KPARAM_INFO
	.align		4
.L_21:
        /*0078*/ 	.byte	0x04, 0x17
        /*007a*/ 	.short	(.L_23 - .L_22)
.L_22:
        /*007c*/ 	.word	0x00000000
        /*0080*/ 	.short	0x0006
        /*0082*/ 	.short	0x0024
        /*0084*/ 	.byte	0x00, 0xf0, 0x11, 0x00


	//----- nvinfo : EIATTR_KPARAM_INFO
	.align		4
.L_23:
        /*0088*/ 	.byte	0x04, 0x17
        /*008a*/ 	.short	(.L_25 - .L_24)
.L_24:
        /*008c*/ 	.word	0x00000000
        /*0090*/ 	.short	0x0005
        /*0092*/ 	.short	0x0020
        /*0094*/ 	.byte	0x00, 0xf0, 0x11, 0x00


	//----- nvinfo : EIATTR_KPARAM_INFO
	.align		4
.L_25:
        /*0098*/ 	.byte	0x04, 0x17
        /*009a*/ 	.short	(.L_27 - .L_26)
.L_26:
        /*009c*/ 	.word	0x00000000
        /*00a0*/ 	.short	0x0004
        /*00a2*/ 	.short	0x001c
        /*00a4*/ 	.byte	0x00, 0xf0, 0x11, 0x00


	//----- nvinfo : EIATTR_KPARAM_INFO
	.align		4
.L_27:
        /*00a8*/ 	.byte	0x04, 0x17
        /*00aa*/ 	.short	(.L_29 - .L_28)
.L_28:
        /*00ac*/ 	.word	0x00000000
        /*00b0*/ 	.short	0x0003
        /*00b2*/ 	.short	0x0018
        /*00b4*/ 	.byte	0x00, 0xf0, 0x11, 0x00


	//----- nvinfo : EIATTR_KPARAM_INFO
	.align		4
.L_29:
        /*00b8*/ 	.byte	0x04, 0x17
        /*00ba*/ 	.short	(.L_31 - .L_30)
.L_30:
        /*00bc*/ 	.word	0x00000000
        /*00c0*/ 	.short	0x0002
        /*00c2*/ 	.short	0x0010
        /*00c4*/ 	.byte	0x00, 0xf4, 0x21, 0x00


	//----- nvinfo : EIATTR_KPARAM_INFO
	.align		4
.L_31:
        /*00c8*/ 	.byte	0x04, 0x17
        /*00ca*/ 	.short	(.L_33 - .L_32)
.L_32:
        /*00cc*/ 	.word	0x00000000
        /*00d0*/ 	.short	0x0001
        /*00d2*/ 	.short	0x0008
        /*00d4*/ 	.byte	0x00, 0xf4, 0x21, 0x00


	//----- nvinfo : EIATTR_KPARAM_INFO
	.align		4
.L_33:
        /*00d8*/ 	.byte	0x04, 0x17
        /*00da*/ 	.short	(.L_35 - .L_34)
.L_34:
        /*00dc*/ 	.word	0x00000000
        /*00e0*/ 	.short	0x0000
        /*00e2*/ 	.short	0x0000
        /*00e4*/ 	.byte	0x00, 0xf4, 0x21, 0x00


	//----- nvinfo : EIATTR_SPARSE_MMA_MASK
	.align		4
.L_35:
        /*00e8*/ 	.byte	0x03, 0x50
        /*00ea*/ 	.short	0x0000


	//----- nvinfo : EIATTR_MAXREG_COUNT
	.align		4
        /*00ec*/ 	.byte	0x03, 0x1b
        /*00ee*/ 	.short	0x00ff


	//----- nvinfo : EIATTR_NUM_BARRIERS
	.align		4
        /*00f0*/ 	.byte	0x02, 0x4c
        /*00f2*/ 	.byte	0x01
	.zero		1


	//----- nvinfo : EIATTR_ANNOTATIONS
	.align		4
        /*00f4*/ 	.byte	0x04, 0x55
        /*00f6*/ 	.short	(.L_37 - .L_36)


	//   ....[0]....
.L_36:
        /*00f8*/ 	.word	0x00000001
        /*00fc*/ 	.byte	0x60, 0x00, 0x00, 0x00, 0x01, 0x00, 0x00, 0x00, 0x80, 0x00, 0x00, 0x00, 0x01, 0x00, 0x00, 0x00
        /* <DEDUP_REMOVED lines=884> */
        /*384c*/ 	.byte	0x40, 0x13, 0x01, 0x00, 0x01, 0x00, 0x00, 0x00, 0x70, 0x13, 0x01, 0x00


	//----- nvinfo : EIATTR_MERCURY_ISA_VERSION
	.align		4
.L_37:
        /*3858*/ 	.byte	0x03, 0x5f
        /*385a*/ 	.short	0x0101


	//----- nvinfo : EIATTR_EXIT_INSTR_OFFSETS
	.align		4
        /*385c*/ 	.byte	0x04, 0x1c
        /*385e*/ 	.short	(.L_39 - .L_38)


	//   ....[0]....
.L_38:
        /*3860*/ 	.word	0x0004c9f0


	//   ....[1]....
        /*3864*/ 	.word	0x0004ca10


	//----- nvinfo : EIATTR_REQNTID
	.align		4
.L_39:
        /*3868*/ 	.byte	0x04, 0x10
        /*386a*/ 	.short	(.L_41 - .L_40)
.L_40:
        /*386c*/ 	.word	0x00000040
        /*3870*/ 	.word	0x00000001
        /*3874*/ 	.word	0x00000001


	//----- nvinfo : EIATTR_CBANK_PARAM_SIZE
	.align		4
.L_41:
        /*3878*/ 	.byte	0x03, 0x19
        /*387a*/ 	.short	0x0050


	//----- nvinfo : EIATTR_PARAM_CBANK
	.align		4
        /*387c*/ 	.byte	0x04, 0x0a
        /*387e*/ 	.short	(.L_43 - .L_42)
	.align		4
.L_42:
        /*3880*/ 	.word	index@(.nv.constant0.matmul_kernel)
        /*3884*/ 	.short	0x0210
        /*3886*/ 	.short	0x0050


	//----- nvinfo : EIATTR_SW_WAR
	.align		4
.L_43:
        /*3888*/ 	.byte	0x04, 0x36
        /*388a*/ 	.short	(.L_45 - .L_44)
.L_44:
        /*388c*/ 	.word	0x00000008
.L_45:


//--------------------- .nv.callgraph             --------------------------
	.section	.nv.callgraph,"",@"SHT_CUDA_CALLGRAPH"
	.align	4
	.sectionentsize	8
	.align		4
        /*0000*/ 	.word	0x00000000
	.align		4
        /*0004*/ 	.word	0xffffffff
	.align		4
        /*0008*/ 	.word	0x00000000
	.align		4
        /*000c*/ 	.word	0xfffffffe
	.align		4
        /*0010*/ 	.word	0x00000000
	.align		4
        /*0014*/ 	.word	0xfffffffd
	.align		4
        /*0018*/ 	.word	0x00000000
	.align		4
        /*001c*/ 	.word	0xfffffffc


//--------------------- .text.matmul_kernel       --------------------------
	.section	.text.matmul_kernel,"ax",@progbits
	.align	128
        .global         matmul_kernel
        .type           matmul_kernel,@function
        .size           matmul_kernel,(.L_x_3 - matmul_kernel)
        .other          matmul_kernel,@"STO_CUDA_ENTRY STV_DEFAULT"
matmul_kernel:
.text.matmul_kernel:
[----:B------:R-:W0:Y:S08]  /*0000*/  LDC R1, c[0x0][0x28] ;  /* 0x00000a00ff017b82 */ /* 0x000e300000000800 */
[----:B------:R-:W1:Y:S01]  /*0010*/  LDC.64 R2, c[0x0][0x228] ;  /* 0x00008a00ff027b82 */ /* 0x000e620000000a00 */
[----:B0-----:R-:W-:Y:S01]  /*0020*/  VIADD R1, R1, 0xffffdf30 ;  /* 0xffffdf3001017836 */ /* 0x001fe20000000000 */
[----:B------:R-:W0:Y:S01]  /*0030*/  S2R R14, SR_TID.X ;  /* 0x00000000000e7919 */ /* 0x000e220000002100 */
[----:B------:R-:W-:Y:S01]  /*0040*/  UMOV UR5, 0x400 ;  /* 0x0000040000057882 */ /* 0x000fe20000000000 */
[----:B------:R-:W-:-:S02]  /*0050*/  ULDC.64 UR10, c[0x0][0x208] ;  /* 0x00008200000a7ab9 */ /* 0x000fc40000000a00 */
[----:B------:R-:W-:Y:S02]  /*0060*/  STL [R1+0x1c0], RZ ;  /* 0x0001c0ff01007387 */ /* 0x000fe40000100800 */
[----:B------:R-:W2:Y:S02]  /*0070*/  S2UR UR6, SR_CgaCtaId ;  /* 0x00000000000679c3 */ /* 0x000ea40000008800 */
[----:B------:R-:W-:Y:S04]  /*0080*/  STL [R1+0x1c4], RZ ;  /* 0x0001c4ff01007387 */ /* 0x000fe80000100800 */
[----:B------:R-:W-:Y:S04]  /*0090*/  STL [R1+0x1c8], RZ ;  /* 0x0001c8ff01007387 */ /* 0x000fe80000100800 */
[----:B------:R-:W-:Y:S04]  /*00a0*/  STL [R1+0x1cc], RZ ;  /* 0x0001ccff01007387 */ /* 0x000fe80000100800 */
[----:B------:R-:W-:Y:S01]  /*00b0*/  STL [R1+0x1f0], RZ ;  /* 0x0001f0ff01007387 */ /* 0x000fe20000100800 */
[----:B-1----:R-:W-:-:S03]  /*00c0*/  VIADD R0, R3, 0x1ff ;  /* 0x000001ff03007836 */ /* 0x002fc60000000000 */
[----:B------:R-:W-:Y:S02]  /*00d0*/  STL [R1+0x1f4], RZ ;  /* 0x0001f4ff01007387 */ /* 0x000fe40000100800 */
[----:B------:R-:W-:Y:S02]  /*00e0*/  SHF.R.S32.HI R5, RZ, 0x1f, R0 ;  /* 0x0000001fff057819 */ /* 0x000fe40000011400 */
[----:B------:R-:W-:Y:S01]  /*00f0*/  STL [R1+0x1f8], RZ ;  /* 0x0001f8ff01007387 */ /* 0x000fe20000100800 */
[----:B--2---:R-:W-:Y:S01]  /*0100*/  ULEA UR5, UR6, UR5, 0x18 ;  /* 0x0000000506057291 */ /* 0x004fe2000f8ec03f */
[----:B------:R-:W-:Y:S02]  /*0110*/  LEA.HI R5, R5, R0, RZ, 0x9 ;  /* 0x0000000005057211 */ /* 0x000fe400078f48ff */
[----:B------:R-:W-:Y:S02]  /*0120*/  STL [R1+0x1fc], RZ ;  /* 0x0001fcff01007387 */ /* 0x000fe40000100800 */
[----:B------:R-:W-:-:S02]  /*0130*/  SHF.R.S32.HI R0, RZ, 0x9, R5 ;  /* 0x00000009ff007819 */ /* 0x000fc40000011405 */
[----:B------:R-:W-:Y:S03]  /*0140*/  STL [R1+0x210], RZ ;  /* 0x000210ff01007387 */ /* 0x000fe60000100800 */
[----:B------:R-:W-:Y:S01]  /*0150*/  IMAD.SHL.U32 R0, R0, 0x8, RZ ;  /* 0x0000000800007824 */ /* 0x000fe200078e00ff */
[----:B------:R-:W1:Y:S04]  /*0160*/  S2R R5, SR_CTAID.X ;  /* 0x0000000000057919 */ /* 0x000e680000002500 */
[-C--:B------:R-:W-:Y:S01]  /*0170*/  IABS R9, R0.reuse ;  /* 0x0000000000097213 */ /* 0x080fe20000000000 */
[----:B------:R-:W-:Y:S01]  /*0180*/  STL [R1+0x214], RZ ;  /* 0x000214ff01007387 */ /* 0x000fe20000100800 */
[----:B------:R-:W-:-:S02]  /*0190*/  IABS R12, R0 ;  /* 0x00000000000c7213 */ /* 0x000fc40000000000 */
[----:B------:R-:W2:Y:S01]  /*01a0*/  I2F.RP R4, R9 ;  /* 0x0000000900047306 */ /* 0x000ea20000209400 */
[----:B------:R-:W-:Y:S04]  /*01b0*/  STL [R1+0x218], RZ ;  /* 0x000218ff01007387 */ /* 0x000fe80000100800 */
[----:B------:R-:W-:Y:S04]  /*01c0*/  STL [R1+0x21c], RZ ;  /* 0x00021cff01007387 */ /* 0x000fe80000100800 */
[----:B------:R-:W-:Y:S04]  /*01d0*/  STL [R1+0x230], RZ ;  /* 0x000230ff01007387 */ /* 0x000fe80000100800 */
[----:B------:R-:W-:Y:S01]  /*01e0*/  STL [R1+0x234], RZ ;  /* 0x000234ff01007387 */ /* 0x000fe20000100800 */
[----:B--2---:R-:W2:Y:S03]  /*01f0*/  MUFU.RCP R4, R4 ;  /* 0x0000000400047308 */ /* 0x004ea60000001000 */
[----:B------:R-:W-:Y:S04]  /*0200*/  STL [R1+0x238], RZ ;  /* 0x000238ff01007387 */ /* 0x000fe80000100800 */
[----:B------:R-:W-:Y:S01]  /*0210*/  STL [R1+0x23c], RZ ;  /* 0x00023cff01007387 */ /* 0x000fe20000100800 */
[----:B-1----:R-:W-:-:S03]  /*0220*/  IABS R10, R5 ;  /* 0x00000005000a7213 */ /* 0x002fc60000000000 */
[----:B------:R-:W-:Y:S04]  /*0230*/  STL [R1+0x250], RZ ;  /* 0x000250ff01007387 */ /* 0x000fe80000100800 */
[----:B------:R-:W-:Y:S01]  /*0240*/  STL [R1+0x254], RZ ;  /* 0x000254ff01007387 */ /* 0x000fe20000100800 */
[----:B--2---:R-:W-:-:S03]  /*0250*/  VIADD R6, R4, 0xffffffe ;  /* 0x0ffffffe04067836 */ /* 0x004fc60000000000 */
[----:B------:R-:W-:Y:S01]  /*0260*/  STL [R1+0x258], RZ ;  /* 0x000258ff01007387 */ /* 0x000fe20000100800 */
[----:B------:R-:W-:Y:S01]  /*0270*/  IMAD.MOV R4, RZ, RZ, -R12 ;  /* 0x000000ffff047224 */ /* 0x000fe200078e0a0c */
[----:B------:R1:W2:Y:S02]  /*0280*/  F2I.FTZ.U32.TRUNC.NTZ R7, R6 ;  /* 0x0000000600077305 */ /* 0x0002a4000021f000 */
[----:B------:R-:W-:Y:S04]  /*0290*/  STL [R1+0x25c], RZ ;  /* 0x00025cff01007387 */ /* 0x000fe80000100800 */
[----:B------:R-:W-:Y:S01]  /*02a0*/  STL [R1+0x270], RZ ;  /* 0x000270ff01007387 */ /* 0x000fe20000100800 */
[----:B-1----:R-:W-:-:S03]  /*02b0*/  IMAD.MOV.U32 R6, RZ, RZ, RZ ;  /* 0x000000ffff067224 */ /* 0x002fc600078e00ff */
[----:B------:R-:W-:Y:S04]  /*02c0*/  STL [R1+0x274], RZ ;  /* 0x000274ff01007387 */ /* 0x000fe80000100800 */
[----:B------:R-:W-:Y:S01]  /*02d0*/  STL [R1+0x278], RZ ;  /* 0x000278ff01007387 */ /* 0x000fe20000100800 */
[----:B--2---:R-:W-:-:S03]  /*02e0*/  IMAD.MOV R8, RZ, RZ, -R7 ;  /* 0x000000ffff087224 */ /* 0x004fc600078e0a07 */
[----:B------:R-:W-:Y:S01]  /*02f0*/  STL [R1+0x27c], RZ ;  /* 0x00027cff01007387 */ /* 0x000fe20000100800 */
[----:B------:R-:W-:Y:S02]  /*0300*/  IMAD R11, R8, R9, RZ ;  /* 0x00000009080b7224 */ /* 0x000fe400078e02ff */
[----:B------:R-:W-:Y:S01]  /*0310*/  IMAD.MOV.U32 R8, RZ, RZ, R10 ;  /* 0x000000ffff087224 */ /* 0x000fe200078e000a */
[----:B------:R-:W-:Y:S01]  /*0320*/  STL [R1+0x290], RZ ;  /* 0x000290ff01007387 */ /* 0x000fe20000100800 */
[----:B------:R-:W-:-:S03]  /*0330*/  IMAD.HI.U32 R7, R7, R11, R6 ;  /* 0x0000000b07077227 */ /* 0x000fc600078e0006 */
[----:B------:R-:W-:Y:S03]  /*0340*/  STL [R1+0x294], RZ ;  /* 0x000294ff01007387 */ /* 0x000fe60000100800 */
[----:B------:R-:W-:Y:S01]  /*0350*/  IMAD.HI.U32 R7, R7, R8, RZ ;  /* 0x0000000807077227 */ /* 0x000fe200078e00ff */
[----:B------:R-:W-:Y:S03]  /*0360*/  STL [R1+0x298], RZ ;  /* 0x000298ff01007387 */ /* 0x000fe60000100800 */
[----:B------:R-:W-:Y:S01]  /*0370*/  IMAD R4, R7, R4, R8 ;  /* 0x0000000407047224 */ /* 0x000fe200078e0208 */
[----:B------:R-:W-:Y:S04]  /*0380*/  STL [R1+0x29c], RZ ;  /* 0x00029cff01007387 */ /* 0x000fe80000100800 */
[----:B------:R-:W-:Y:S01]  /*0390*/  ISETP.GT.U32.AND P1, PT, R9, R4, PT ;  /* 0x000000040900720c */ /* 0x000fe20003f24070 */
[----:B------:R-:W-:Y:S04]  /*03a0*/  STL [R1+0x2b0], RZ ;  /* 0x0002b0ff01007387 */ /* 0x000fe80000100800 */
[----:B------:R-:W-:Y:S04]  /*03b0*/  STL [R1+0x2b4], RZ ;  /* 0x0002b4ff01007387 */ /* 0x000fe80000100800 */
[----:B------:R-:W-:Y:S04]  /*03c0*/  STL [R1+0x2b8], RZ ;  /* 0x0002b8ff01007387 */ /* 0x000fe80000100800 */
[----:B------:R-:W-:Y:S01]  /*03d0*/  STL [R1+0x2bc], RZ ;  /* 0x0002bcff01007387 */ /* 0x000fe20000100800 */
[----:B------:R-:W-:-:S02]  /*03e0*/  @!P1 IMAD.IADD R4, R4, 0x1, -R9 ;  /* 0x0000000104049824 */ /* 0x000fc400078e0a09 */
[----:B------:R-:W-:Y:S01]  /*03f0*/  @!P1 VIADD R7, R7, 0x1 ;  /* 0x0000000107079836 */ /* 0x000fe20000000000 */
[----:B------:R-:W-:Y:S01]  /*0400*/  STL [R1+0x2d0], RZ ;  /* 0x0002d0ff01007387 */ /* 0x000fe20000100800 */
[----:B------:R-:W-:Y:S02]  /*0410*/  ISETP.NE.AND P1, PT, R0, RZ, PT ;  /* 0x000000ff0000720c */ /* 0x000fe40003f25270 */
[----:B------:R-:W-:Y:S01]  /*0420*/  ISETP.GE.U32.AND P0, PT, R4, R9, PT ;  /* 0x000000090400720c */ /* 0x000fe20003f06070 */
[----:B------:R-:W-:Y:S01]  /*0430*/  STL [R1+0x2d4], RZ ;  /* 0x0002d4ff01007387 */ /* 0x000fe20000100800 */
[----:B------:R-:W-:-:S03]  /*0440*/  LOP3.LUT R4, R5, R0, RZ, 0x3c, !PT ;  /* 0x0000000005047212 */ /* 0x000fc600078e3cff */
[----:B------:R-:W-:Y:S01]  /*0450*/  STL [R1+0x2d8], RZ ;  /* 0x0002d8ff01007387 */ /* 0x000fe20000100800 */
[----:B------:R-:W-:Y:S01]  /*0460*/  ISETP.GE.AND P2, PT, R4, RZ, PT ;  /* 0x000000ff0400720c */ /* 0x000fe20003f46270 */
[----:B------:R-:W-:Y:S02]  /*0470*/  VIADD R4, R2, 0x1f ;  /* 0x0000001f02047836 */ /* 0x000fe40000000000 */
[----:B------:R-:W-:Y:S04]  /*0480*/  STL [R1+0x2dc], RZ ;  /* 0x0002dcff01007387 */ /* 0x000fe80000100800 */
[----:B------:R-:W-:Y:S01]  /*0490*/  STL [R1+0x2f0], RZ ;  /* 0x0002f0ff01007387 */ /* 0x000fe20000100800 */
[----:B------:R-:W-:-:S03]  /*04a0*/  @P0 VIADD R7, R7, 0x1 ;  /* 0x0000000107070836 */ /* 0x000fc60000000000 */
[----:B------:R-:W-:Y:S01]  /*04b0*/  STL [R1+0x2f4], RZ ;  /* 0x0002f4ff01007387 */ /* 0x000fe20000100800 */
[----:B------:R-:W-:Y:S01]  /*04c0*/  IMAD.MOV.U32 R6, RZ, RZ, R7 ;  /* 0x000000ffff067224 */ /* 0x000fe200078e0007 */
[----:B------:R-:W-:Y:S02]  /*04d0*/  SHF.R.S32.HI R7, RZ, 0x1f, R4 ;  /* 0x0000001fff077819 */ /* 0x000fe40000011404 */
[----:B------:R-:W-:Y:S01]  /*04e0*/  STL [R1+0x2f8], RZ ;  /* 0x0002f8ff01007387 */ /* 0x000fe20000100800 */
[----:B------:R-:W-:Y:S01]  /*04f0*/  @!P2 IMAD.MOV R6, RZ, RZ, -R6 ;  /* 0x000000ffff06a224 */ /* 0x000fe200078e0a06 */
[----:B------:R-:W-:Y:S02]  /*0500*/  @!P1 LOP3.LUT R6, RZ, R0, RZ, 0x33, !PT ;  /* 0x00000000ff069212 */ /* 0x000fe400078e33ff */
[----:B------:R-:W-:Y:S01]  /*0510*/  STL [R1+0x2fc], RZ ;  /* 0x0002fcff01007387 */ /* 0x000fe20000100800 */
[----:B------:R-:W-:Y:S02]  /*0520*/  LEA.HI R7, R7, R4, RZ, 0x5 ;  /* 0x0000000407077211 */ /* 0x000fe400078f28ff */
[----:B------:R-:W-:Y:S01]  /*0530*/  IMAD.SHL.U32 R4, R6, 0x8, RZ ;  /* 0x0000000806047824 */ /* 0x000fe200078e00ff */
[----:B------:R-:W-:Y:S01]  /*0540*/  STL [R1+0x310], RZ ;  /* 0x000310ff01007387 */ /* 0x000fe20000100800 */
[----:B------:R-:W-:-:S03]  /*0550*/  IMAD.MOV R6, RZ, RZ, -R6 ;  /* 0x000000ffff067224 */ /* 0x000fc600078e0a06 */
[----:B------:R-:W-:Y:S01]  /*0560*/  STL [R1+0x314], RZ ;  /* 0x000314ff01007387 */ /* 0x000fe20000100800 */
[----:B------:R-:W-:Y:S01]  /*0570*/  LEA.HI.SX32 R7, R7, -R4, 0x1b ;  /* 0x8000000407077211 */ /* 0x000fe200078fdaff */
[----:B------:R-:W-:Y:S02]  /*0580*/  IMAD R13, R0, R6, R5 ;  /* 0x00000006000d7224 */ /* 0x000fe400078e0205 */
[----:B------:R-:W-:Y:S01]  /*0590*/  STL [R1+0x318], RZ ;  /* 0x000318ff01007387 */ /* 0x000fe20000100800 */
[----:B------:R-:W-:Y:S01]  /*05a0*/  VIMNMX R8, R7, 0x8, PT ;  /* 0x0000000807087848 */ /* 0x000fe20003fe0100 */
[----:B------:R-:W-:Y:S02]  /*05b0*/  IMAD.MOV.U32 R6, RZ, RZ, RZ ;  /* 0x000000ffff067224 */ /* 0x000fe400078e00ff */
[----:B------:R-:W-:Y:S01]  /*05c0*/  STL [R1+0x31c], RZ ;  /* 0x00031cff01007387 */ /* 0x000fe20000100800 */
[-C--:B------:R-:W-:Y:S02]  /*05d0*/  IABS R10, R8.reuse ;  /* 0x00000008000a7213 */ /* 0x080fe40000000000 */
[----:B------:R-:W-:Y:S01]  /*05e0*/  IABS R0, R8 ;  /* 0x0000000800007213 */ /* 0x000fe20000000000 */
[----:B------:R-:W-:Y:S01]  /*05f0*/  STL [R1+0x330], RZ ;  /* 0x000330ff01007387 */ /* 0x000fe20000100800 */
[----:B------:R-:W1:Y:S03]  /*0600*/  I2F.RP R9, R10 ;  /* 0x0000000a00097306 */ /* 0x000e660000209400 */
[----:B------:R-:W-:Y:S04]  /*0610*/  STL [R1+0x334], RZ ;  /* 0x000334ff01007387 */ /* 0x000fe80000100800 */
[----:B------:R-:W-:Y:S04]  /*0620*/  STL [R1+0x338], RZ ;  /* 0x000338ff01007387 */ /* 0x000fe80000100800 */
[----:B------:R-:W-:Y:S04]  /*0630*/  STL [R1+0x33c], RZ ;  /* 0x00033cff01007387 */ /* 0x000fe80000100800 */
[----:B------:R-:W-:Y:S01]  /*0640*/  STL [R1+0x350], RZ ;  /* 0x000350ff01007387 */ /* 0x000fe20000100800 */
[----:B-1----:R-:W1:Y:S03]  /*0650*/  MUFU.RCP R9, R9 ;  /* 0x0000000900097308 */ /* 0x002e660000001000 */
[----:B------:R-:W-:Y:S04]  /*0660*/  STL [R1+0x354], RZ ;  /* 0x000354ff01007387 */ /* 0x000fe80000100800 */
[----:B------:R-:W-:Y:S04]  /*0670*/  STL [R1+0x358], RZ ;  /* 0x000358ff01007387 */ /* 0x000fe80000100800 */
[----:B------:R-:W-:Y:S04]  /*0680*/  STL [R1+0x35c], RZ ;  /* 0x00035cff01007387 */ /* 0x000fe80000100800 */
[----:B------:R-:W-:Y:S01]  /*0690*/  STL [R1+0x370], RZ ;  /* 0x000370ff01007387 */ /* 0x000fe20000100800 */
[----:B-1----:R-:W-:-:S03]  /*06a0*/  VIADD R7, R9, 0xffffffe ;  /* 0x0ffffffe09077836 */ /* 0x002fc60000000000 */
[----:B------:R-:W-:Y:S04]  /*06b0*/  STL [R1+0x374], RZ ;  /* 0x000374ff01007387 */ /* 0x000fe80000100800 */
[----:B------:R-:W-:Y:S01]  /*06c0*/  STL [R1+0x378], RZ ;  /* 0x000378ff01007387 */ /* 0x000fe20000100800 */
[----:B------:R-:W1:Y:S03]  /*06d0*/  F2I.FTZ.U32.TRUNC.NTZ R7, R7 ;  /* 0x0000000700077305 */ /* 0x000e66000021f000 */
[----:B------:R-:W-:Y:S04]  /*06e0*/  STL [R1+0x37c], RZ ;  /* 0x00037cff01007387 */ /* 0x000fe80000100800 */
[----:B------:R-:W-:Y:S04]  /*06f0*/  STL [R1+0x390], RZ ;  /* 0x000390ff01007387 */ /* 0x000fe80000100800 */
[----:B------:R-:W-:Y:S04]  /*0700*/  STL [R1+0x394], RZ ;  /* 0x000394ff01007387 */ /* 0x000fe80000100800 */
[----:B------:R-:W-:Y:S01]  /*0710*/  STL [R1+0x398], RZ ;  /* 0x000398ff01007387 */ /* 0x000fe20000100800 */
[----:B-1----:R-:W-:-:S03]  /*0720*/  IMAD.MOV R11, RZ, RZ, -R7 ;  /* 0x000000ffff0b7224 */ /* 0x002fc600078e0a07 */
[----:B------:R-:W-:Y:S01]  /*0730*/  STL [R1+0x39c], RZ ;  /* 0x00039cff01007387 */ /* 0x000fe20000100800 */
[----:B------:R-:W-:Y:S01]  /*0740*/  IMAD.MOV.U32 R5, RZ, RZ, R11 ;  /* 0x000000ffff057224 */ /* 0x000fe200078e000b */
[----:B------:R-:W-:Y:S02]  /*0750*/  IABS R11, R13 ;  /* 0x0000000d000b7213 */ /* 0x000fe40000000000 */
[----:B------:R-:W-:Y:S01]  /*0760*/  STL [R1+0x3b0], RZ ;  /* 0x0003b0ff01007387 */ /* 0x000fe20000100800 */
[----:B------:R-:W-:-:S03]  /*0770*/  IMAD R5, R5, R10, RZ ;  /* 0x0000000a05057224 */ /* 0x000fc600078e02ff */
[----:B------:R-:W-:Y:S01]  /*0780*/  STL [R1+0x3b4], RZ ;  /* 0x0003b4ff01007387 */ /* 0x000fe20000100800 */
[----:B------:R-:W-:-:S03]  /*0790*/  IMAD.HI.U32 R6, R7, R5, R6 ;  /* 0x0000000507067227 */ /* 0x000fc600078e0006 */
[----:B------:R-:W-:Y:S01]  /*07a0*/  STL [R1+0x3b8], RZ ;  /* 0x0003b8ff01007387 */ /* 0x000fe20000100800 */
[----:B------:R-:W-:Y:S02]  /*07b0*/  IMAD.MOV R5, RZ, RZ, -R0 ;  /* 0x000000ffff057224 */ /* 0x000fe400078e0a00 */
[----:B------:R-:W-:Y:S01]  /*07c0*/  IMAD.HI.U32 R0, R6, R11, RZ ;  /* 0x0000000b06007227 */ /* 0x000fe200078e00ff */
[----:B------:R-:W-:Y:S01]  /*07d0*/  STL [R1+0x3bc], RZ ;  /* 0x0003bcff01007387 */ /* 0x000fe20000100800 */
[----:B0-----:R-:W-:Y:S02]  /*07e0*/  LOP3.LUT R6, R14, 0x20, RZ, 0xc0, !PT ;  /* 0x000000200e067812 */ /* 0x001fe400078ec0ff */
[----:B------:R-:W-:Y:S01]  /*07f0*/  IMAD R5, R0, R5, R11 ;  /* 0x0000000500057224 */ /* 0x000fe200078e020b */
[----:B------:R-:W-:Y:S01]  /*0800*/  STL [R1+0x3d0], RZ ;  /* 0x0003d0ff01007387 */ /* 0x000fe20000100800 */
[----:B------:R-:W-:Y:S02]  /*0810*/  R2UR UR4, R6 ;  /* 0x00000000060472ca */ /* 0x000fe400000e0000 */
[----:B------:R-:W0:Y:S01]  /*0820*/  LDC R6, c[0x0][0x230] ;  /* 0x00008c00ff067b82 */ /* 0x000e220000000800 */
[----:B------:R-:W-:Y:S01]  /*0830*/  STL [R1+0x3d4], RZ ;  /* 0x0003d4ff01007387 */ /* 0x000fe20000100800 */
[----:B------:R-:W-:-:S03]  /*0840*/  ISETP.GT.U32.AND P1, PT, R10, R5, PT ;  /* 0x000000050a00720c */ /* 0x000fc60003f24070 */
[----:B------:R-:W-:Y:S04]  /*0850*/  STL [R1+0x3d8], RZ ;  /* 0x0003d8ff01007387 */ /* 0x000fe80000100800 */
[----:B------:R-:W-:Y:S04]  /*0860*/  STL [R1+0x3dc], RZ ;  /* 0x0003dcff01007387 */ /* 0x000fe80000100800 */
[----:B------:R-:W-:Y:S02]  /*0870*/  STL [R1+0x3f0], RZ ;  /* 0x0003f0ff01007387 */ /* 0x000fe40000100800 */
[----:B------:R-:W-:-:S02]  /*0880*/  @!P1 IMAD.IADD R5, R5, 0x1, -R10 ;  /* 0x0000000105059824 */ /* 0x000fc400078e0a0a */
[----:B------:R-:W-:Y:S01]  /*0890*/  STL [R1+0x3f4], RZ ;  /* 0x0003f4ff01007387 */ /* 0x000fe20000100800 */
[----:B------:R-:W-:Y:S01]  /*08a0*/  @!P1 VIADD R0, R0, 0x1 ;  /* 0x0000000100009836 */ /* 0x000fe20000000000 */
[----:B------:R-:W-:Y:S02]  /*08b0*/  ISETP.NE.AND P1, PT, R8, RZ, PT ;  /* 0x000000ff0800720c */ /* 0x000fe40003f25270 */
[----:B------:R-:W-:Y:S01]  /*08c0*/  STL [R1+0x3f8], RZ ;  /* 0x0003f8ff01007387 */ /* 0x000fe20000100800 */
[----:B------:R-:W-:Y:S02]  /*08d0*/  ISETP.GE.U32.AND P0, PT, R5, R10, PT ;  /* 0x0000000a0500720c */ /* 0x000fe40003f06070 */
[-C--:B------:R-:W-:Y:S01]  /*08e0*/  LOP3.LUT R5, R13, R8.reuse, RZ, 0x3c, !PT ;  /* 0x000000080d057212 */ /* 0x080fe200078e3cff */
[----:B------:R-:W-:Y:S01]  /*08f0*/  STL [R1+0x3fc], RZ ;  /* 0x0003fcff01007387 */ /* 0x000fe20000100800 */
[----:B0-----:R-:W-:Y:S02]  /*0900*/  VIADD R10, R6, 0x1f ;  /* 0x0000001f060a7836 */ /* 0x001fe40000000000 */
[----:B------:R-:W-:Y:S01]  /*0910*/  ISETP.GE.AND P2, PT, R5, RZ, PT ;  /* 0x000000ff0500720c */ /* 0x000fe20003f46270 */
[----:B------:R-:W-:Y:S04]  /*0920*/  STL [R1+0x410], RZ ;  /* 0x000410ff01007387 */ /* 0x000fe80000100800 */
[----:B------:R-:W-:Y:S02]  /*0930*/  STL [R1+0x414], RZ ;  /* 0x000414ff01007387 */ /* 0x000fe40000100800 */
[----:B------:R-:W-:Y:S01]  /*0940*/  @P0 VIADD R0, R0, 0x1 ;  /* 0x0000000100000836 */ /* 0x000fe20000000000 */
[----:B------:R-:W-:Y:S01]  /*0950*/  ISETP.GE.AND P0, PT, R10, 0x20, PT ;  /* 0x000000200a00780c */ /* 0x000fe20003f06270 */
[----:B------:R-:W-:Y:S04]  /*0960*/  STL [R1+0x418], RZ ;  /* 0x000418ff01007387 */ /* 0x000fe80000100800 */
[----:B------:R-:W-:Y:S01]  /*0970*/  STL [R1+0x41c], RZ ;  /* 0x00041cff01007387 */ /* 0x000fe20000100800 */
[----:B------:R-:W-:Y:S01]  /*0980*/  @!P2 IMAD.MOV R0, RZ, RZ, -R0 ;  /* 0x000000ffff00a224 */ /* 0x000fe200078e0a00 */
[----:B------:R-:W-:-:S02]  /*0990*/  @!P1 LOP3.LUT R0, RZ, R8, RZ, 0x33, !PT ;  /* 0x00000008ff009212 */ /* 0x000fc400078e33ff */
[----:B------:R-:W-:Y:S03]  /*09a0*/  STL [R1+0x430], RZ ;  /* 0x000430ff01007387 */ /* 0x000fe60000100800 */
[----:B------:R-:W-:Y:S01]  /*09b0*/  IMAD.MOV R5, RZ, RZ, -R0 ;  /* 0x000000ffff057224 */ /* 0x000fe200078e0a00 */
[----:B------:R-:W-:Y:S01]  /*09c0*/  STL [R1+0x434], RZ ;  /* 0x000434ff01007387 */ /* 0x000fe20000100800 */
[----:B------:R-:W-:Y:S02]  /*09d0*/  IMAD.SHL.U32 R0, R0, 0x200, RZ ;  /* 0x0000020000007824 */ /* 0x000fe400078e00ff */
[----:B------:R-:W-:Y:S01]  /*09e0*/  IMAD R5, R8, R5, R13 ;  /* 0x0000000508057224 */ /* 0x000fe200078e020d */
[----:B------:R-:W-:Y:S03]  /*09f0*/  STL [R1+0x438], RZ ;  /* 0x000438ff01007387 */ /* 0x000fe60000100800 */
[----:B------:R-:W-:Y:S01]  /*0a00*/  IMAD.IADD R4, R4, 0x1, R5 ;  /* 0x0000000104047824 */ /* 0x000fe200078e0205 */
[----:B------:R-:W-:Y:S04]  /*0a10*/  STL [R1+0x43c], RZ ;  /* 0x00043cff01007387 */ /* 0x000fe80000100800 */
        /* <DEDUP_REMOVED lines=131> */
[----:B------:R-:W-:Y:S01]  /*1250*/  STL [R1+0x2ec], RZ ;  /* 0x0002ecff01007387 */ /* 0x000fe20000100800 */
[----:B------:R-:W0:Y:S03]  /*1260*/  S2R R8, SR_TID.X ;  /* 0x0000000000087919 */ /* 0x000e260000002100 */
        /* <DEDUP_REMOVED lines=8> */
[----:B0-----:R-:W-:-:S02]  /*12f0*/  SHF.R.U32.HI R5, RZ, 0x5, R8 ;  /* 0x00000005ff057819 */ /* 0x001fc40000011608 */
[----:B------:R-:W-:Y:S01]  /*1300*/  LOP3.LUT R7, R8, 0x1f, RZ, 0xc0, !PT ;  /* 0x0000001f08077812 */ /* 0x000fe200078ec0ff */
[----:B------:R-:W-:Y:S01]  /*1310*/  STL [R1+0x280], RZ ;  /* 0x000280ff01007387 */ /* 0x000fe20000100800 */
[----:B------:R-:W-:-:S03]  /*1320*/  SGXT.U32 R9, R5, 0x1 ;  /* 0x000000010509781a */ /* 0x000fc60000000000 */
[----:B------:R-:W-:Y:S01]  /*1330*/  STL [R1+0x284], RZ ;  /* 0x000284ff01007387 */ /* 0x000fe20000100800 */
[----:B------:R-:W-:Y:S01]  /*1340*/  LOP3.LUT R12, R0, 0x2, R9, 0xfe, !PT ;  /* 0x00000002000c7812 */ /* 0x000fe200078efe09 */
[----:B------:R-:W-:Y:S01]  /*1350*/  IMAD R7, R4, 0x20, R7 ;  /* 0x0000002004077824 */ /* 0x000fe200078e0207 */
[C---:B------:R-:W-:Y:S01]  /*1360*/  LOP3.LUT R5, R0.reuse, R9, RZ, 0xfc, !PT ;  /* 0x0000000900057212 */ /* 0x040fe200078efcff */
[----:B------:R-:W-:Y:S01]  /*1370*/  STL [R1+0x288], RZ ;  /* 0x000288ff01007387 */ /* 0x000fe20000100800 */
[C-C-:B------:R-:W-:Y:S02]  /*1380*/  LOP3.LUT R11, R0.reuse, 0x4, R9.reuse, 0xfe, !PT ;  /* 0x00000004000b7812 */ /* 0x140fe400078efe09 */
[C-C-:B------:R-:W-:Y:S01]  /*1390*/  LOP3.LUT R10, R0.reuse, 0x6, R9.reuse, 0xfe, !PT ;  /* 0x00000006000a7812 */ /* 0x140fe200078efe09 */
[----:B------:R-:W-:Y:S01]  /*13a0*/  STL [R1+0x28c], RZ ;  /* 0x00028cff01007387 */ /* 0x000fe20000100800 */
[C-C-:B------:R-:W-:Y:S02]  /*13b0*/  LOP3.LUT R20, R0.reuse, 0xe, R9.reuse, 0xfe, !PT ;  /* 0x0000000e00147812 */ /* 0x140fe400078efe09 */
[C-C-:B------:R-:W-:Y:S01]  /*13c0*/  LOP3.LUT R19, R0.reuse, 0x10, R9.reuse, 0xfe, !PT ;  /* 0x0000001000137812 */ /* 0x140fe200078efe09 */
[----:B------:R-:W-:Y:S01]  /*13d0*/  STL [R1+0x260], RZ ;  /* 0x000260ff01007387 */ /* 0x000fe20000100800 */
[----:B------:R-:W-:-:S02]  /*13e0*/  LOP3.LUT R21, R0, 0x12, R9, 0xfe, !PT ;  /* 0x0000001200157812 */ /* 0x000fc400078efe09 */
[C-C-:B------:R-:W-:Y:S01]  /*13f0*/  LOP3.LUT R17, R0.reuse, 0x14, R9.reuse, 0xfe, !PT ;  /* 0x0000001400117812 */ /* 0x140fe200078efe09 */
        /* <DEDUP_REMOVED lines=8> */
[C---:B------:R-:W-:Y:S01]  /*1480*/  LOP3.LUT R27, R5.reuse, 0x2c, RZ, 0xfc, !PT ;  /* 0x0000002c051b7812 */ /* 0x040fe200078efcff */
[----:B------:R-:W-:Y:S01]  /*1490*/  STL [R1+0x240], RZ ;  /* 0x000240ff01007387 */ /* 0x000fe20000100800 */
[C---:B------:R-:W-:Y:S02]  /*14a0*/  LOP3.LUT R29, R5.reuse, 0x2e, RZ, 0xfc, !PT ;  /* 0x0000002e051d7812 */ /* 0x040fe400078efcff */
[C---:B------:R-:W-:Y:S01]  /*14b0*/  LOP3.LUT R24, R5.reuse, 0xb4, RZ, 0xfc, !PT ;  /* 0x000000b405187812 */ /* 0x040fe200078efcff */
[----:B------:R-:W-:Y:S01]  /*14c0*/  STL [R1+0x244], RZ ;  /* 0x000244ff01007387 */ /* 0x000fe20000100800 */
[C---:B------:R-:W-:Y:S02]  /*14d0*/  LOP3.LUT R23, R5.reuse, 0xf0, RZ, 0xfc, !PT ;  /* 0x000000f005177812 */ /* 0x040fe400078efcff */
[C---:B------:R-:W-:Y:S01]  /*14e0*/  LOP3.LUT R22, R5.reuse, 0x136, RZ, 0xfc, !PT ;  /* 0x0000013605167812 */ /* 0x040fe200078efcff */
[----:B------:R-:W-:Y:S01]  /*14f0*/  STL [R1+0x248], RZ ;  /* 0x000248ff01007387 */ /* 0x000fe20000100800 */
[----:B------:R-:W-:-:S03]  /*1500*/  LOP3.LUT R4, R5, 0x1c2, RZ, 0xfc, !PT ;  /* 0x000001c205047812 */ /* 0x000fc600078efcff */
        /* <DEDUP_REMOVED lines=25> */
[----:B------:R0:W-:Y:S04]  /*16a0*/  STL [R1+0x1100], R12 ;  /* 0x0011000c01007387 */ /* 0x0001e80000100800 */
[----:B------:R-:W-:Y:S04]  /*16b0*/  STL [R1+0x448], R5 ;  /* 0x0004480501007387 */ /* 0x000fe80000100800 */
[----:B------:R1:W-:Y:S01]  /*16c0*/  STL [R1+0x1104], R11 ;  /* 0x0011040b01007387 */ /* 0x0003e20000100800 */
[----:B0-----:R-:W-:-:S03]  /*16d0*/  LOP3.LUT R12, R0, 0x8, R9, 0xfe, !PT ;  /* 0x00000008000c7812 */ /* 0x001fc600078efe09 */
[----:B------:R0:W-:Y:S04]  /*16e0*/  STL [R1+0x1108], R10 ;  /* 0x0011080a01007387 */ /* 0x0001e80000100800 */
[----:B------:R2:W-:Y:S01]  /*16f0*/  STL [R1+0x110c], R12 ;  /* 0x00110c0c01007387 */ /* 0x0005e20000100800 */
[C-C-:B-1----:R-:W-:Y:S02]  /*1700*/  LOP3.LUT R11, R0.reuse, 0xa, R9.reuse, 0xfe, !PT ;  /* 0x0000000a000b7812 */ /* 0x142fe400078efe09 */
[----:B0-----:R-:W-:-:S03]  /*1710*/  LOP3.LUT R10, R0, 0xc, R9, 0xfe, !PT ;  /* 0x0000000c000a7812 */ /* 0x001fc600078efe09 */
[----:B------:R0:W-:Y:S01]  /*1720*/  STL [R1+0x1110], R11 ;  /* 0x0011100b01007387 */ /* 0x0001e20000100800 */
[C---:B------:R-:W-:Y:S02]  /*1730*/  LOP3.LUT R9, R5.reuse, 0x22, RZ, 0xfc, !PT ;  /* 0x0000002205097812 */ /* 0x040fe400078efcff */
[C---:B------:R-:W-:Y:S01]  /*1740*/  LOP3.LUT R0, R5.reuse, 0x24, RZ, 0xfc, !PT ;  /* 0x0000002405007812 */ /* 0x040fe200078efcff */
[----:B------:R1:W-:Y:S01]  /*1750*/  STL [R1+0x1114], R10 ;  /* 0x0011140a01007387 */ /* 0x0003e20000100800 */
[----:B--2---:R-:W-:-:S03]  /*1760*/  LOP3.LUT R12, R5, 0x1fc, RZ, 0xfc, !PT ;  /* 0x000001fc050c7812 */ /* 0x004fc600078efcff */
[----:B------:R-:W-:Y:S01]  /*1770*/  STL [R1+0x1118], R20 ;  /* 0x0011181401007387 */ /* 0x000fe20000100800 */
[----:B0-----:R-:W-:-:S03]  /*1780*/  LOP3.LUT R11, R5, 0x1fa, RZ, 0xfc, !PT ;  /* 0x000001fa050b7812 */ /* 0x001fc600078efcff */
[----:B------:R-:W-:Y:S01]  /*1790*/  STL [R1+0x111c], R19 ;  /* 0x00111c1301007387 */ /* 0x000fe20000100800 */
[----:B-1----:R-:W-:-:S03]  /*17a0*/  LOP3.LUT R10, R5, 0x20, RZ, 0xfc, !PT ;  /* 0x00000020050a7812 */ /* 0x002fc600078efcff */
[----:B------:R-:W-:Y:S04]  /*17b0*/  STL [R1+0x1120], R21 ;  /* 0x0011201501007387 */ /* 0x000fe80000100800 */
[----:B------:R-:W-:Y:S04]  /*17c0*/  STL [R1+0x1124], R17 ;  /* 0x0011241101007387 */ /* 0x000fe80000100800 */
[----:B------:R-:W-:Y:S04]  /*17d0*/  STL [R1+0x1128], R18 ;  /* 0x0011281201007387 */ /* 0x000fe80000100800 */
[----:B------:R-:W-:Y:S04]  /*17e0*/  STL [R1+0x112c], R15 ;  /* 0x00112c0f01007387 */ /* 0x000fe80000100800 */
[----:B------:R-:W-:Y:S04]  /*17f0*/  STL [R1+0x1130], R14 ;  /* 0x0011300e01007387 */ /* 0x000fe80000100800 */
[----:B------:R-:W-:Y:S04]  /*1800*/  STL [R1+0x1134], R16 ;  /* 0x0011341001007387 */ /* 0x000fe80000100800 */
[----:B------:R0:W-:Y:S04]  /*1810*/  STL [R1+0x1140], R10 ;  /* 0x0011400a01007387 */ /* 0x0001e80000100800 */
[----:B------:R-:W-:Y:S04]  /*1820*/  STL [R1+0x1138], R13 ;  /* 0x0011380d01007387 */ /* 0x000fe80000100800 */
[----:B------:R1:W-:Y:S01]  /*1830*/  STL [R1+0x1144], R9 ;  /* 0x0011440901007387 */ /* 0x0003e20000100800 */
[----:B0-----:R-:W-:-:S03]  /*1840*/  LOP3.LUT R10, R5, 0x26, RZ, 0xfc, !PT ;  /* 0x00000026050a7812 */ /* 0x001fc600078efcff */
[----:B------:R0:W-:Y:S04]  /*1850*/  STL [R1+0x1148], R0 ;  /* 0x0011480001007387 */ /* 0x0001e80000100800 */
[----:B------:R2:W-:Y:S01]  /*1860*/  STL [R1+0x114c], R10 ;  /* 0x00114c0a01007387 */ /* 0x0005e20000100800 */
[C---:B-1----:R-:W-:Y:S02]  /*1870*/  LOP3.LUT R9, R5.reuse, 0x28, RZ, 0xfc, !PT ;  /* 0x0000002805097812 */ /* 0x042fe400078efcff */
[----:B0-----:R-:W-:-:S03]  /*1880*/  LOP3.LUT R0, R5, 0x2a, RZ, 0xfc, !PT ;  /* 0x0000002a05007812 */ /* 0x001fc600078efcff */
[----:B------:R0:W-:Y:S01]  /*1890*/  STL [R1+0x1150], R9 ;  /* 0x0011500901007387 */ /* 0x0001e20000100800 */
[----:B--2---:R-:W-:-:S03]  /*18a0*/  LOP3.LUT R10, R5, 0x36, RZ, 0xfc, !PT ;  /* 0x00000036050a7812 */ /* 0x004fc600078efcff */
[----:B------:R1:W-:Y:S04]  /*18b0*/  STL [R1+0x1154], R0 ;  /* 0x0011540001007387 */ /* 0x0003e80000100800 */
[----:B------:R-:W-:Y:S01]  /*18c0*/  STL [R1+0x1158], R27 ;  /* 0x0011581b01007387 */ /* 0x000fe20000100800 */
[C---:B0-----:R-:W-:Y:S02]  /*18d0*/  LOP3.LUT R9, R5.reuse, 0x30, RZ, 0xfc, !PT ;  /* 0x0000003005097812 */ /* 0x041fe400078efcff */
[----:B-1----:R-:W-:-:S03]  /*18e0*/  LOP3.LUT R0, R5, 0x32, RZ, 0xfc, !PT ;  /* 0x0000003205007812 */ /* 0x002fc600078efcff */
[----:B------:R0:W-:Y:S04]  /*18f0*/  STL [R1+0x1160], R9 ;  /* 0x0011600901007387 */ /* 0x0001e80000100800 */
[----:B------:R-:W-:Y:S04]  /*1900*/  STL [R1+0x115c], R29 ;  /* 0x00115c1d01007387 */ /* 0x000fe80000100800 */
[----:B------:R1:W-:Y:S01]  /*1910*/  STL [R1+0x1164], R0 ;  /* 0x0011640001007387 */ /* 0x0003e20000100800 */
[C---:B0-----:R-:W-:Y:S02]  /*1920*/  LOP3.LUT R9, R5.reuse, 0x38, RZ, 0xfc, !PT ;  /* 0x0000003805097812 */ /* 0x041fe400078efcff */
[----:B-1----:R-:W-:-:S05]  /*1930*/  LOP3.LUT R0, R5, 0x34, RZ, 0xfc, !PT ;  /* 0x0000003405007812 */ /* 0x002fca00078efcff */
[----:B------:R0:W-:Y:S04]  /*1940*/  STL [R1+0x1168], R0 ;  /* 0x0011680001007387 */ /* 0x0001e80000100800 */
[----:B------:R1:W-:Y:S04]  /*1950*/  STL [R1+0x116c], R10 ;  /* 0x00116c0a01007387 */ /* 0x0003e80000100800 */
[----:B------:R2:W-:Y:S01]  /*1960*/  STL [R1+0x1170], R9 ;  /* 0x0011700901007387 */ /* 0x0005e20000100800 */
[C---:B0-----:R-:W-:Y:S02]  /*1970*/  LOP3.LUT R0, R5.reuse, 0x3a, RZ, 0xfc, !PT ;  /* 0x0000003a05007812 */ /* 0x041fe400078efcff */
[----:B-1----:R-:W-:-:S03]  /*1980*/  LOP3.LUT R10, R5, 0x3c, RZ, 0xfc, !PT ;  /* 0x0000003c050a7812 */ /* 0x002fc600078efcff */
[----:B------:R0:W-:Y:S01]  /*1990*/  STL [R1+0x1174], R0 ;  /* 0x0011740001007387 */ /* 0x0001e20000100800 */
[----:B--2---:R-:W-:-:S03]  /*19a0*/  LOP3.LUT R9, R5, 0x3e, RZ, 0xfc, !PT ;  /* 0x0000003e05097812 */ /* 0x004fc600078efcff */
        /* <DEDUP_REMOVED lines=121> */
[----:B------:R-:W-:Y:S01]  /*2140*/  STL [R1+0x1268], R24 ;  /* 0x0012681801007387 */ /* 0x000fe20000100800 */
[----:B0-----:R-:W-:-:S03]  /*2150*/  LOP3.LUT R0, R5, 0xba, RZ, 0xfc, !PT ;  /* 0x000000ba05007812 */ /* 0x001fc600078efcff */
[----:B------:R0:W-:Y:S01]  /*2160*/  STL [R1+0x1270], R9 ;  /* 0x0012700901007387 */ /* 0x0001e20000100800 */
[----:B-1----:R-:W-:-:S03]  /*2170*/  LOP3.LUT R10, R5, 0xc0, RZ, 0xfc, !PT ;  /* 0x000000c0050a7812 */ /* 0x002fc600078efcff */
[----:B------:R1:W-:Y:S01]  /*2180*/  STL [R1+0x1274], R0 ;  /* 0x0012740001007387 */ /* 0x0003e20000100800 */
[C---:B0-----:R-:W-:Y:S02]  /*2190*/  LOP3.LUT R9, R5.reuse, 0xbc, RZ, 0xfc, !PT ;  /* 0x000000bc05097812 */ /* 0x041fe400078efcff */
[----:B-1----:R-:W-:-:S03]  /*21a0*/  LOP3.LUT R0, R5, 0xbe, RZ, 0xfc, !PT ;  /* 0x000000be05007812 */ /* 0x002fc600078efcff */
        /* <DEDUP_REMOVED lines=51> */
[----:B0-----:R-:W-:-:S03]  /*24e0*/  LOP3.LUT R9, R5, 0xf6, RZ, 0xfc, !PT ;  /* 0x000000f605097812 */ /* 0x001fc600078efcff */
[----:B------:R-:W-:Y:S01]  /*24f0*/  STL [R1+0x12e0], R23 ;  /* 0x0012e01701007387 */ /* 0x000fe20000100800 */
[C---:B-1----:R-:W-:Y:S02]  /*2500*/  LOP3.LUT R0, R5.reuse, 0xf4, RZ, 0xfc, !PT ;  /* 0x000000f405007812 */ /* 0x042fe400078efcff */
[----:B--2---:R-:W-:-:S03]  /*2510*/  LOP3.LUT R10, R5, 0xfa, RZ, 0xfc, !PT ;  /* 0x000000fa050a7812 */ /* 0x004fc600078efcff */
[----:B------:R0:W-:Y:S04]  /*2520*/  STL [R1+0x12e8], R0 ;  /* 0x0012e80001007387 */ /* 0x0001e80000100800 */
        /* <DEDUP_REMOVED lines=66> */
[C---:B0-----:R-:W-:Y:S02]  /*2950*/  LOP3.LUT R0, R5.reuse, 0x13a, RZ, 0xfc, !PT ;  /* 0x0000013a05007812 */ /* 0x041fe400078efcff */
[----:B-1----:R-:W-:-:S03]  /*2960*/  LOP3.LUT R10, R5, 0x142, RZ, 0xfc, !PT ;  /* 0x00000142050a7812 */ /* 0x002fc600078efcff */
        /* <DEDUP_REMOVED lines=184> */
[----:B------:R1:W-:Y:S04]  /*34f0*/  STL [R1+0x14f8], R4 ;  /* 0x0014f80401007387 */ /* 0x0003e80000100800 */
[----:B------:R2:W-:Y:S01]  /*3500*/  STL [R1+0x149c], R9 ;  /* 0x00149c0901007387 */ /* 0x0005e20000100800 */
[C---:B0-----:R-:W-:Y:S02]  /*3510*/  LOP3.LUT R0, R5.reuse, 0x1f6, RZ, 0xfc, !PT ;  /* 0x000001f605007812 */ /* 0x041fe400078efcff */
[----:B-1----:R-:W-:-:S03]  /*3520*/  LOP3.LUT R4, R5, 0x1fe, RZ, 0xfc, !PT ;  /* 0x000001fe05047812 */ /* 0x002fc600078efcff */
[----:B------:R2:W-:Y:S04]  /*3530*/  STL [R1+0x1498], R0 ;  /* 0x0014980001007387 */ /* 0x0005e80000100800 */
[----:B------:R2:W-:Y:S04]  /*3540*/  STL [R1+0x1494], R10 ;  /* 0x0014940a01007387 */ /* 0x0005e80000100800 */
[----:B------:R2:W-:Y:S04]  /*3550*/  STL [R1+0x1480], R11 ;  /* 0x0014800b01007387 */ /* 0x0005e80000100800 */
[----:B------:R2:W-:Y:S04]  /*3560*/  STL [R1+0x138c], R12 ;  /* 0x00138c0c01007387 */ /* 0x0005e80000100800 */
[----:B------:R2:W-:Y:S01]  /*3570*/  STL [R1+0x113c], R4 ;  /* 0x00113c0401007387 */ /* 0x0005e20000100800 */
[----:B------:R-:W-:Y:S05]  /*3580*/  @!P0 BRA `(.L_x_0) ;  /* 0x00000388007c8947 */ /* 0x000fea0003800000 */
[----:B------:R-:W-:Y:S01]  /*3590*/  IABS R26, R3 ;  /* 0x00000003001a7213 */ /* 0x000fe20000000000 */
[----:B------:R0:W-:Y:S01]  /*35a0*/  STL [R1+0x16ac], R3 ;  /* 0x0016ac0301007387 */ /* 0x0001e20000100800 */
[----:B------:R-:W-:Y:S01]  /*35b0*/  IABS R28, R2 ;  /* 0x00000002001c7213 */ /* 0x000fe20000000000 */
[----:B------:R-:W-:Y:S01]  /*35c0*/  IMAD.MOV.U32 R6, RZ, RZ, RZ ;  /* 0x000000ffff067224 */ /* 0x000fe200078e00ff */
[----:B------:R-:W-:Y:S01]  /*35d0*/  IABS R29, R29 ;  /* 0x0000001d001d7213 */ /* 0x000fe20000000000 */
[----:B------:R-:W-:Y:S01]  /*35e0*/  ULDC UR7, c[0x0][0x238] ;  /* 0x00008e0000077ab9 */ /* 0x000fe20000000800 */
[----:B------:R-:W-:Y:S01]  /*35f0*/  IABS R27, R27 ;  /* 0x0000001b001b7213 */ /* 0x000fe20000000000 */
[----:B------:R-:W-:Y:S01]  /*3600*/  ULDC UR8, c[0x0][0x23c] ;  /* 0x00008f0000087ab9 */ /* 0x000fe20000000800 */
[----:B------:R-:W-:Y:S01]  /*3610*/  IABS R17, R17 ;  /* 0x0000001100117213 */ /* 0x000fe20000000000 */
[----:B------:R-:W-:Y:S01]  /*3620*/  ULDC.64 UR12, c[0x0][0x218] ;  /* 0x00008600000c7ab9 */ /* 0x000fe20000000a00 */
[----:B------:R-:W-:Y:S01]  /*3630*/  ULDC UR6, c[0x0][0x234] ;  /* 0x00008d0000067ab9 */ /* 0x000fe20000000800 */
[----:B0-----:R-:W3:Y:S01]  /*3640*/  LDL R3, [R1+0x113c] ;  /* 0x00113c0001037983 */ /* 0x001ee20000100800 */
[----:B--2---:R-:W0:Y:S01]  /*3650*/  I2F.RP R4, R26 ;  /* 0x0000001a00047306 */ /* 0x004e220000209400 */
[----:B------:R-:W-:-:S02]  /*3660*/  ULDC.64 UR14, c[0x0][0x210] ;  /* 0x00008400000e7ab9 */ /* 0x000fc40000000a00 */
[----:B------:R1:W-:Y:S02]  /*3670*/  STL [R1+0x16b8], R2 ;  /* 0x0016b80201007387 */ /* 0x0003e40000100800 */
[----:B-1----:R-:W-:-:S03]  /*3680*/  IMAD.MOV.U32 R2, RZ, RZ, R0 ;  /* 0x000000ffff027224 */ /* 0x002fc600078e0000 */
[----:B------:R-:W1:Y:S08]  /*3690*/  I2F.RP R0, R28 ;  /* 0x0000001c00007306 */ /* 0x000e700000209400 */
[----:B0-----:R-:W0:Y:S08]  /*36a0*/  MUFU.RCP R4, R4 ;  /* 0x0000000400047308 */ /* 0x001e300000001000 */
[----:B-1----:R-:W1:Y:S01]  /*36b0*/  MUFU.RCP R0, R0 ;  /* 0x0000000000007308 */ /* 0x002e620000001000 */
[----:B0-----:R-:W-:-:S07]  /*36c0*/  VIADD R4, R4, 0xffffffe ;  /* 0x0ffffffe04047836 */ /* 0x001fce0000000000 */
[----:B------:R0:W2:Y:S01]  /*36d0*/  F2I.FTZ.U32.TRUNC.NTZ R7, R4 ;  /* 0x0000000400077305 */ /* 0x0000a2000021f000 */
[----:B-1----:R-:W-:-:S07]  /*36e0*/  VIADD R0, R0, 0xffffffe ;  /* 0x0ffffffe00007836 */ /* 0x002fce0000000000 */
[----:B------:R1:W4:Y:S01]  /*36f0*/  F2I.FTZ.U32.TRUNC.NTZ R5, R0 ;  /* 0x0000000000057305 */ /* 0x000322000021f000 */
[----:B0-----:R-:W-:Y:S01]  /*3700*/  SHF.R.S32.HI R4, RZ, 0x2, R8 ;  /* 0x00000002ff047819 */ /* 0x001fe20000011408 */
[----:B--2---:R-:W-:-:S03]  /*3710*/  IMAD.MOV R25, RZ, RZ, -R7 ;  /* 0x000000ffff197224 */ /* 0x004fc600078e0a07 */
[----:B-1----:R-:W-:Y:S01]  /*3720*/  SGXT R0, R4, 0x1 ;  /* 0x000000010400781a */ /* 0x002fe20000000200 */
[----:B------:R-:W-:Y:S02]  /*3730*/  IMAD.SHL.U32 R4, R8, 0x20, RZ ;  /* 0x0000002008047824 */ /* 0x000fe400078e00ff */
[----:B------:R-:W-:Y:S01]  /*3740*/  IMAD R25, R25, R26, RZ ;  /* 0x0000001a19197224 */ /* 0x000fe200078e02ff */
[----:B------:R-:W-:-:S03]  /*3750*/  LOP3.LUT R0, R0, 0x90, RZ, 0xc0, !PT ;  /* 0x0000009000007812 */ /* 0x000fc600078ec0ff */
[----:B------:R-:W-:Y:S01]  /*3760*/  IMAD.HI.U32 R25, R7, R25, R6 ;  /* 0x0000001907197227 */ /* 0x000fe200078e0006 */
[----:B------:R-:W-:Y:S02]  /*3770*/  LOP3.LUT R0, R0, 0x260, R4, 0xf8, !PT ;  /* 0x0000026000007812 */ /* 0x000fe400078ef804 */
[----:B------:R-:W-:Y:S01]  /*3780*/  IABS R6, R11 ;  /* 0x0000000b00067213 */ /* 0x000fe20000000000 */
[----:B------:R-:W-:Y:S01]  /*3790*/  IMAD.MOV.U32 R4, RZ, RZ, RZ ;  /* 0x000000ffff047224 */ /* 0x000fe200078e00ff */
[----:B---3--:R-:W-:Y:S01]  /*37a0*/  IABS R8, R3 ;  /* 0x0000000300087213 */ /* 0x008fe20000000000 */
[----:B------:R0:W-:Y:S04]  /*37b0*/  STL [R1+0x16b0], R3 ;  /* 0x0016b00301007387 */ /* 0x0001e80000100800 */
[----:B------:R-:W-:Y:S01]  /*37c0*/  IMAD.HI.U32 R11, R25, R8, RZ ;  /* 0x00000008190b7227 */ /* 0x000fe200078e00ff */
[----:B------:R1:W-:Y:S03]  /*37d0*/  STL [R1+0x90], R0 ;  /* 0x0000900001007387 */ /* 0x0003e60000100800 */
[----:B0-----:R-:W-:-:S02]  /*37e0*/  IMAD.MOV.U32 R3, RZ, RZ, R12 ;  /* 0x000000ffff037224 */ /* 0x001fc400078e000c */
[----:B----4-:R-:W-:Y:S02]  /*37f0*/  IMAD.MOV R12, RZ, RZ, -R5 ;  /* 0x000000ffff0c7224 */ /* 0x010fe400078e0a05 */
[----:B------:R-:W-:Y:S01]  /*3800*/  IMAD.MOV R11, RZ, RZ, -R11 ;  /* 0x000000ffff0b7224 */ /* 0x000fe200078e0a0b */
[----:B------:R-:W-:Y:S01]  /*3810*/  IABS R7, R3 ;  /* 0x0000000300077213 */ /* 0x000fe20000000000 */
[----:B------:R-:W-:Y:S01]  /*3820*/  IMAD R12, R12, R28, RZ ;  /* 0x0000001c0c0c7224 */ /* 0x000fe200078e02ff */
[----:B------:R-:W2:Y:S01]  /*3830*/  LDL R3, [R1+0x14e4] ;  /* 0x0014e40001037983 */ /* 0x000ea20000100800 */
[----:B-1----:R-:W-:Y:S02]  /*3840*/  IABS R0, R10 ;  /* 0x0000000a00007213 */ /* 0x002fe40000000000 */
[----:B------:R-:W-:Y:S01]  /*3850*/  IMAD.HI.U32 R5, R5, R12, R4 ;  /* 0x0000000c05057227 */ /* 0x000fe200078e0004 */
[----:B------:R0:W-:Y:S03]  /*3860*/  STL [R1+0x1710], R28 ;  /* 0x0017101c01007387 */ /* 0x0001e60000100800 */
[----:B------:R-:W-:Y:S01]  /*3870*/  IMAD.HI.U32 R10, R25, R7, RZ ;  /* 0x00000007190a7227 */ /* 0x000fe200078e00ff */
[----:B------:R-:W3:Y:S03]  /*3880*/  LDL R12, [R1+0x14f4] ;  /* 0x0014f400010c7983 */ /* 0x000ee60000100800 */
[----:B------:R-:W-:Y:S01]  /*3890*/  IMAD.MOV.U32 R4, RZ, RZ, R2 ;  /* 0x000000ffff047224 */ /* 0x000fe200078e0002 */
[----:B------:R1:W-:Y:S01]  /*38a0*/  STL [R1+0x5c], R5 ;  /* 0x00005c0501007387 */ /* 0x0003e20000100800 */
[----:B0-----:R-:W-:-:S02]  /*38b0*/  IMAD.MOV.U32 R28, RZ, RZ, R9 ;  /* 0x000000ffff1c7224 */ /* 0x001fc400078e0009 */
[----:B------:R-:W-:Y:S01]  /*38c0*/  IMAD.HI.U32 R9, R25, R6, RZ ;  /* 0x0000000619097227 */ /* 0x000fe200078e00ff */
[----:B------:R-:W4:Y:S03]  /*38d0*/  LDL R2, [R1+0x14ec] ;  /* 0x0014ec0001027983 */ /* 0x000f260000100800 */
[C---:B-1----:R-:W-:Y:S02]  /*38e0*/  IMAD R5, R26.reuse, R11, R8 ;  /* 0x0000000b1a057224 */ /* 0x042fe400078e0208 */
[----:B------:R-:W5:Y:S01]  /*38f0*/  LDL R11, [R1+0x14f8] ;  /* 0x0014f800010b7983 */ /* 0x000f620000100800 */
[----:B------:R-:W-:Y:S01]  /*3900*/  IMAD.MOV R10, RZ, RZ, -R10 ;  /* 0x000000ffff0a7224 */ /* 0x000fe200078e0a0a */
[----:B------:R-:W-:Y:S01]  /*3910*/  IABS R8, R4 ;  /* 0x0000000400087213 */ /* 0x000fe20000000000 */
[----:B------:R-:W-:Y:S01]  /*3920*/  IMAD.MOV R9, RZ, RZ, -R9 ;  /* 0x000000ffff097224 */ /* 0x000fe200078e0a09 */
[----:B------:R0:W-:Y:S01]  /*3930*/  STL [R1+0x58], R5 ;  /* 0x0000580501007387 */ /* 0x0001e20000100800 */
[----:B------:R-:W-:-:S02]  /*3940*/  IMAD R10, R26, R10, R7 ;  /* 0x0000000a1a0a7224 */ /* 0x000fc400078e0207 */
[----:B------:R-:W-:Y:S02]  /*3950*/  IMAD R7, R26, R9, R6 ;  /* 0x000000091a077224 */ /* 0x000fe400078e0206 */
[----:B------:R-:W-:Y:S02]  /*3960*/  IMAD.MOV.U32 R6, RZ, RZ, R8 ;  /* 0x000000ffff067224 */ /* 0x000fe400078e0008 */
[----:B0-----:R-:W-:-:S04]  /*3970*/  IMAD.HI.U32 R5, R25, R0, RZ ;  /* 0x0000000019057227 */ /* 0x001fc800078e00ff */
[----:B------:R-:W-:Y:S01]  /*3980*/  IMAD.MOV R5, RZ, RZ, -R5 ;  /* 0x000000ffff057224 */ /* 0x000fe200078e0a05 */
[----:B------:R-:W-:Y:S02]  /*3990*/  IABS R4, R28 ;  /* 0x0000001c00047213 */ /* 0x000fe40000000000 */
[----:B------:R-:W4:Y:S01]  /*39a0*/  LDL R28, [R1+0x14e0] ;  /* 0x0014e000011c7983 */ /* 0x000f220000100800 */
[----:B------:R-:W-:-:S03]  /*39b0*/  IMAD R0, R26, R5, R0 ;  /* 0x000000051a007224 */ /* 0x000fc600078e0200 */
[----:B------:R-:W-:Y:S04]  /*39c0*/  STL [R1+0x54], R10 ;  /* 0x0000540a01007387 */ /* 0x000fe80000100800 */
[----:B------:R-:W-:Y:S04]  /*39d0*/  STL [R1+0x50], R7 ;  /* 0x0000500701007387 */ /* 0x000fe80000100800 */
[----:B------:R3:W-:Y:S02]  /*39e0*/  STL [R1+0x4c], R0 ;  /* 0x00004c0001007387 */ /* 0x0007e40000100800 */
[----:B---3--:R-:W-:-:S02]  /*39f0*/  IABS R0, R12 ;  /* 0x0000000c00007213 */ /* 0x008fc40000000000 */
[----:B-----5:R-:W-:Y:S01]  /*3a00*/  IABS R9, R11 ;  /* 0x0000000b00097213 */ /* 0x020fe20000000000 */
[----:B------:R-:W-:-:S04]  /*3a10*/  IMAD.HI.U32 R11, R25, R6, RZ ;  /* 0x00000006190b7227 */ /* 0x000fc800078e00ff */
[----:B------:R-:W-:-:S04]  /*3a20*/  IMAD.MOV R11, RZ, RZ, -R11 ;  /* 0x000000ffff0b7224 */ /* 0x000fc800078e0a0b */
[----:B------:R-:W-:Y:S02]  /*3a30*/  IMAD R12, R26, R11, R6 ;  /* 0x0000000b1a0c7224 */ /* 0x000fe400078e0206 */
[----:B------:R-:W3:Y:S04]  /*3a40*/  LDL R6, [R1+0x14f0] ;  /* 0x0014f00001067983 */ /* 0x000ee80000100800 */
[----:B------:R-:W5:Y:S01]  /*3a50*/  LDL R11, [R1+0x14e8] ;  /* 0x0014e800010b7983 */ /* 0x000f620000100800 */
[----:B--2---:R-:W-:-:S03]  /*3a60*/  IABS R7, R3 ;  /* 0x0000000300077213 */ /* 0x004fc60000000000 */
[----:B------:R-:W2:Y:S01]  /*3a70*/  LDL R3, [R1+0x14dc] ;  /* 0x0014dc0001037983 */ /* 0x000ea20000100800 */
[----:B------:R-:W-:-:S04]  /*3a80*/  IMAD.HI.U32 R5, R25, R4, RZ ;  /* 0x0000000419057227 */ /* 0x000fc800078e00ff */
[----:B------:R-:W-:-:S04]  /*3a90*/  IMAD.HI.U32 R10, R25, R9, RZ ;  /* 0x00000009190a7227 */ /* 0x000fc800078e00ff */
[----:B------:R-:W-:Y:S02]  /*3aa0*/  IMAD.MOV R5, RZ, RZ, -R5 ;  /* 0x000000ffff057224 */ /* 0x000fe400078e0a05 */
[----:B------:R-:W-:Y:S02]  /*3ab0*/  IMAD.MOV R10, RZ, RZ, -R10 ;  /* 0x000000ffff0a7224 */ /* 0x000fe400078e0a0a */
[----:B------:R-:W-:Y:S01]  /*3ac0*/  IMAD R4, R26, R5, R4 ;  /* 0x000000051a047224 */ /* 0x000fe200078e0204 */
[----:B------:R0:W-:Y:S01]  /*3ad0*/  STL [R1+0x48], R12 ;  /* 0x0000480c01007387 */ /* 0x0001e20000100800 */
[----:B------:R-:W-:-:S04]  /*3ae0*/  IMAD.HI.U32 R8, R25, R7, RZ ;  /* 0x0000000719087227 */ /* 0x000fc800078e00ff */
[----:B------:R-:W-:-:S04]  /*3af0*/  IMAD.HI.U32 R5, R25, R0, RZ ;  /* 0x0000000019057227 */ /* 0x000fc800078e00ff */
[----:B------:R-:W-:Y:S01]  /*3b00*/  IMAD R9, R26, R10, R9 ;  /* 0x0000000a1a097224 */ /* 0x000fe200078e0209 */
[----:B0-----:R-:W2:Y:S01]  /*3b10*/  LDL R12, [R1+0x14d4] ;  /* 0x0014d400010c7983 */ /* 0x001ea20000100800 */
[----:B------:R-:W-:-:S03]  /*3b20*/  IMAD.MOV R8, RZ, RZ, -R8 ;  /* 0x000000ffff087224 */ /* 0x000fc600078e0a08 */
[----:B------:R4:W-:Y:S01]  /*3b30*/  STL [R1+0x44], R4 ;  /* 0x0000440401007387 */ /* 0x0009e20000100800 */
[----:B------:R-:W-:Y:S02]  /*3b40*/  IMAD.MOV R5, RZ, RZ, -R5 ;  /* 0x000000ffff057224 */ /* 0x000fe400078e0a05 */
[C---:B------:R-:W-:Y:S02]  /*3b50*/  IMAD R7, R26.reuse, R8, R7 ;  /* 0x000000081a077224 */ /* 0x040fe400078e0207 */
[----:B------:R-:W-:Y:S01]  /*3b60*/  IMAD R0, R26, R5, R0 ;  /* 0x000000051a007224 */ /* 0x000fe200078e0200 */
[----:B----4-:R-:W-:Y:S02]  /*3b70*/  IABS R4, R2 ;  /* 0x0000000200047213 */ /* 0x010fe40000000000 */
[----:B------:R-:W4:Y:S04]  /*3b80*/  LDL R2, [R1+0x14cc] ;  /* 0x0014cc0001027983 */ /* 0x000f280000100800 */
[----:B------:R5:W-:Y:S04]  /*3b90*/  STL [R1+0x40], R9 ;  /* 0x0000400901007387 */ /* 0x000be80000100800 */
[----:B------:R-:W-:Y:S04]  /*3ba0*/  STL [R1+0x3c], R7 ;  /* 0x00003c0701007387 */ /* 0x000fe80000100800 */
[----:B------:R2:W-:Y:S01]  /*3bb0*/  STL [R1+0x38], R0 ;  /* 0x0000380001007387 */ /* 0x0005e20000100800 */
[----:B---3--:R-:W-:-:S02]  /*3bc0*/  IABS R6, R6 ;  /* 0x0000000600067213 */ /* 0x008fc40000000000 */
[----:B-----5:R-:W-:-:S03]  /*3bd0*/  IABS R9, R11 ;  /* 0x0000000b00097213 */ /* 0x020fc60000000000 */
[----:B------:R-:W-:-:S04]  /*3be0*/  IMAD.HI.U32 R11, R25, R6, RZ ;  /* 0x00000006190b7227 */ /* 0x000fc800078e00ff */
[----:B------:R-:W-:Y:S01]  /*3bf0*/  IMAD.MOV R11, RZ, RZ, -R11 ;  /* 0x000000ffff0b7224 */ /* 0x000fe200078e0a0b */
[----:B--2---:R-:W-:-:S03]  /*3c00*/  IABS R0, R3 ;  /* 0x0000000300007213 */ /* 0x004fc60000000000 */
[----:B------:R-:W-:Y:S02]  /*3c10*/  IMAD R3, R26, R11, R6 ;  /* 0x0000000b1a037224 */ /* 0x000fe400078e0206 */
[----:B------:R-:W2:Y:S04]  /*3c20*/  LDL R6, [R1+0x14d8] ;  /* 0x0014d80001067983 */ /* 0x000ea80000100800 */
[----:B------:R-:W3:Y:S01]  /*3c30*/  LDL R11, [R1+0x14d0] ;  /* 0x0014d000010b7983 */ /* 0x000ee20000100800 */
[----:B------:R-:W-:-:S04]  /*3c40*/  IMAD.HI.U32 R5, R25, R4, RZ ;  /* 0x0000000419057227 */ /* 0x000fc800078e00ff */
[----:B------:R-:W-:-:S04]  /*3c50*/  IMAD.HI.U32 R10, R25, R9, RZ ;  /* 0x00000009190a7227 */ /* 0x000fc800078e00ff */
[----:B------:R-:W-:Y:S02]  /*3c60*/  IMAD.MOV R5, RZ, RZ, -R5 ;  /* 0x000000ffff057224 */ /* 0x000fe400078e0a05 */
[----:B------:R-:W-:Y:S01]  /*3c70*/  IMAD.MOV R10, RZ, RZ, -R10 ;  /* 0x000000ffff0a7224 */ /* 0x000fe200078e0a0a */
[----:B------:R-:W-:Y:S01]  /*3c80*/  IABS R7, R28 ;  /* 0x0000001c00077213 */ /* 0x000fe20000000000 */
[C---:B------:R-:W-:Y:S01]  /*3c90*/  IMAD R4, R26.reuse, R5, R4 ;  /* 0x000000051a047224 */ /* 0x040fe200078e0204 */
[----:B------:R-:W5:Y:S01]  /*3ca0*/  LDL R28, [R1+0x14c8] ;  /* 0x0014c800011c7983 */ /* 0x000f620000100800 */
[----:B------:R-:W-:-:S03]  /*3cb0*/  IMAD R9, R26, R10, R9 ;  /* 0x0000000a1a097224 */ /* 0x000fc600078e0209 */
[----:B------:R0:W-:Y:S01]  /*3cc0*/  STL [R1+0x34], R3 ;  /* 0x0000340301007387 */ /* 0x0001e20000100800 */
[----:B------:R-:W-:-:S04]  /*3cd0*/  IMAD.HI.U32 R5, R25, R0, RZ ;  /* 0x0000000019057227 */ /* 0x000fc800078e00ff */
[----:B------:R-:W-:Y:S01]  /*3ce0*/  IMAD.HI.U32 R8, R25, R7, RZ ;  /* 0x0000000719087227 */ /* 0x000fe200078e00ff */
[----:B0-----:R-:W5:Y:S04]  /*3cf0*/  LDL R3, [R1+0x14a0] ;  /* 0x0014a00001037983 */ /* 0x001f680000100800 */
[----:B------:R0:W-:Y:S01]  /*3d00*/  STL [R1+0x30], R4 ;  /* 0x0000300401007387 */ /* 0x0001e20000100800 */
[----:B------:R-:W-:Y:S02]  /*3d10*/  IMAD.MOV R5, RZ, RZ, -R5 ;  /* 0x000000ffff057224 */ /* 0x000fe400078e0a05 */
[----:B------:R-:W-:Y:S01]  /*3d20*/  IMAD.MOV R8, RZ, RZ, -R8 ;  /* 0x000000ffff087224 */ /* 0x000fe200078e0a08 */
[----:B0-----:R-:W-:Y:S02]  /*3d30*/  IABS R4, R12 ;  /* 0x0000000c00047213 */ /* 0x001fe40000000000 */
[----:B------:R-:W5:Y:S04]  /*3d40*/  LDL R12, [R1+0x14bc] ;  /* 0x0014bc00010c7983 */ /* 0x000f680000100800 */
[----:B------:R-:W-:Y:S01]  /*3d50*/  STL [R1+0x2c], R9 ;  /* 0x00002c0901007387 */ /* 0x000fe20000100800 */
[----:B------:R-:W-:-:S02]  /*3d60*/  IMAD R0, R26, R5, R0 ;  /* 0x000000051a007224 */ /* 0x000fc400078e0200 */
[----:B------:R-:W-:Y:S02]  /*3d70*/  IMAD R7, R26, R8, R7 ;  /* 0x000000081a077224 */ /* 0x000fe400078e0207 */
[----:B------:R-:W-:-:S03]  /*3d80*/  IMAD.HI.U32 R5, R25, R4, RZ ;  /* 0x0000000419057227 */ /* 0x000fc600078e00ff */
[----:B------:R4:W-:Y:S01]  /*3d90*/  STL [R1+0x28], R7 ;  /* 0x0000280701007387 */ /* 0x0009e20000100800 */
[----:B------:R-:W-:-:S03]  /*3da0*/  IMAD.MOV R5, RZ, RZ, -R5 ;  /* 0x000000ffff057224 */ /* 0x000fc600078e0a05 */
[----:B------:R5:W-:Y:S01]  /*3db0*/  STL [R1+0x3a4], R0 ;  /* 0x0003a40001007387 */ /* 0x000be20000100800 */
[----:B------:R-:W-:Y:S01]  /*3dc0*/  IMAD R5, R26, R5, R4 ;  /* 0x000000051a057224 */ /* 0x000fe200078e0204 */
[----:B----4-:R-:W-:Y:S02]  /*3dd0*/  IABS R7, R2 ;  /* 0x0000000200077213 */ /* 0x010fe40000000000 */
[----:B------:R-:W4:Y:S01]  /*3de0*/  LDL R2, [R1+0x14b8] ;  /* 0x0014b80001027983 */ /* 0x000f220000100800 */
[----:B--2---:R-:W-:Y:S02]  /*3df0*/  IABS R6, R6 ;  /* 0x0000000600067213 */ /* 0x004fe40000000000 */
[----:B---3--:R-:W-:-:S03]  /*3e00*/  IABS R9, R11 ;  /* 0x0000000b00097213 */ /* 0x008fc60000000000 */
[----:B------:R-:W-:-:S04]  /*3e10*/  IMAD.HI.U32 R11, R25, R6, RZ ;  /* 0x00000006190b7227 */ /* 0x000fc800078e00ff */
[----:B------:R-:W-:-:S04]  /*3e20*/  IMAD.MOV R11, RZ, RZ, -R11 ;  /* 0x000000ffff0b7224 */ /* 0x000fc800078e0a0b */
[----:B------:R-:W-:Y:S02]  /*3e30*/  IMAD R6, R26, R11, R6 ;  /* 0x0000000b1a067224 */ /* 0x000fe400078e0206 */
[----:B------:R-:W2:Y:S04]  /*3e40*/  LDL R11, [R1+0x14c0] ;  /* 0x0014c000010b7983 */ /* 0x000ea80000100800 */
[----:B------:R0:W-:Y:S04]  /*3e50*/  STL [R1+0x388], R6 ;  /* 0x0003880601007387 */ /* 0x0001e80000100800 */
[----:B------:R-:W3:Y:S01]  /*3e60*/  LDL R4, [R1+0x14c4] ;  /* 0x0014c40001047983 */ /* 0x000ee20000100800 */
[----:B-----5:R-:W-:Y:S01]  /*3e70*/  IABS R0, R28 ;  /* 0x0000001c00007213 */ /* 0x020fe20000000000 */
[----:B------:R-:W-:-:S02]  /*3e80*/  IMAD.HI.U32 R10, R25, R9, RZ ;  /* 0x00000009190a7227 */ /* 0x000fc400078e00ff */
[----:B------:R-:W5:Y:S02]  /*3e90*/  LDL R28, [R1+0x14b0] ;  /* 0x0014b000011c7983 */ /* 0x000f640000100800 */
[----:B0-----:R-:W-:-:S04]  /*3ea0*/  IMAD.HI.U32 R6, R25, R0, RZ ;  /* 0x0000000019067227 */ /* 0x001fc800078e00ff */
[----:B------:R-:W-:-:S04]  /*3eb0*/  IMAD.HI.U32 R8, R25, R7, RZ ;  /* 0x0000000719087227 */ /* 0x000fc800078e00ff */
[----:B------:R-:W-:Y:S02]  /*3ec0*/  IMAD.MOV R10, RZ, RZ, -R10 ;  /* 0x000000ffff0a7224 */ /* 0x000fe400078e0a0a */
[----:B------:R-:W-:Y:S02]  /*3ed0*/  IMAD.MOV R6, RZ, RZ, -R6 ;  /* 0x000000ffff067224 */ /* 0x000fe400078e0a06 */
[----:B------:R-:W-:Y:S02]  /*3ee0*/  IMAD.MOV R8, RZ, RZ, -R8 ;  /* 0x000000ffff087224 */ /* 0x000fe400078e0a08 */
[C---:B------:R-:W-:Y:S02]  /*3ef0*/  IMAD R9, R26.reuse, R10, R9 ;  /* 0x0000000a1a097224 */ /* 0x040fe400078e0209 */
[C---:B------:R-:W-:Y:S01]  /*3f00*/  IMAD R0, R26.reuse, R6, R0 ;  /* 0x000000061a007224 */ /* 0x040fe200078e0200 */
[----:B------:R0:W-:Y:S01]  /*3f10*/  STL [R1+0x3a0], R5 ;  /* 0x0003a00501007387 */ /* 0x0001e20000100800 */
[----:B------:R-:W-:Y:S01]  /*3f20*/  IMAD R7, R26, R8, R7 ;  /* 0x000000081a077224 */ /* 0x000fe200078e0207 */
[----:B0-----:R-:W-:-:S02]  /*3f30*/  IABS R5, R3 ;  /* 0x0000000300057213 */ /* 0x001fc40000000000 */
[----:B------:R-:W5:Y:S04]  /*3f40*/  LDL R3, [R1+0x14a8] ;  /* 0x0014a80001037983 */ /* 0x000f680000100800 */
[----:B------:R-:W-:Y:S04]  /*3f50*/  STL [R1+0x390], R9 ;  /* 0x0003900901007387 */ /* 0x000fe80000100800 */
[----:B------:R-:W-:Y:S04]  /*3f60*/  STL [R1+0x398], R7 ;  /* 0x0003980701007387 */ /* 0x000fe80000100800 */
[----:B------:R4:W-:Y:S02]  /*3f70*/  STL [R1+0x39c], R0 ;  /* 0x00039c0001007387 */ /* 0x0009e40000100800 */
[----:B----4-:R-:W-:-:S02]  /*3f80*/  IABS R0, R2 ;  /* 0x0000000200007213 */ /* 0x010fc40000000000 */
[----:B------:R-:W-:Y:S02]  /*3f90*/  IABS R7, R12 ;  /* 0x0000000c00077213 */ /* 0x000fe40000000000 */
[----:B------:R-:W4:Y:S01]  /*3fa0*/  LDL R12, [R1+0x14a4] ;  /* 0x0014a400010c7983 */ /* 0x000f220000100800 */
[----:B---3--:R-:W-:-:S05]  /*3fb0*/  IABS R4, R4 ;  /* 0x0000000400047213 */ /* 0x008fca0000000000 */
[----:B------:R-:W-:-:S04]  /*3fc0*/  IMAD.HI.U32 R6, R25, R4, RZ ;  /* 0x0000000419067227 */ /* 0x000fc800078e00ff */
[----:B------:R-:W-:-:S04]  /*3fd0*/  IMAD.MOV R6, RZ, RZ, -R6 ;  /* 0x000000ffff067224 */ /* 0x000fc800078e0a06 */
[----:B------:R-:W-:Y:S02]  /*3fe0*/  IMAD R2, R26, R6, R4 ;  /* 0x000000061a027224 */ /* 0x000fe400078e0204 */
[----:B------:R-:W3:Y:S01]  /*3ff0*/  LDL R4, [R1+0x14b4] ;  /* 0x0014b40001047983 */ /* 0x000ee20000100800 */
[----:B--2---:R-:W-:Y:S01]  /*4000*/  IABS R9, R11 ;  /* 0x0000000b00097213 */ /* 0x004fe20000000000 */
[----:B------:R-:W-:-:S04]  /*4010*/  IMAD.HI.U32 R11, R25, R5, RZ ;  /* 0x00000005190b7227 */ /* 0x000fc800078e00ff */
[----:B------:R-:W-:Y:S01]  /*4020*/  IMAD.MOV R11, RZ, RZ, -R11 ;  /* 0x000000ffff0b7224 */ /* 0x000fe200078e0a0b */
[----:B------:R0:W-:Y:S03]  /*4030*/  STL [R1+0x394], R2 ;  /* 0x0003940201007387 */ /* 0x0001e60000100800 */
[----:B------:R-:W-:Y:S02]  /*4040*/  IMAD R5, R26, R11, R5 ;  /* 0x0000000b1a057224 */ /* 0x000fe400078e0205 */
[----:B------:R-:W2:Y:S01]  /*4050*/  LDL R11, [R1+0x14ac] ;  /* 0x0014ac00010b7983 */ /* 0x000ea20000100800 */
[----:B------:R-:W-:-:S04]  /*4060*/  IMAD.HI.U32 R6, R25, R0, RZ ;  /* 0x0000000019067227 */ /* 0x000fc800078e00ff */
[C---:B------:R-:W-:Y:S01]  /*4070*/  IMAD.HI.U32 R10, R25.reuse, R9, RZ ;  /* 0x00000009190a7227 */ /* 0x040fe200078e00ff */
[----:B0-----:R-:W4:Y:S03]  /*4080*/  LDL R2, [R1+0x1488] ;  /* 0x0014880001027983 */ /* 0x001f260000100800 */
        /* <DEDUP_REMOVED lines=8> */
[----:B-----5:R-:W-:-:S02]  /*4110*/  IABS R5, R28 ;  /* 0x0000001c00057213 */ /* 0x020fc40000000000 */
[----:B------:R-:W5:Y:S04]  /*4120*/  LDL R28, [R1+0x1490] ;  /* 0x00149000011c7983 */ /* 0x000f680000100800 */
[----:B------:R-:W-:Y:S04]  /*4130*/  STL [R1+0x378], R9 ;  /* 0x0003780901007387 */ /* 0x000fe80000100800 */
[----:B------:R0:W-:Y:S04]  /*4140*/  STL [R1+0x380], R7 ;  /* 0x0003800701007387 */ /* 0x0001e80000100800 */
[----:B------:R4:W-:Y:S01]  /*4150*/  STL [R1+0x384], R0 ;  /* 0x0003840001007387 */ /* 0x0009e20000100800 */
[----:B0-----:R-:W-:-:S03]  /*4160*/  IABS R7, R3 ;  /* 0x0000000300077213 */ /* 0x001fc60000000000 */
[----:B------:R-:W5:Y:S01]  /*4170*/  LDL R3, [R1+0x13f4] ;  /* 0x0013f40001037983 */ /* 0x000f620000100800 */
        /* <DEDUP_REMOVED lines=11> */
[----:B----4-:R-:W-:Y:S01]  /*4230*/  IABS R0, R12 ;  /* 0x0000000c00007213 */ /* 0x010fe20000000000 */
[C---:B------:R-:W-:Y:S02]  /*4240*/  IMAD.HI.U32 R10, R25.reuse, R9, RZ ;  /* 0x00000009190a7227 */ /* 0x040fe400078e00ff */
[----:B------:R-:W4:Y:S02]  /*4250*/  LDL R12, [R1+0x140c] ;  /* 0x00140c00010c7983 */ /* 0x000f240000100800 */
        /* <DEDUP_REMOVED lines=10> */
[----:B------:R-:W4:Y:S04]  /*4300*/  LDL R2, [R1+0x147c] ;  /* 0x00147c0001027983 */ /* 0x000f280000100800 */
[----:B------:R-:W-:Y:S04]  /*4310*/  STL [R1+0x368], R9 ;  /* 0x0003680901007387 */ /* 0x000fe80000100800 */
[----:B------:R-:W-:Y:S04]  /*4320*/  STL [R1+0x370], R7 ;  /* 0x0003700701007387 */ /* 0x000fe80000100800 */
[----:B------:R5:W-:Y:S02]  /*4330*/  STL [R1+0x374], R0 ;  /* 0x0003740001007387 */ /* 0x000be40000100800 */
[----:B-----5:R-:W-:-:S02]  /*4340*/  IABS R0, R3 ;  /* 0x0000000300007213 */ /* 0x020fc40000000000 */
[----:B------:R-:W-:Y:S02]  /*4350*/  IABS R7, R28 ;  /* 0x0000001c00077213 */ /* 0x000fe40000000000 */
        /* <DEDUP_REMOVED lines=14> */
[----:B0-----:R-:W5:Y:S03]  /*4440*/  LDL R3, [R1+0x1470] ;  /* 0x0014700001037983 */ /* 0x001f660000100800 */
        /* <DEDUP_REMOVED lines=8> */
[----:B----4-:R-:W-:-:S02]  /*44d0*/  IABS R5, R12 ;  /* 0x0000000c00057213 */ /* 0x010fc40000000000 */
[----:B------:R-:W4:Y:S04]  /*44e0*/  LDL R12, [R1+0x1468] ;  /* 0x00146800010c7983 */ /* 0x000f280000100800 */
[----:B------:R-:W-:Y:S04]  /*44f0*/  STL [R1+0x350], R9 ;  /* 0x0003500901007387 */ /* 0x000fe80000100800 */
[----:B------:R0:W-:Y:S04]  /*4500*/  STL [R1+0x358], R7 ;  /* 0x0003580701007387 */ /* 0x0001e80000100800 */
[----:B------:R5:W-:Y:S01]  /*4510*/  STL [R1+0x35c], R0 ;  /* 0x00035c0001007387 */ /* 0x000be20000100800 */
[----:B0-----:R-:W-:-:S03]  /*4520*/  IABS R7, R2 ;  /* 0x0000000200077213 */ /* 0x001fc60000000000 */
        /* <DEDUP_REMOVED lines=12> */
[----:B-----5:R-:W-:Y:S01]  /*45f0*/  IABS R0, R28 ;  /* 0x0000001c00007213 */ /* 0x020fe20000000000 */
[C---:B------:R-:W-:Y:S02]  /*4600*/  IMAD.HI.U32 R10, R25.reuse, R9, RZ ;  /* 0x00000009190a7227 */ /* 0x040fe400078e00ff */
        /* <DEDUP_REMOVED lines=200> */
[----:B------:R-:W-:Y:S01]  /*5290*/  IMAD.MOV R6, RZ, RZ, -R6 ;  /* 0x000000ffff067224 */ /* 0x000fe200078e0a06 */
[----:B--2---:R-:W-:-:S03]  /*52a0*/  IABS R9, R11 ;  /* 0x0000000b00097213 */ /* 0x004fc60000000000 */
[----:B------:R-:W-:Y:S02]  /*52b0*/  IMAD R3, R26, R6, R4 ;  /* 0x000000061a037224 */ /* 0x000fe400078e0204 */
[----:B------:R-:W2:Y:S01]  /*52c0*/  LDL R4, [R1+0x13dc] ;  /* 0x0013dc0001047983 */ /* 0x000ea20000100800 */
[----:B------:R-:W-:-:S04]  /*52d0*/  IMAD.HI.U32 R11, R25, R5, RZ ;  /* 0x00000005190b7227 */ /* 0x000fc800078e00ff */
[----:B------:R-:W-:Y:S01]  /*52e0*/  IMAD.MOV R11, RZ, RZ, -R11 ;  /* 0x000000ffff0b7224 */ /* 0x000fe200078e0a0b */
[----:B------:R0:W-:Y:S03]  /*52f0*/  STL [R1+0x2cc], R3 ;  /* 0x0002cc0301007387 */ /* 0x0001e60000100800 */
[----:B------:R-:W-:Y:S02]  /*5300*/  IMAD R5, R26, R11, R5 ;  /* 0x0000000b1a057224 */ /* 0x000fe400078e0205 */
[----:B------:R-:W3:Y:S01]  /*5310*/  LDL R11, [R1+0x13d0] ;  /* 0x0013d000010b7983 */ /* 0x000ee20000100800 */
        /* <DEDUP_REMOVED lines=13> */
[----:B------:R0:W-:Y:S04]  /*53f0*/  STL [R1+0x2b0], R9 ;  /* 0x0002b00901007387 */ /* 0x0001e80000100800 */
[----:B------:R3:W-:Y:S01]  /*5400*/  STL [R1+0x2b8], R7 ;  /* 0x0002b80701007387 */ /* 0x0007e20000100800 */
[----:B0-----:R-:W-:-:S03]  /*5410*/  IABS R9, R2 ;  /* 0x0000000200097213 */ /* 0x001fc60000000000 */
[----:B------:R-:W4:Y:S04]  /*5420*/  LDL R2, [R1+0x13b0] ;  /* 0x0013b00001027983 */ /* 0x000f280000100800 */
[----:B------:R5:W-:Y:S01]  /*5430*/  STL [R1+0x2bc], R0 ;  /* 0x0002bc0001007387 */ /* 0x000be20000100800 */
[----:B--2---:R-:W-:-:S05]  /*5440*/  IABS R4, R4 ;  /* 0x0000000400047213 */ /* 0x004fca0000000000 */
[----:B------:R-:W-:-:S04]  /*5450*/  IMAD.HI.U32 R6, R25, R4, RZ ;  /* 0x0000000419067227 */ /* 0x000fc800078e00ff */
[----:B------:R-:W-:Y:S01]  /*5460*/  IMAD.MOV R6, RZ, RZ, -R6 ;  /* 0x000000ffff067224 */ /* 0x000fe200078e0a06 */
[----:B---3--:R-:W-:Y:S01]  /*5470*/  IABS R7, R11 ;  /* 0x0000000b00077213 */ /* 0x008fe20000000000 */
[----:B------:R-:W-:-:S04]  /*5480*/  IMAD.HI.U32 R11, R25, R5, RZ ;  /* 0x00000005190b7227 */ /* 0x000fc800078e00ff */
[----:B------:R-:W-:Y:S02]  /*5490*/  IMAD R6, R26, R6, R4 ;  /* 0x000000061a067224 */ /* 0x000fe400078e0204 */
[----:B------:R-:W2:Y:S01]  /*54a0*/  LDL R4, [R1+0x13c8] ;  /* 0x0013c80001047983 */ /* 0x000ea20000100800 */
[----:B------:R-:W-:-:S03]  /*54b0*/  IMAD.MOV R11, RZ, RZ, -R11 ;  /* 0x000000ffff0b7224 */ /* 0x000fc600078e0a0b */
[----:B------:R0:W-:Y:S01]  /*54c0*/  STL [R1+0x2b4], R6 ;  /* 0x0002b40601007387 */ /* 0x0001e20000100800 */
[----:B------:R-:W-:-:S03]  /*54d0*/  IMAD R5, R26, R11, R5 ;  /* 0x0000000b1a057224 */ /* 0x000fc600078e0205 */
[----:B------:R-:W3:Y:S01]  /*54e0*/  LDL R11, [R1+0x13b8] ;  /* 0x0013b800010b7983 */ /* 0x000ee20000100800 */
[----:B-----5:R-:W-:Y:S01]  /*54f0*/  IABS R0, R28 ;  /* 0x0000001c00007213 */ /* 0x020fe20000000000 */
[C---:B------:R-:W-:Y:S02]  /*5500*/  IMAD.HI.U32 R10, R25.reuse, R9, RZ ;  /* 0x00000009190a7227 */ /* 0x040fe400078e00ff */
[----:B------:R-:W5:Y:S02]  /*5510*/  LDL R28, [R1+0x13ac] ;  /* 0x0013ac00011c7983 */ /* 0x000f640000100800 */
[----:B0-----:R-:W-:-:S04]  /*5520*/  IMAD.HI.U32 R6, R25, R0, RZ ;  /* 0x0000000019067227 */ /* 0x001fc800078e00ff */
[----:B------:R-:W-:Y:S02]  /*5530*/  IMAD.MOV R10, RZ, RZ, -R10 ;  /* 0x000000ffff0a7224 */ /* 0x000fe400078e0a0a */
[----:B------:R-:W-:Y:S01]  /*5540*/  IMAD.HI.U32 R8, R25, R7, RZ ;  /* 0x0000000719087227 */ /* 0x000fe200078e00ff */
[----:B------:R0:W-:Y:S03]  /*5550*/  STL [R1+0x298], R5 ;  /* 0x0002980501007387 */ /* 0x0001e60000100800 */
[----:B------:R-:W-:Y:S02]  /*5560*/  IMAD.MOV R6, RZ, RZ, -R6 ;  /* 0x000000ffff067224 */ /* 0x000fe400078e0a06 */
[----:B------:R-:W-:Y:S02]  /*5570*/  IMAD R9, R26, R10, R9 ;  /* 0x0000000a1a097224 */ /* 0x000fe400078e0209 */
[----:B------:R-:W-:-:S02]  /*5580*/  IMAD.MOV R8, RZ, RZ, -R8 ;  /* 0x000000ffff087224 */ /* 0x000fc400078e0a08 */
[C---:B------:R-:W-:Y:S01]  /*5590*/  IMAD R0, R26.reuse, R6, R0 ;  /* 0x000000061a007224 */ /* 0x040fe200078e0200 */
[----:B0-----:R-:W-:Y:S01]  /*55a0*/  IABS R5, R3 ;  /* 0x0000000300057213 */ /* 0x001fe20000000000 */
[----:B------:R-:W-:Y:S01]  /*55b0*/  IMAD R3, R26, R8, R7 ;  /* 0x000000081a037224 */ /* 0x000fe200078e0207 */
[----:B------:R-:W-:Y:S04]  /*55c0*/  STL [R1+0x2a0], R9 ;  /* 0x0002a00901007387 */ /* 0x000fe80000100800 */
[----:B------:R0:W-:Y:S04]  /*55d0*/  STL [R1+0x2a8], R3 ;  /* 0x0002a80301007387 */ /* 0x0001e80000100800 */
[----:B0-----:R-:W5:Y:S04]  /*55e0*/  LDL R3, [R1+0x13a8] ;  /* 0x0013a80001037983 */ /* 0x001f680000100800 */
[----:B------:R4:W-:Y:S02]  /*55f0*/  STL [R1+0x2ac], R0 ;  /* 0x0002ac0001007387 */ /* 0x0009e40000100800 */
[----:B----4-:R-:W-:-:S02]  /*5600*/  IABS R0, R2 ;  /* 0x0000000200007213 */ /* 0x010fc40000000000 */
[----:B------:R-:W-:Y:S02]  /*5610*/  IABS R7, R12 ;  /* 0x0000000c00077213 */ /* 0x000fe40000000000 */
[----:B--2---:R-:W-:-:S05]  /*5620*/  IABS R4, R4 ;  /* 0x0000000400047213 */ /* 0x004fca0000000000 */
[----:B------:R-:W-:Y:S01]  /*5630*/  IMAD.HI.U32 R6, R25, R4, RZ ;  /* 0x0000000419067227 */ /* 0x000fe200078e00ff */
[----:B---3--:R-:W-:-:S03]  /*5640*/  IABS R9, R11 ;  /* 0x0000000b00097213 */ /* 0x008fc60000000000 */
[----:B------:R-:W-:-:S04]  /*5650*/  IMAD.HI.U32 R11, R25, R5, RZ ;  /* 0x00000005190b7227 */ /* 0x000fc800078e00ff */
[----:B------:R-:W-:Y:S02]  /*5660*/  IMAD.MOV R6, RZ, RZ, -R6 ;  /* 0x000000ffff067224 */ /* 0x000fe400078e0a06 */
[----:B------:R-:W-:Y:S02]  /*5670*/  IMAD.MOV R11, RZ, RZ, -R11 ;  /* 0x000000ffff0b7224 */ /* 0x000fe400078e0a0b */
[C---:B------:R-:W-:Y:S02]  /*5680*/  IMAD R6, R26.reuse, R6, R4 ;  /* 0x000000061a067224 */ /* 0x040fe400078e0204 */
[----:B------:R-:W2:Y:S01]  /*5690*/  LDL R4, [R1+0x13b4] ;  /* 0x0013b40001047983 */ /* 0x000ea20000100800 */
[----:B------:R-:W-:-:S03]  /*56a0*/  IMAD R2, R26, R11, R5 ;  /* 0x0000000b1a027224 */ /* 0x000fc600078e0205 */
[----:B------:R-:W-:Y:S04]  /*56b0*/  STL [R1+0x2a4], R6 ;  /* 0x0002a40601007387 */ /* 0x000fe80000100800 */
[----:B------:R-:W3:Y:S01]  /*56c0*/  LDL R11, [R1+0x13a4] ;  /* 0x0013a400010b7983 */ /* 0x000ee20000100800 */
[----:B------:R-:W-:-:S03]  /*56d0*/  IMAD.HI.U32 R10, R25, R9, RZ ;  /* 0x00000009190a7227 */ /* 0x000fc600078e00ff */
[----:B------:R-:W4:Y:S01]  /*56e0*/  LDL R12, [R1+0x13a0] ;  /* 0x0013a000010c7983 */ /* 0x000f220000100800 */
[----:B------:R-:W-:-:S03]  /*56f0*/  IMAD.MOV R10, RZ, RZ, -R10 ;  /* 0x000000ffff0a7224 */ /* 0x000fc600078e0a0a */
[----:B------:R0:W-:Y:S01]  /*5700*/  STL [R1+0x29c], R2 ;  /* 0x00029c0201007387 */ /* 0x0001e20000100800 */
[----:B------:R-:W-:-:S03]  /*5710*/  IMAD R9, R26, R10, R9 ;  /* 0x0000000a1a097224 */ /* 0x000fc600078e0209 */
[----:B------:R-:W4:Y:S04]  /*5720*/  LDL R10, [R1+0x139c] ;  /* 0x00139c00010a7983 */ /* 0x000f280000100800 */
[----:B0-----:R-:W4:Y:S01]  /*5730*/  LDL R2, [R1+0x1398] ;  /* 0x0013980001027983 */ /* 0x001f220000100800 */
[----:B------:R-:W-:Y:S01]  /*5740*/  IMAD.HI.U32 R6, R25, R0, RZ ;  /* 0x0000000019067227 */ /* 0x000fe200078e00ff */
[----:B-----5:R-:W-:-:S03]  /*5750*/  IABS R5, R28 ;  /* 0x0000001c00057213 */ /* 0x020fc60000000000 */
[----:B------:R-:W-:Y:S01]  /*5760*/  IMAD.HI.U32 R8, R25, R7, RZ ;  /* 0x0000000719087227 */ /* 0x000fe200078e00ff */
[----:B------:R-:W-:Y:S03]  /*5770*/  STL [R1+0x288], R9 ;  /* 0x0002880901007387 */ /* 0x000fe60000100800 */
[----:B------:R-:W-:Y:S01]  /*5780*/  IMAD.MOV R6, RZ, RZ, -R6 ;  /* 0x000000ffff067224 */ /* 0x000fe200078e0a06 */
[----:B------:R-:W5:Y:S01]  /*5790*/  LDL R28, [R1+0x1390] ;  /* 0x00139000011c7983 */ /* 0x000f620000100800 */
[----:B------:R-:W-:Y:S02]  /*57a0*/  IMAD.MOV R8, RZ, RZ, -R8 ;  /* 0x000000ffff087224 */ /* 0x000fe400078e0a08 */
[C---:B------:R-:W-:Y:S02]  /*57b0*/  IMAD R0, R26.reuse, R6, R0 ;  /* 0x000000061a007224 */ /* 0x040fe400078e0200 */
[----:B------:R-:W-:-:S05]  /*57c0*/  IMAD R7, R26, R8, R7 ;  /* 0x000000081a077224 */ /* 0x000fca00078e0207 */
[----:B------:R0:W-:Y:S04]  /*57d0*/  STL [R1+0x290], R7 ;  /* 0x0002900701007387 */ /* 0x0001e80000100800 */
[----:B------:R4:W-:Y:S01]  /*57e0*/  STL [R1+0x294], R0 ;  /* 0x0002940001007387 */ /* 0x0009e20000100800 */
[----:B0-----:R-:W-:-:S03]  /*57f0*/  IABS R7, R3 ;  /* 0x0000000300077213 */ /* 0x001fc60000000000 */
[----:B------:R-:W5:Y:S01]  /*5800*/  LDL R3, [R1+0x1380] ;  /* 0x0013800001037983 */ /* 0x000f620000100800 */
[----:B--2---:R-:W-:-:S05]  /*5810*/  IABS R4, R4 ;  /* 0x0000000400047213 */ /* 0x004fca0000000000 */
[----:B------:R-:W-:Y:S01]  /*5820*/  IMAD.HI.U32 R6, R25, R4, RZ ;  /* 0x0000000419067227 */ /* 0x000fe200078e00ff */
[----:B---3--:R-:W-:-:S03]  /*5830*/  IABS R9, R11 ;  /* 0x0000000b00097213 */ /* 0x008fc60000000000 */
[----:B------:R-:W-:-:S04]  /*5840*/  IMAD.HI.U32 R11, R25, R5, RZ ;  /* 0x00000005190b7227 */ /* 0x000fc800078e00ff */
[----:B------:R-:W-:Y:S02]  /*5850*/  IMAD.MOV R6, RZ, RZ, -R6 ;  /* 0x000000ffff067224 */ /* 0x000fe400078e0a06 */
[----:B------:R-:W-:Y:S02]  /*5860*/  IMAD.MOV R11, RZ, RZ, -R11 ;  /* 0x000000ffff0b7224 */ /* 0x000fe400078e0a0b */
[C---:B------:R-:W-:Y:S02]  /*5870*/  IMAD R6, R26.reuse, R6, R4 ;  /* 0x000000061a067224 */ /* 0x040fe400078e0204 */
[----:B------:R-:W-:Y:S02]  /*5880*/  IMAD R4, R26, R11, R5 ;  /* 0x0000000b1a047224 */ /* 0x000fe400078e0205 */
[----:B------:R-:W2:Y:S01]  /*5890*/  LDL R11, [R1+0x1394] ;  /* 0x00139400010b7983 */ /* 0x000ea20000100800 */
[----:B----4-:R-:W-:Y:S01]  /*58a0*/  IABS R0, R10 ;  /* 0x0000000a00007213 */ /* 0x010fe20000000000 */
[----:B------:R-:W-:-:S04]  /*58b0*/  IMAD.HI.U32 R10, R25, R9, RZ ;  /* 0x00000009190a7227 */ /* 0x000fc800078e00ff */
[----:B------:R-:W-:Y:S01]  /*58c0*/  IMAD.MOV R10, RZ, RZ, -R10 ;  /* 0x000000ffff0a7224 */ /* 0x000fe200078e0a0a */
[----:B------:R-:W-:Y:S01]  /*58d0*/  IABS R5, R2 ;  /* 0x0000000200057213 */ /* 0x000fe20000000000 */
[----:B------:R-:W-:Y:S02]  /*58e0*/  STL [R1+0x28c], R6 ;  /* 0x00028c0601007387 */ /* 0x000fe40000100800 */
[----:B------:R-:W-:Y:S02]  /*58f0*/  IMAD R2, R26, R10, R9 ;  /* 0x0000000a1a027224 */ /* 0x000fe400078e0209 */
[----:B------:R0:W-:Y:S02]  /*5900*/  STL [R1+0x270], R4 ;  /* 0x0002700401007387 */ /* 0x0001e40000100800 */
[----:B0-----:R-:W-:Y:S02]  /*5910*/  IABS R4, R12 ;  /* 0x0000000c00047213 */ /* 0x001fe40000000000 */
[----:B------:R-:W3:Y:S04]  /*5920*/  LDL R12, [R1+0x137c] ;  /* 0x00137c00010c7983 */ /* 0x000ee80000100800 */
[----:B------:R0:W-:Y:S04]  /*5930*/  STL [R1+0x278], R2 ;  /* 0x0002780201007387 */ /* 0x0001e80000100800 */
[----:B0-----:R-:W4:Y:S01]  /*5940*/  LDL R2, [R1+0x1378] ;  /* 0x0013780001027983 */ /* 0x001f220000100800 */
[----:B------:R-:W-:-:S04]  /*5950*/  IMAD.HI.U32 R8, R25, R7, RZ ;  /* 0x0000000719087227 */ /* 0x000fc800078e00ff */
[----:B------:R-:W-:-:S04]  /*5960*/  IMAD.HI.U32 R6, R25, R0, RZ ;  /* 0x0000000019067227 */ /* 0x000fc800078e00ff */
[----:B------:R-:W-:Y:S02]  /*5970*/  IMAD.MOV R8, RZ, RZ, -R8 ;  /* 0x000000ffff087224 */ /* 0x000fe400078e0a08 */
[----:B------:R-:W-:Y:S02]  /*5980*/  IMAD.MOV R6, RZ, RZ, -R6 ;  /* 0x000000ffff067224 */ /* 0x000fe400078e0a06 */
[C---:B------:R-:W-:Y:S02]  /*5990*/  IMAD R7, R26.reuse, R8, R7 ;  /* 0x000000081a077224 */ /* 0x040fe400078e0207 */
[----:B------:R-:W-:Y:S02]  /*59a0*/  IMAD R0, R26, R6, R0 ;  /* 0x000000061a007224 */ /* 0x000fe400078e0200 */
[----:B------:R-:W-:Y:S01]  /*59b0*/  IMAD.HI.U32 R6, R25, R4, RZ ;  /* 0x0000000419067227 */ /* 0x000fe200078e00ff */
[----:B------:R-:W-:Y:S01]  /*59c0*/  STL [R1+0x280], R7 ;  /* 0x0002800701007387 */ /* 0x000fe20000100800 */
[----:B-----5:R-:W-:-:S02]  /*59d0*/  IABS R9, R28 ;  /* 0x0000001c00097213 */ /* 0x020fc40000000000 */
[----:B------:R-:W-:Y:S01]  /*59e0*/  IMAD.MOV R6, RZ, RZ, -R6 ;  /* 0x000000ffff067224 */ /* 0x000fe200078e0a06 */
[----:B------:R-:W5:Y:S04]  /*59f0*/  LDL R28, [R1+0x1374] ;  /* 0x00137400011c7983 */ /* 0x000f680000100800 */
[----:B------:R0:W-:Y:S02]  /*5a00*/  STL [R1+0x284], R0 ;  /* 0x0002840001007387 */ /* 0x0001e40000100800 */
[----:B0-----:R-:W-:Y:S01]  /*5a10*/  IABS R0, R3 ;  /* 0x0000000300007213 */ /* 0x001fe20000000000 */
[----:B------:R-:W-:Y:S02]  /*5a20*/  IMAD R3, R26, R6, R4 ;  /* 0x000000061a037224 */ /* 0x000fe400078e0204 */
[----:B------:R-:W5:Y:S04]  /*5a30*/  LDL R4, [R1+0x1384] ;  /* 0x0013840001047983 */ /* 0x000f680000100800 */
[----:B------:R0:W-:Y:S04]  /*5a40*/  STL [R1+0x27c], R3 ;  /* 0x00027c0301007387 */ /* 0x0001e80000100800 */
[----:B0-----:R-:W5:Y:S01]  /*5a50*/  LDL R3, [R1+0x1370] ;  /* 0x0013700001037983 */ /* 0x001f620000100800 */
[----:B------:R-:W-:-:S04]  /*5a60*/  IMAD.HI.U32 R10, R25, R9, RZ ;  /* 0x00000009190a7227 */ /* 0x000fc800078e00ff */
[----:B------:R-:W-:-:S04]  /*5a70*/  IMAD.MOV R10, RZ, RZ, -R10 ;  /* 0x000000ffff0a7224 */ /* 0x000fc800078e0a0a */
[----:B------:R-:W-:Y:S01]  /*5a80*/  IMAD R9, R26, R10, R9 ;  /* 0x0000000a1a097224 */ /* 0x000fe200078e0209 */
[----:B--2---:R-:W-:Y:S01]  /*5a90*/  IABS R7, R11 ;  /* 0x0000000b00077213 */ /* 0x004fe20000000000 */
[----:B------:R-:W-:-:S04]  /*5aa0*/  IMAD.HI.U32 R11, R25, R5, RZ ;  /* 0x00000005190b7227 */ /* 0x000fc800078e00ff */
[----:B------:R-:W-:-:S04]  /*5ab0*/  IMAD.MOV R11, RZ, RZ, -R11 ;  /* 0x000000ffff0b7224 */ /* 0x000fc800078e0a0b */
[----:B------:R-:W-:Y:S02]  /*5ac0*/  IMAD R6, R26, R11, R5 ;  /* 0x0000000b1a067224 */ /* 0x000fe400078e0205 */
[----:B------:R-:W2:Y:S01]  /*5ad0*/  LDL R5, [R1+0x1388] ;  /* 0x0013880001057983 */ /* 0x000ea20000100800 */
[----:B------:R-:W-:-:S03]  /*5ae0*/  IMAD.HI.U32 R8, R25, R7, RZ ;  /* 0x0000000719087227 */ /* 0x000fc600078e00ff */
[----:B------:R0:W-:Y:S01]  /*5af0*/  STL [R1+0x274], R6 ;  /* 0x0002740601007387 */ /* 0x0001e20000100800 */
[----:B------:R-:W-:Y:S02]  /*5b00*/  IMAD.MOV R8, RZ, RZ, -R8 ;  /* 0x000000ffff087224 */ /* 0x000fe400078e0a08 */
[----:B0-----:R-:W-:-:S04]  /*5b10*/  IMAD.HI.U32 R6, R25, R0, RZ ;  /* 0x0000000019067227 */ /* 0x001fc800078e00ff */
[----:B------:R-:W-:Y:S02]  /*5b20*/  IMAD.MOV R6, RZ, RZ, -R6 ;  /* 0x000000ffff067224 */ /* 0x000fe400078e0a06 */
[C---:B------:R-:W-:Y:S02]  /*5b30*/  IMAD R7, R26.reuse, R8, R7 ;  /* 0x000000081a077224 */ /* 0x040fe400078e0207 */
[----:B------:R-:W-:Y:S01]  /*5b40*/  IMAD R0, R26, R6, R0 ;  /* 0x000000061a007224 */ /* 0x000fe200078e0200 */
[----:B------:R-:W-:Y:S04]  /*5b50*/  STL [R1+0x260], R9 ;  /* 0x0002600901007387 */ /* 0x000fe80000100800 */
[----:B------:R4:W-:Y:S04]  /*5b60*/  STL [R1+0x268], R7 ;  /* 0x0002680701007387 */ /* 0x0009e80000100800 */
[----:B------:R5:W-:Y:S01]  /*5b70*/  STL [R1+0x26c], R0 ;  /* 0x00026c0001007387 */ /* 0x000be20000100800 */
[----:B----4-:R-:W-:-:S03]  /*5b80*/  IABS R7, R2 ;  /* 0x0000000200077213 */ /* 0x010fc60000000000 */
[----:B------:R-:W4:Y:S01]  /*5b90*/  LDL R2, [R1+0x1364] ;  /* 0x0013640001027983 */ /* 0x000f220000100800 */
[----:B---3--:R-:W-:-:S05]  /*5ba0*/  IABS R9, R12 ;  /* 0x0000000c00097213 */ /* 0x008fca0000000000 */
[----:B------:R-:W-:Y:S01]  /*5bb0*/  IMAD.HI.U32 R10, R25, R9, RZ ;  /* 0x00000009190a7227 */ /* 0x000fe200078e00ff */
[----:B-----5:R-:W-:Y:S02]  /*5bc0*/  IABS R0, R28 ;  /* 0x0000001c00007213 */ /* 0x020fe40000000000 */
[----:B------:R-:W-:-:S05]  /*5bd0*/  IABS R4, R4 ;  /* 0x0000000400047213 */ /* 0x000fca0000000000 */
[----:B------:R-:W-:-:S04]  /*5be0*/  IMAD.HI.U32 R6, R25, R4, RZ ;  /* 0x0000000419067227 */ /* 0x000fc800078e00ff */
[----:B------:R-:W-:-:S04]  /*5bf0*/  IMAD.MOV R6, RZ, RZ, -R6 ;  /* 0x000000ffff067224 */ /* 0x000fc800078e0a06 */
[----:B------:R-:W-:Y:S02]  /*5c00*/  IMAD R6, R26, R6, R4 ;  /* 0x000000061a067224 */ /* 0x000fe400078e0204 */
[----:B------:R-:W-:-:S04]  /*5c10*/  IMAD.HI.U32 R8, R25, R7, RZ ;  /* 0x0000000719087227 */ /* 0x000fc800078e00ff */
[----:B------:R-:W-:Y:S02]  /*5c20*/  IMAD.MOV R10, RZ, RZ, -R10 ;  /* 0x000000ffff0a7224 */ /* 0x000fe400078e0a0a */
[----:B------:R-:W-:-:S04]  /*5c30*/  IMAD.MOV R8, RZ, RZ, -R8 ;  /* 0x000000ffff087224 */ /* 0x000fc800078e0a08 */
[----:B------:R-:W-:Y:S01]  /*5c40*/  IMAD R7, R26, R8, R7 ;  /* 0x000000081a077224 */ /* 0x000fe200078e0207 */
[----:B--2---:R-:W-:-:S05]  /*5c50*/  IABS R5, R5 ;  /* 0x0000000500057213 */ /* 0x004fca0000000000 */
[----:B------:R-:W-:-:S04]  /*5c60*/  IMAD.HI.U32 R11, R25, R5, RZ ;  /* 0x00000005190b7227 */ /* 0x000fc800078e00ff */
[----:B------:R-:W-:-:S04]  /*5c70*/  IMAD.MOV R11, RZ, RZ, -R11 ;  /* 0x000000ffff0b7224 */ /* 0x000fc800078e0a0b */
[----:B------:R-:W-:Y:S02]  /*5c80*/  IMAD R4, R26, R11, R5 ;  /* 0x0000000b1a047224 */ /* 0x000fe400078e0205 */
[----:B------:R-:W2:Y:S04]  /*5c90*/  LDL R11, [R1+0x1368] ;  /* 0x00136800010b7983 */ /* 0x000ea80000100800 */
[----:B------:R0:W-:Y:S04]  /*5ca0*/  STL [R1+0x264], R6 ;  /* 0x0002640601007387 */ /* 0x0001e80000100800 */
[----:B------:R-:W3:Y:S04]  /*5cb0*/  LDL R28, [R1+0x1358] ;  /* 0x00135800011c7983 */ /* 0x000ee80000100800 */
[----:B------:R1:W-:Y:S01]  /*5cc0*/  STL [R1+0x248], R4 ;  /* 0x0002480401007387 */ /* 0x0003e20000100800 */
[----:B0-----:R-:W-:Y:S01]  /*5cd0*/  IMAD.HI.U32 R6, R25, R0, RZ ;  /* 0x0000000019067227 */ /* 0x001fe200078e00ff */
[----:B------:R-:W-:-:S03]  /*5ce0*/  IABS R5, R22 ;  /* 0x0000001600057213 */ /* 0x000fc60000000000 */
[----:B------:R-:W-:Y:S01]  /*5cf0*/  IMAD.MOV R6, RZ, RZ, -R6 ;  /* 0x000000ffff067224 */ /* 0x000fe200078e0a06 */
[----:B-1----:R-:W-:Y:S01]  /*5d00*/  IABS R4, R3 ;  /* 0x0000000300047213 */ /* 0x002fe20000000000 */
[C---:B------:R-:W-:Y:S02]  /*5d10*/  IMAD R3, R26.reuse, R10, R9 ;  /* 0x0000000a1a037224 */ /* 0x040fe400078e0209 */
[----:B------:R-:W5:Y:S01]  /*5d20*/  LDL R10, [R1+0x1360] ;  /* 0x00136000010a7983 */ /* 0x000f620000100800 */
[----:B------:R-:W-:-:S03]  /*5d30*/  IMAD R22, R26, R6, R0 ;  /* 0x000000061a167224 */ /* 0x000fc600078e0200 */
[----:B------:R0:W-:Y:S04]  /*5d40*/  STL [R1+0x250], R3 ;  /* 0x0002500301007387 */ /* 0x0001e80000100800 */
[----:B------:R-:W3:Y:S04]  /*5d50*/  LDL R12, [R1+0x1354] ;  /* 0x00135400010c7983 */ /* 0x000ee80000100800 */
[----:B0-----:R-:W3:Y:S04]  /*5d60*/  LDL R3, [R1+0x1350] ;  /* 0x0013500001037983 */ /* 0x001ee80000100800 */
[----:B------:R-:W-:Y:S04]  /*5d70*/  STL [R1+0x258], R7 ;  /* 0x0002580701007387 */ /* 0x000fe80000100800 */
[----:B------:R0:W-:Y:S04]  /*5d80*/  STL [R1+0x1714], R22 ;  /* 0x0017141601007387 */ /* 0x0001e80000100800 */
[----:B0-----:R-:W3:Y:S01]  /*5d90*/  LDL R22, [R1+0x135c] ;  /* 0x00135c0001167983 */ /* 0x001ee20000100800 */
[----:B----4-:R-:W-:-:S03]  /*5da0*/  IABS R7, R2 ;  /* 0x0000000200077213 */ /* 0x010fc60000000000 */
[----:B------:R-:W4:Y:S01]  /*5db0*/  LDL R2, [R1+0x134c] ;  /* 0x00134c0001027983 */ /* 0x000f220000100800 */
[----:B------:R-:W-:-:S04]  /*5dc0*/  IMAD.HI.U32 R6, R25, R4, RZ ;  /* 0x0000000419067227 */ /* 0x000fc800078e00ff */
[----:B------:R-:W-:-:S04]  /*5dd0*/  IMAD.MOV R6, RZ, RZ, -R6 ;  /* 0x000000ffff067224 */ /* 0x000fc800078e0a06 */
[----:B------:R-:W-:-:S05]  /*5de0*/  IMAD R6, R26, R6, R4 ;  /* 0x000000061a067224 */ /* 0x000fca00078e0204 */
[----:B------:R0:W-:Y:S01]  /*5df0*/  STL [R1+0x254], R6 ;  /* 0x0002540601007387 */ /* 0x0001e20000100800 */
[----:B------:R-:W-:-:S04]  /*5e00*/  IMAD.HI.U32 R8, R25, R7, RZ ;  /* 0x0000000719087227 */ /* 0x000fc800078e00ff */
[----:B------:R-:W-:-:S04]  /*5e10*/  IMAD.MOV R8, RZ, RZ, -R8 ;  /* 0x000000ffff087224 */ /* 0x000fc800078e0a08 */
[----:B------:R-:W-:Y:S01]  /*5e20*/  IMAD R7, R26, R8, R7 ;  /* 0x000000081a077224 */ /* 0x000fe200078e0207 */
[----:B--2---:R-:W-:Y:S01]  /*5e30*/  IABS R9, R11 ;  /* 0x0000000b00097213 */ /* 0x004fe20000000000 */
[----:B------:R-:W-:-:S04]  /*5e40*/  IMAD.HI.U32 R11, R25, R5, RZ ;  /* 0x00000005190b7227 */ /* 0x000fc800078e00ff */
[----:B------:R-:W-:-:S04]  /*5e50*/  IMAD.MOV R11, RZ, RZ, -R11 ;  /* 0x000000ffff0b7224 */ /* 0x000fc800078e0a0b */
[----:B------:R-:W-:-:S05]  /*5e60*/  IMAD R4, R26, R11, R5 ;  /* 0x0000000b1a047224 */ /* 0x000fca00078e0205 */
[----:B------:R1:W-:Y:S01]  /*5e70*/  STL [R1+0x24c], R4 ;  /* 0x00024c0401007387 */ /* 0x0003e20000100800 */
[----:B-----5:R-:W-:Y:S01]  /*5e80*/  IABS R0, R10 ;  /* 0x0000000a00007213 */ /* 0x020fe20000000000 */
[----:B------:R-:W-:-:S04]  /*5e90*/  IMAD.HI.U32 R10, R25, R9, RZ ;  /* 0x00000009190a7227 */ /* 0x000fc800078e00ff */
[----:B0-----:R-:W-:-:S04]  /*5ea0*/  IMAD.HI.U32 R6, R25, R0, RZ ;  /* 0x0000000019067227 */ /* 0x001fc800078e00ff */
[----:B------:R-:W-:Y:S01]  /*5eb0*/  IMAD.MOV R6, RZ, RZ, -R6 ;  /* 0x000000ffff067224 */ /* 0x000fe200078e0a06 */
[----:B---3--:R-:W-:Y:S01]  /*5ec0*/  IABS R5, R28 ;  /* 0x0000001c00057213 */ /* 0x008fe20000000000 */
[----:B------:R-:W-:Y:S01]  /*5ed0*/  IMAD.MOV R10, RZ, RZ, -R10 ;  /* 0x000000ffff0a7224 */ /* 0x000fe200078e0a0a */
[----:B------:R-:W2:Y:S01]  /*5ee0*/  LDL R28, [R1+0x1340] ;  /* 0x00134000011c7983 */ /* 0x000ea20000100800 */
[C---:B------:R-:W-:Y:S02]  /*5ef0*/  IMAD R0, R26.reuse, R6, R0 ;  /* 0x000000061a007224 */ /* 0x040fe400078e0200 */
[----:B------:R-:W-:Y:S02]  /*5f00*/  IMAD R9, R26, R10, R9 ;  /* 0x0000000a1a097224 */ /* 0x000fe400078e0209 */
[----:B------:R-:W-:Y:S01]  /*5f10*/  IMAD.HI.U32 R11, R25, R5, RZ ;  /* 0x00000005190b7227 */ /* 0x000fe200078e00ff */
[----:B-1----:R-:W-:-:S05]  /*5f20*/  IABS R4, R22 ;  /* 0x0000001600047213 */ /* 0x002fca0000000000 */
[----:B------:R-:W-:-:S04]  /*5f30*/  IMAD.HI.U32 R6, R25, R4, RZ ;  /* 0x0000000419067227 */ /* 0x000fc800078e00ff */
[----:B------:R-:W-:Y:S01]  /*5f40*/  IMAD.MOV R6, RZ, RZ, -R6 ;  /* 0x000000ffff067224 */ /* 0x000fe200078e0a06 */
[----:B------:R-:W-:Y:S01]  /*5f50*/  STL [R1+0x238], R9 ;  /* 0x0002380901007387 */ /* 0x000fe20000100800 */
[----:B------:R-:W-:Y:S02]  /*5f60*/  IMAD.MOV R11, RZ, RZ, -R11 ;  /* 0x000000ffff0b7224 */ /* 0x000fe400078e0a0b */
[----:B------:R-:W-:Y:S01]  /*5f70*/  IMAD R6, R26, R6, R4 ;  /* 0x000000061a067224 */ /* 0x000fe200078e0204 */
[----:B------:R0:W-:Y:S04]  /*5f80*/  STL [R1+0x240], R7 ;  /* 0x0002400701007387 */ /* 0x0001e80000100800 */
[----:B------:R-:W3:Y:S04]  /*5f90*/  LDL R22, [R1+0x133c] ;  /* 0x00133c0001167983 */ /* 0x000ee80000100800 */
[----:B------:R4:W-:Y:S01]  /*5fa0*/  STL [R1+0x244], R0 ;  /* 0x0002440001007387 */ /* 0x0009e20000100800 */
[----:B0-----:R-:W-:-:S03]  /*5fb0*/  IABS R7, R3 ;  /* 0x0000000300077213 */ /* 0x001fc60000000000 */
[----:B------:R-:W5:Y:S04]  /*5fc0*/  LDL R3, [R1+0x1338] ;  /* 0x0013380001037983 */ /* 0x000f680000100800 */
[----:B------:R-:W3:Y:S01]  /*5fd0*/  LDL R4, [R1+0x1348] ;  /* 0x0013480001047983 */ /* 0x000ee20000100800 */
[----:B----4-:R-:W-:Y:S01]  /*5fe0*/  IABS R0, R2 ;  /* 0x0000000200007213 */ /* 0x010fe20000000000 */
[----:B------:R-:W-:Y:S02]  /*5ff0*/  IMAD R2, R26, R11, R5 ;  /* 0x0000000b1a027224 */ /* 0x000fe400078e0205 */
[----:B------:R-:W-:Y:S04]  /*6000*/  STL [R1+0x23c], R6 ;  /* 0x00023c0601007387 */ /* 0x000fe80000100800 */
[----:B------:R-:W4:Y:S01]  /*6010*/  LDL R5, [R1+0x1344] ;  /* 0x0013440001057983 */ /* 0x000f220000100800 */
[----:B------:R-:W-:-:S03]  /*6020*/  IABS R9, R12 ;  /* 0x0000000c00097213 */ /* 0x000fc60000000000 */
[----:B------:R-:W5:Y:S04]  /*6030*/  LDL R12, [R1+0x1334] ;  /* 0x00133400010c7983 */ /* 0x000f680000100800 */
[----:B------:R0:W-:Y:S04]  /*6040*/  STL [R1+0x220], R2 ;  /* 0x0002200201007387 */ /* 0x0001e80000100800 */
[----:B0-----:R-:W5:Y:S01]  /*6050*/  LDL R2, [R1+0x1330] ;  /* 0x0013300001027983 */ /* 0x001f620000100800 */
[----:B------:R-:W-:-:S04]  /*6060*/  IMAD.HI.U32 R10, R25, R9, RZ ;  /* 0x00000009190a7227 */ /* 0x000fc800078e00ff */
[----:B------:R-:W-:-:S04]  /*6070*/  IMAD.HI.U32 R8, R25, R7, RZ ;  /* 0x0000000719087227 */ /* 0x000fc800078e00ff */
[----:B------:R-:W-:-:S04]  /*6080*/  IMAD.HI.U32 R6, R25, R0, RZ ;  /* 0x0000000019067227 */ /* 0x000fc800078e00ff */
[----:B------:R-:W-:Y:S02]  /*6090*/  IMAD.MOV R10, RZ, RZ, -R10 ;  /* 0x000000ffff0a7224 */ /* 0x000fe400078e0a0a */
[----:B------:R-:W-:Y:S02]  /*60a0*/  IMAD.MOV R8, RZ, RZ, -R8 ;  /* 0x000000ffff087224 */ /* 0x000fe400078e0a08 */
[----:B------:R-:W-:Y:S02]  /*60b0*/  IMAD.MOV R6, RZ, RZ, -R6 ;  /* 0x000000ffff067224 */ /* 0x000fe400078e0a06 */
[C---:B------:R-:W-:Y:S02]  /*60c0*/  IMAD R9, R26.reuse, R10, R9 ;  /* 0x0000000a1a097224 */ /* 0x040fe400078e0209 */
[C---:B------:R-:W-:Y:S02]  /*60d0*/  IMAD R7, R26.reuse, R8, R7 ;  /* 0x000000081a077224 */ /* 0x040fe400078e0207 */
[----:B------:R-:W-:Y:S01]  /*60e0*/  IMAD R0, R26, R6, R0 ;  /* 0x000000061a007224 */ /* 0x000fe200078e0200 */
[----:B------:R2:W-:Y:S04]  /*60f0*/  STL [R1+0x228], R9 ;  /* 0x0002280901007387 */ /* 0x0005e80000100800 */
[----:B------:R-:W-:Y:S01]  /*6100*/  STL [R1+0x230], R7 ;  /* 0x0002300701007387 */ /* 0x000fe20000100800 */
[----:B--2---:R-:W-:-:S03]  /*6110*/  IABS R9, R28 ;  /* 0x0000001c00097213 */ /* 0x004fc60000000000 */
[----:B------:R-:W2:Y:S04]  /*6120*/  LDL R28, [R1+0x1328] ;  /* 0x00132800011c7983 */ /* 0x000ea80000100800 */
[----:B------:R5:W-:Y:S01]  /*6130*/  STL [R1+0x234], R0 ;  /* 0x0002340001007387 */ /* 0x000be20000100800 */
[----:B------:R-:W-:-:S04]  /*6140*/  IMAD.HI.U32 R10, R25, R9, RZ ;  /* 0x00000009190a7227 */ /* 0x000fc800078e00ff */
[----:B------:R-:W-:Y:S01]  /*6150*/  IMAD.MOV R10, RZ, RZ, -R10 ;  /* 0x000000ffff0a7224 */ /* 0x000fe200078e0a0a */
[----:B---3--:R-:W-:Y:S02]  /*6160*/  IABS R4, R4 ;  /* 0x0000000400047213 */ /* 0x008fe40000000000 */
[----:B----4-:R-:W-:-:S03]  /*6170*/  IABS R5, R5 ;  /* 0x0000000500057213 */ /* 0x010fc60000000000 */
[----:B------:R-:W-:-:S04]  /*6180*/  IMAD.HI.U32 R6, R25, R4, RZ ;  /* 0x0000000419067227 */ /* 0x000fc800078e00ff */
[----:B------:R-:W-:Y:S01]  /*6190*/  IMAD.HI.U32 R11, R25, R5, RZ ;  /* 0x00000005190b7227 */ /* 0x000fe200078e00ff */
[----:B-----5:R-:W-:-:S03]  /*61a0*/  IABS R0, R3 ;  /* 0x0000000300007213 */ /* 0x020fc60000000000 */
[----:B------:R-:W-:Y:S02]  /*61b0*/  IMAD.MOV R6, RZ, RZ, -R6 ;  /* 0x000000ffff067224 */ /* 0x000fe400078e0a06 */
[----:B------:R-:W-:Y:S02]  /*61c0*/  IMAD.MOV R11, RZ, RZ, -R11 ;  /* 0x000000ffff0b7224 */ /* 0x000fe400078e0a0b */
[C---:B------:R-:W-:Y:S02]  /*61d0*/  IMAD R3, R26.reuse, R6, R4 ;  /* 0x000000061a037224 */ /* 0x040fe400078e0204 */
[C---:B------:R-:W-:Y:S02]  /*61e0*/  IMAD R4, R26.reuse, R11, R5 ;  /* 0x0000000b1a047224 */ /* 0x040fe400078e0205 */
[----:B------:R-:W3:Y:S01]  /*61f0*/  LDL R11, [R1+0x132c] ;  /* 0x00132c00010b7983 */ /* 0x000ee20000100800 */
[----:B------:R-:W-:Y:S01]  /*6200*/  IABS R5, R2 ;  /* 0x0000000200057213 */ /* 0x000fe20000000000 */
[----:B------:R-:W-:-:S02]  /*6210*/  IMAD R2, R26, R10, R9 ;  /* 0x0000000a1a027224 */ /* 0x000fc400078e0209 */
[----:B------:R0:W-:Y:S04]  /*6220*/  STL [R1+0x22c], R3 ;  /* 0x00022c0301007387 */ /* 0x0001e80000100800 */
[----:B0-----:R-:W4:Y:S04]  /*6230*/  LDL R3, [R1+0x1320] ;  /* 0x0013200001037983 */ /* 0x001f280000100800 */
[----:B------:R-:W-:Y:S04]  /*6240*/  STL [R1+0x224], R4 ;  /* 0x0002240401007387 */ /* 0x000fe80000100800 */
[----:B------:R-:W5:Y:S01]  /*6250*/  LDL R10, [R1+0x1324] ;  /* 0x00132400010a7983 */ /* 0x000f620000100800 */
[----:B------:R-:W-:-:S03]  /*6260*/  IABS R7, R22 ;  /* 0x0000001600077213 */ /* 0x000fc60000000000 */
[----:B------:R-:W4:Y:S04]  /*6270*/  LDL R22, [R1+0x131c] ;  /* 0x00131c0001167983 */ /* 0x000f280000100800 */
[----:B------:R0:W-:Y:S04]  /*6280*/  STL [R1+0x210], R2 ;  /* 0x0002100201007387 */ /* 0x0001e80000100800 */
[----:B0-----:R-:W4:Y:S01]  /*6290*/  LDL R2, [R1+0x1314] ;  /* 0x0013140001027983 */ /* 0x001f220000100800 */
[----:B------:R-:W-:Y:S01]  /*62a0*/  IMAD.HI.U32 R6, R25, R0, RZ ;  /* 0x0000000019067227 */ /* 0x000fe200078e00ff */
[----:B------:R-:W-:-:S02]  /*62b0*/  IABS R4, R12 ;  /* 0x0000000c00047213 */ /* 0x000fc40000000000 */
[----:B------:R-:W4:Y:S01]  /*62c0*/  LDL R12, [R1+0x1318] ;  /* 0x00131800010c7983 */ /* 0x000f220000100800 */
[----:B------:R-:W-:Y:S02]  /*62d0*/  IMAD.MOV R6, RZ, RZ, -R6 ;  /* 0x000000ffff067224 */ /* 0x000fe400078e0a06 */
[----:B------:R-:W-:-:S04]  /*62e0*/  IMAD.HI.U32 R8, R25, R7, RZ ;  /* 0x0000000719087227 */ /* 0x000fc800078e00ff */
[----:B------:R-:W-:Y:S02]  /*62f0*/  IMAD R0, R26, R6, R0 ;  /* 0x000000061a007224 */ /* 0x000fe400078e0200 */
[----:B------:R-:W-:-:S04]  /*6300*/  IMAD.HI.U32 R6, R25, R4, RZ ;  /* 0x0000000419067227 */ /* 0x000fc800078e00ff */
[----:B------:R-:W-:Y:S02]  /*6310*/  IMAD.MOV R8, RZ, RZ, -R8 ;  /* 0x000000ffff087224 */ /* 0x000fe400078e0a08 */
[----:B------:R-:W-:Y:S02]  /*6320*/  IMAD.MOV R6, RZ, RZ, -R6 ;  /* 0x000000ffff067224 */ /* 0x000fe400078e0a06 */
[C---:B------:R-:W-:Y:S02]  /*6330*/  IMAD R7, R26.reuse, R8, R7 ;  /* 0x000000081a077224 */ /* 0x040fe400078e0207 */
[----:B------:R-:W-:-:S03]  /*6340*/  IMAD R6, R26, R6, R4 ;  /* 0x000000061a067224 */ /* 0x000fc600078e0204 */
[----:B------:R2:W-:Y:S04]  /*6350*/  STL [R1+0x218], R7 ;  /* 0x0002180701007387 */ /* 0x0005e80000100800 */
[----:B------:R5:W-:Y:S01]  /*6360*/  STL [R1+0x21c], R0 ;  /* 0x00021c0001007387 */ /* 0x000be20000100800 */
[----:B--2---:R-:W-:-:S03]  /*6370*/  IABS R7, R28 ;  /* 0x0000001c00077213 */ /* 0x004fc60000000000 */
[----:B------:R-:W2:Y:S04]  /*6380*/  LDL R28, [R1+0x1310] ;  /* 0x00131000011c7983 */ /* 0x000ea80000100800 */
[----:B------:R-:W-:Y:S01]  /*6390*/  STL [R1+0x214], R6 ;  /* 0x0002140601007387 */ /* 0x000fe20000100800 */
[----:B------:R-:W-:-:S04]  /*63a0*/  IMAD.HI.U32 R8, R25, R7, RZ ;  /* 0x0000000719087227 */ /* 0x000fc800078e00ff */
[----:B------:R-:W-:-:S04]  /*63b0*/  IMAD.MOV R8, RZ, RZ, -R8 ;  /* 0x000000ffff087224 */ /* 0x000fc800078e0a08 */
[----:B------:R-:W-:Y:S01]  /*63c0*/  IMAD R7, R26, R8, R7 ;  /* 0x000000081a077224 */ /* 0x000fe200078e0207 */
[----:B---3--:R-:W-:Y:S01]  /*63d0*/  IABS R9, R11 ;  /* 0x0000000b00097213 */ /* 0x008fe20000000000 */
[----:B------:R-:W-:-:S04]  /*63e0*/  IMAD.HI.U32 R11, R25, R5, RZ ;  /* 0x00000005190b7227 */ /* 0x000fc800078e00ff */
[----:B------:R-:W-:-:S04]  /*63f0*/  IMAD.MOV R11, RZ, RZ, -R11 ;  /* 0x000000ffff0b7224 */ /* 0x000fc800078e0a0b */
[----:B------:R-:W-:-:S05]  /*6400*/  IMAD R4, R26, R11, R5 ;  /* 0x0000000b1a047224 */ /* 0x000fca00078e0205 */
[----:B------:R4:W-:Y:S01]  /*6410*/  STL [R1+0x1f8], R4 ;  /* 0x0001f80401007387 */ /* 0x0009e20000100800 */
[----:B-----5:R-:W-:Y:S02]  /*6420*/  IABS R0, R10 ;  /* 0x0000000a00007213 */ /* 0x020fe40000000000 */
[----:B----4-:R-:W-:Y:S02]  /*6430*/  IABS R4, R3 ;  /* 0x0000000300047213 */ /* 0x010fe40000000000 */
[----:B------:R-:W3:Y:S01]  /*6440*/  LDL R3, [R1+0x1308] ;  /* 0x0013080001037983 */ /* 0x000ee20000100800 */
[----:B------:R-:W-:-:S04]  /*6450*/  IMAD.HI.U32 R6, R25, R0, RZ ;  /* 0x0000000019067227 */ /* 0x000fc800078e00ff */
[----:B------:R-:W-:-:S04]  /*6460*/  IMAD.HI.U32 R10, R25, R9, RZ ;  /* 0x00000009190a7227 */ /* 0x000fc800078e00ff */
[----:B------:R-:W-:Y:S02]  /*6470*/  IMAD.MOV R6, RZ, RZ, -R6 ;  /* 0x000000ffff067224 */ /* 0x000fe400078e0a06 */
[----:B------:R-:W-:Y:S01]  /*6480*/  IMAD.MOV R10, RZ, RZ, -R10 ;  /* 0x000000ffff0a7224 */ /* 0x000fe200078e0a0a */
[----:B------:R-:W-:Y:S01]  /*6490*/  IABS R5, R22 ;  /* 0x0000001600057213 */ /* 0x000fe20000000000 */
[----:B------:R-:W-:Y:S02]  /*64a0*/  IMAD R0, R26, R6, R0 ;  /* 0x000000061a007224 */ /* 0x000fe400078e0200 */
[----:B------:R-:W-:-:S04]  /*64b0*/  IMAD.HI.U32 R6, R25, R4, RZ ;  /* 0x0000000419067227 */ /* 0x000fc800078e00ff */
[----:B------:R-:W-:Y:S02]  /*64c0*/  IMAD R9, R26, R10, R9 ;  /* 0x0000000a1a097224 */ /* 0x000fe400078e0209 */
[----:B------:R-:W-:-:S04]  /*64d0*/  IMAD.HI.U32 R11, R25, R5, RZ ;  /* 0x00000005190b7227 */ /* 0x000fc800078e00ff */
[----:B------:R-:W-:Y:S01]  /*64e0*/  IMAD.MOV R6, RZ, RZ, -R6 ;  /* 0x000000ffff067224 */ /* 0x000fe200078e0a06 */
[----:B------:R-:W-:Y:S01]  /*64f0*/  STL [R1+0x200], R9 ;  /* 0x0002000901007387 */ /* 0x000fe20000100800 */
[----:B------:R-:W-:Y:S02]  /*6500*/  IMAD.MOV R11, RZ, RZ, -R11 ;  /* 0x000000ffff0b7224 */ /* 0x000fe400078e0a0b */
[----:B------:R-:W-:Y:S01]  /*6510*/  IMAD R6, R26, R6, R4 ;  /* 0x000000061a067224 */ /* 0x000fe200078e0204 */
[----:B------:R0:W-:Y:S04]  /*6520*/  STL [R1+0x208], R7 ;  /* 0x0002080701007387 */ /* 0x0001e80000100800 */
[----:B------:R-:W4:Y:S04]  /*6530*/  LDL R22, [R1+0x1304] ;  /* 0x0013040001167983 */ /* 0x000f280000100800 */
[----:B------:R2:W-:Y:S01]  /*6540*/  STL [R1+0x20c], R0 ;  /* 0x00020c0001007387 */ /* 0x0005e20000100800 */
[----:B0-----:R-:W-:-:S03]  /*6550*/  IABS R7, R2 ;  /* 0x0000000200077213 */ /* 0x001fc60000000000 */
[----:B------:R-:W5:Y:S01]  /*6560*/  LDL R4, [R1+0x130c] ;  /* 0x00130c0001047983 */ /* 0x000f620000100800 */
[----:B------:R-:W-:-:S03]  /*6570*/  IMAD R5, R26, R11, R5 ;  /* 0x0000000b1a057224 */ /* 0x000fc600078e0205 */
[----:B------:R-:W4:Y:S04]  /*6580*/  LDL R2, [R1+0x12fc] ;  /* 0x0012fc0001027983 */ /* 0x000f280000100800 */
[----:B------:R0:W-:Y:S04]  /*6590*/  STL [R1+0x204], R6 ;  /* 0x0002040601007387 */ /* 0x0001e80000100800 */
[----:B------:R-:W4:Y:S01]  /*65a0*/  LDL R11, [R1+0x1300] ;  /* 0x00130000010b7983 */ /* 0x000f220000100800 */
[----:B------:R-:W-:Y:S01]  /*65b0*/  IABS R9, R12 ;  /* 0x0000000c00097213 */ /* 0x000fe20000000000 */
[----:B------:R-:W-:-:S02]  /*65c0*/  IMAD.HI.U32 R8, R25, R7, RZ ;  /* 0x0000000719087227 */ /* 0x000fc400078e00ff */
[----:B------:R-:W4:Y:S02]  /*65d0*/  LDL R12, [R1+0x12f8] ;  /* 0x0012f800010c7983 */ /* 0x000f240000100800 */
[----:B------:R-:W-:-:S04]  /*65e0*/  IMAD.HI.U32 R10, R25, R9, RZ ;  /* 0x00000009190a7227 */ /* 0x000fc800078e00ff */
[----:B------:R-:W-:Y:S02]  /*65f0*/  IMAD.MOV R10, RZ, RZ, -R10 ;  /* 0x000000ffff0a7224 */ /* 0x000fe400078e0a0a */
[----:B------:R-:W-:Y:S01]  /*6600*/  IMAD.MOV R8, RZ, RZ, -R8 ;  /* 0x000000ffff087224 */ /* 0x000fe200078e0a08 */
[----:B------:R3:W-:Y:S01]  /*6610*/  STL [R1+0x1fc], R5 ;  /* 0x0001fc0501007387 */ /* 0x0007e20000100800 */
[----:B------:R-:W-:Y:S01]  /*6620*/  IMAD R9, R26, R10, R9 ;  /* 0x0000000a1a097224 */ /* 0x000fe200078e0209 */
[----:B--2---:R-:W-:Y:S02]  /*6630*/  IABS R0, R28 ;  /* 0x0000001c00007213 */ /* 0x004fe40000000000 */
[----:B------:R-:W2:Y:S04]  /*6640*/  LDL R28, [R1+0x12f4] ;  /* 0x0012f400011c7983 */ /* 0x000ea80000100800 */
[----:B------:R-:W-:Y:S01]  /*6650*/  STL [R1+0x1e8], R9 ;  /* 0x0001e80901007387 */ /* 0x000fe20000100800 */
[----:B0-----:R-:W-:-:S04]  /*6660*/  IMAD.HI.U32 R6, R25, R0, RZ ;  /* 0x0000000019067227 */ /* 0x001fc800078e00ff */
[----:B------:R-:W-:-:S04]  /*6670*/  IMAD.MOV R6, RZ, RZ, -R6 ;  /* 0x000000ffff067224 */ /* 0x000fc800078e0a06 */
[C---:B------:R-:W-:Y:S01]  /*6680*/  IMAD R0, R26.reuse, R6, R0 ;  /* 0x000000061a007224 */ /* 0x040fe200078e0200 */
[----:B---3--:R-:W-:Y:S01]  /*6690*/  IABS R5, R3 ;  /* 0x0000000300057213 */ /* 0x008fe20000000000 */
[----:B------:R-:W-:-:S05]  /*66a0*/  IMAD R3, R26, R8, R7 ;  /* 0x000000081a037224 */ /* 0x000fca00078e0207 */
[----:B------:R0:W-:Y:S04]  /*66b0*/  STL [R1+0x1f0], R3 ;  /* 0x0001f00301007387 */ /* 0x0001e80000100800 */
[----:B0-----:R-:W3:Y:S04]  /*66c0*/  LDL R3, [R1+0x12ec] ;  /* 0x0012ec0001037983 */ /* 0x001ee80000100800 */
[----:B------:R0:W-:Y:S01]  /*66d0*/  STL [R1+0x1f4], R0 ;  /* 0x0001f40001007387 */ /* 0x0001e20000100800 */
[----:B-----5:R-:W-:-:S05]  /*66e0*/  IABS R4, R4 ;  /* 0x0000000400047213 */ /* 0x020fca0000000000 */
[----:B------:R-:W-:Y:S01]  /*66f0*/  IMAD.HI.U32 R6, R25, R4, RZ ;  /* 0x0000000419067227 */ /* 0x000fe200078e00ff */
[----:B----4-:R-:W-:-:S03]  /*6700*/  IABS R9, R11 ;  /* 0x0000000b00097213 */ /* 0x010fc60000000000 */
[----:B------:R-:W-:Y:S01]  /*6710*/  IMAD.HI.U32 R11, R25, R5, RZ ;  /* 0x00000005190b7227 */ /* 0x000fe200078e00ff */
[----:B0-----:R-:W-:-:S03]  /*6720*/  IABS R0, R2 ;  /* 0x0000000200007213 */ /* 0x001fc60000000000 */
[----:B------:R-:W-:Y:S02]  /*6730*/  IMAD.MOV R6, RZ, RZ, -R6 ;  /* 0x000000ffff067224 */ /* 0x000fe400078e0a06 */
[----:B------:R-:W-:Y:S02]  /*6740*/  IMAD.MOV R11, RZ, RZ, -R11 ;  /* 0x000000ffff0b7224 */ /* 0x000fe400078e0a0b */
[C---:B------:R-:W-:Y:S02]  /*6750*/  IMAD R2, R26.reuse, R6, R4 ;  /* 0x000000061a027224 */ /* 0x040fe400078e0204 */
[----:B------:R-:W-:Y:S02]  /*6760*/  IMAD R4, R26, R11, R5 ;  /* 0x0000000b1a047224 */ /* 0x000fe400078e0205 */
        /* <DEDUP_REMOVED lines=11> */
[C---:B------:R-:W-:Y:S01]  /*6820*/  IMAD R9, R26.reuse, R10, R9 ;  /* 0x0000000a1a097224 */ /* 0x040fe200078e0209 */
[----:B------:R0:W-:Y:S01]  /*6830*/  STL [R1+0x1d0], R4 ;  /* 0x0001d00401007387 */ /* 0x0001e20000100800 */
[C---:B------:R-:W-:Y:S02]  /*6840*/  IMAD R7, R26.reuse, R8, R7 ;  /* 0x000000081a077224 */ /* 0x040fe400078e0207 */
[----:B------:R-:W-:Y:S01]  /*6850*/  IMAD R0, R26, R6, R0 ;  /* 0x000000061a007224 */ /* 0x000fe200078e0200 */
[----:B0-----:R-:W-:-:S02]  /*6860*/  IABS R4, R12 ;  /* 0x0000000c00047213 */ /* 0x001fc40000000000 */
[----:B------:R-:W5:Y:S04]  /*6870*/  LDL R12, [R1+0x12dc] ;  /* 0x0012dc00010c7983 */ /* 0x000f680000100800 */
[----:B------:R-:W-:Y:S01]  /*6880*/  STL [R1+0x1d8], R9 ;  /* 0x0001d80901007387 */ /* 0x000fe20000100800 */
[----:B------:R-:W-:-:S04]  /*6890*/  IMAD.HI.U32 R6, R25, R4, RZ ;  /* 0x0000000419067227 */ /* 0x000fc800078e00ff */
[----:B------:R-:W-:Y:S01]  /*68a0*/  IMAD.MOV R6, RZ, RZ, -R6 ;  /* 0x000000ffff067224 */ /* 0x000fe200078e0a06 */
[----:B--2---:R-:W-:Y:S02]  /*68b0*/  IABS R5, R28 ;  /* 0x0000001c00057213 */ /* 0x004fe40000000000 */
[----:B------:R-:W2:Y:S04]  /*68c0*/  LDL R28, [R1+0x12d8] ;  /* 0x0012d800011c7983 */ /* 0x000ea80000100800 */
[----:B------:R3:W-:Y:S04]  /*68d0*/  STL [R1+0x1e0], R7 ;  /* 0x0001e00701007387 */ /* 0x0007e80000100800 */
[----:B------:R5:W-:Y:S01]  /*68e0*/  STL [R1+0x1e4], R0 ;  /* 0x0001e40001007387 */ /* 0x000be20000100800 */
[----:B---3--:R-:W-:-:S03]  /*68f0*/  IABS R7, R3 ;  /* 0x0000000300077213 */ /* 0x008fc60000000000 */
[----:B------:R-:W3:Y:S01]  /*6900*/  LDL R3, [R1+0x12d4] ;  /* 0x0012d40001037983 */ /* 0x000ee20000100800 */
[----:B----4-:R-:W-:Y:S01]  /*6910*/  IABS R9, R11 ;  /* 0x0000000b00097213 */ /* 0x010fe20000000000 */
[----:B------:R-:W-:-:S04]  /*6920*/  IMAD.HI.U32 R11, R25, R5, RZ ;  /* 0x00000005190b7227 */ /* 0x000fc800078e00ff */
[----:B------:R-:W-:Y:S01]  /*6930*/  IMAD.MOV R11, RZ, RZ, -R11 ;  /* 0x000000ffff0b7224 */ /* 0x000fe200078e0a0b */
[----:B-----5:R-:W-:Y:S01]  /*6940*/  IABS R0, R22 ;  /* 0x0000001600007213 */ /* 0x020fe20000000000 */
[C---:B------:R-:W-:Y:S02]  /*6950*/  IMAD R22, R26.reuse, R6, R4 ;  /* 0x000000061a167224 */ /* 0x040fe400078e0204 */
[----:B------:R-:W-:-:S03]  /*6960*/  IMAD R4, R26, R11, R5 ;  /* 0x0000000b1a047224 */ /* 0x000fc600078e0205 */
[----:B------:R-:W-:Y:S04]  /*6970*/  STL [R1+0x1dc], R22 ;  /* 0x0001dc1601007387 */ /* 0x000fe80000100800 */
[----:B------:R0:W-:Y:S02]  /*6980*/  STL [R1+0x1d4], R4 ;  /* 0x0001d40401007387 */ /* 0x0001e40000100800 */
[----:B0-----:R-:W-:Y:S02]  /*6990*/  IABS R4, R2 ;  /* 0x0000000200047213 */ /* 0x001fe40000000000 */
[----:B------:R-:W4:Y:S01]  /*69a0*/  LDL R2, [R1+0x12c8] ;  /* 0x0012c80001027983 */ /* 0x000f220000100800 */
[----:B------:R-:W-:-:S04]  /*69b0*/  IMAD.HI.U32 R6, R25, R0, RZ ;  /* 0x0000000019067227 */ /* 0x000fc800078e00ff */
[----:B------:R-:W-:Y:S02]  /*69c0*/  IMAD.MOV R6, RZ, RZ, -R6 ;  /* 0x000000ffff067224 */ /* 0x000fe400078e0a06 */
[----:B------:R-:W-:Y:S01]  /*69d0*/  IMAD.HI.U32 R8, R25, R7, RZ ;  /* 0x0000000719087227 */ /* 0x000fe200078e00ff */
[----:B------:R-:W-:-:S03]  /*69e0*/  IABS R5, R23 ;  /* 0x0000001700057213 */ /* 0x000fc60000000000 */
[----:B------:R-:W-:Y:S02]  /*69f0*/  IMAD R0, R26, R6, R0 ;  /* 0x000000061a007224 */ /* 0x000fe400078e0200 */
[----:B------:R-:W-:Y:S02]  /*6a00*/  IMAD.MOV R8, RZ, RZ, -R8 ;  /* 0x000000ffff087224 */ /* 0x000fe400078e0a08 */
[----:B------:R-:W-:-:S04]  /*6a10*/  IMAD.HI.U32 R6, R25, R4, RZ ;  /* 0x0000000419067227 */ /* 0x000fc800078e00ff */
[C---:B------:R-:W-:Y:S02]  /*6a20*/  IMAD R7, R26.reuse, R8, R7 ;  /* 0x000000081a077224 */ /* 0x040fe400078e0207 */
[----:B------:R-:W-:Y:S02]  /*6a30*/  IMAD.MOV R6, RZ, RZ, -R6 ;  /* 0x000000ffff067224 */ /* 0x000fe400078e0a06 */
[----:B------:R-:W-:Y:S01]  /*6a40*/  IMAD.HI.U32 R11, R25, R5, RZ ;  /* 0x00000005190b7227 */ /* 0x000fe200078e00ff */
[----:B------:R2:W-:Y:S03]  /*6a50*/  STL [R1+0x1c4], R7 ;  /* 0x0001c40701007387 */ /* 0x0005e60000100800 */
[----:B------:R-:W-:Y:S01]  /*6a60*/  IMAD R6, R26, R6, R4 ;  /* 0x000000061a067224 */ /* 0x000fe200078e0204 */
[----:B------:R-:W5:Y:S01]  /*6a70*/  LDL R22, [R1+0x12c4] ;  /* 0x0012c40001167983 */ /* 0x000f620000100800 */
[----:B------:R-:W-:-:S03]  /*6a80*/  IMAD.MOV R11, RZ, RZ, -R11 ;  /* 0x000000ffff0b7224 */ /* 0x000fc600078e0a0b */
[----:B------:R3:W-:Y:S04]  /*6a90*/  STL [R1+0x1cc], R0 ;  /* 0x0001cc0001007387 */ /* 0x0007e80000100800 */
[----:B------:R-:W5:Y:S01]  /*6aa0*/  LDL R4, [R1+0x12d0] ;  /* 0x0012d00001047983 */ /* 0x000f620000100800 */
[----:B------:R-:W-:-:S04]  /*6ab0*/  IMAD.HI.U32 R10, R25, R9, RZ ;  /* 0x00000009190a7227 */ /* 0x000fc800078e00ff */
[----:B------:R-:W-:-:S04]  /*6ac0*/  IMAD.MOV R10, RZ, RZ, -R10 ;  /* 0x000000ffff0a7224 */ /* 0x000fc800078e0a0a */
[----:B------:R-:W-:Y:S01]  /*6ad0*/  IMAD R23, R26, R10, R9 ;  /* 0x0000000a1a177224 */ /* 0x000fe200078e0209 */
[----:B------:R-:W-:-:S05]  /*6ae0*/  IABS R9, R12 ;  /* 0x0000000c00097213 */ /* 0x000fca0000000000 */
[----:B------:R-:W-:-:S04]  /*6af0*/  IMAD.HI.U32 R10, R25, R9, RZ ;  /* 0x00000009190a7227 */ /* 0x000fc800078e00ff */
[----:B------:R-:W-:-:S04]  /*6b00*/  IMAD.MOV R10, RZ, RZ, -R10 ;  /* 0x000000ffff0a7224 */ /* 0x000fc800078e0a0a */
[----:B------:R-:W-:Y:S01]  /*6b10*/  IMAD R9, R26, R10, R9 ;  /* 0x0000000a1a097224 */ /* 0x000fe200078e0209 */
[----:B--2---:R-:W-:Y:S02]  /*6b20*/  IABS R7, R28 ;  /* 0x0000001c00077213 */ /* 0x004fe40000000000 */
[----:B------:R-:W2:Y:S04]  /*6b30*/  LDL R28, [R1+0x12c0] ;  /* 0x0012c000011c7983 */ /* 0x000ea80000100800 */
[----:B------:R-:W-:Y:S04]  /*6b40*/  STL [R1+0x1c0], R6 ;  /* 0x0001c00601007387 */ /* 0x000fe80000100800 */
[----:B------:R-:W2:Y:S01]  /*6b50*/  LDL R12, [R1+0x12bc] ;  /* 0x0012bc00010c7983 */ /* 0x000ea20000100800 */
[----:B------:R-:W-:-:S04]  /*6b60*/  IMAD.HI.U32 R8, R25, R7, RZ ;  /* 0x0000000719087227 */ /* 0x000fc800078e00ff */
[----:B------:R-:W-:-:S04]  /*6b70*/  IMAD.MOV R8, RZ, RZ, -R8 ;  /* 0x000000ffff087224 */ /* 0x000fc800078e0a08 */
[C---:B------:R-:W-:Y:S01]  /*6b80*/  IMAD R7, R26.reuse, R8, R7 ;  /* 0x000000081a077224 */ /* 0x040fe200078e0207 */
[----:B---3--:R-:W-:Y:S01]  /*6b90*/  IABS R0, R3 ;  /* 0x0000000300007213 */ /* 0x008fe20000000000 */
[----:B------:R-:W-:Y:S02]  /*6ba0*/  IMAD R3, R26, R11, R5 ;  /* 0x0000000b1a037224 */ /* 0x000fe400078e0205 */
[----:B------:R-:W3:Y:S04]  /*6bb0*/  LDL R5, [R1+0x12cc] ;  /* 0x0012cc0001057983 */ /* 0x000ee80000100800 */
[----:B------:R0:W-:Y:S04]  /*6bc0*/  STL [R1+0x1a0], R3 ;  /* 0x0001a00301007387 */ /* 0x0001e80000100800 */
[----:B0-----:R-:W3:Y:S04]  /*6bd0*/  LDL R3, [R1+0x12b8] ;  /* 0x0012b80001037983 */ /* 0x001ee80000100800 */
[----:B------:R4:W-:Y:S04]  /*6be0*/  STL [R1+0x1ac], R9 ;  /* 0x0001ac0901007387 */ /* 0x0009e80000100800 */
[----:B------:R0:W-:Y:S01]  /*6bf0*/  STL [R1+0x1b4], R7 ;  /* 0x0001b40701007387 */ /* 0x0001e20000100800 */
[----:B----4-:R-:W-:-:S03]  /*6c00*/  IABS R9, R2 ;  /* 0x0000000200097213 */ /* 0x010fc60000000000 */
[----:B------:R-:W4:Y:S01]  /*6c10*/  LDL R2, [R1+0x12b0] ;  /* 0x0012b00001027983 */ /* 0x000f220000100800 */
[----:B------:R-:W-:-:S04]  /*6c20*/  IMAD.HI.U32 R6, R25, R0, RZ ;  /* 0x0000000019067227 */ /* 0x000fc800078e00ff */
[----:B------:R-:W-:-:S04]  /*6c30*/  IMAD.MOV R6, RZ, RZ, -R6 ;  /* 0x000000ffff067224 */ /* 0x000fc800078e0a06 */
[----:B------:R-:W-:Y:S02]  /*6c40*/  IMAD R0, R26, R6, R0 ;  /* 0x000000061a007224 */ /* 0x000fe400078e0200 */
[----:B------:R-:W-:-:S03]  /*6c50*/  IMAD.HI.U32 R10, R25, R9, RZ ;  /* 0x00000009190a7227 */ /* 0x000fc600078e00ff */
[----:B------:R2:W-:Y:S01]  /*6c60*/  STL [R1+0x1b8], R0 ;  /* 0x0001b80001007387 */ /* 0x0005e20000100800 */
[----:B------:R-:W-:Y:S01]  /*6c70*/  IMAD.MOV R10, RZ, RZ, -R10 ;  /* 0x000000ffff0a7224 */ /* 0x000fe200078e0a0a */
[----:B-----5:R-:W-:-:S05]  /*6c80*/  IABS R4, R4 ;  /* 0x0000000400047213 */ /* 0x020fca0000000000 */
[----:B------:R-:W-:-:S04]  /*6c90*/  IMAD.HI.U32 R6, R25, R4, RZ ;  /* 0x0000000419067227 */ /* 0x000fc800078e00ff */
[----:B------:R-:W-:-:S04]  /*6ca0*/  IMAD.MOV R6, RZ, RZ, -R6 ;  /* 0x000000ffff067224 */ /* 0x000fc800078e0a06 */
[----:B------:R-:W-:Y:S01]  /*6cb0*/  IMAD R6, R26, R6, R4 ;  /* 0x000000061a067224 */ /* 0x000fe200078e0204 */
[----:B0-----:R-:W-:-:S05]  /*6cc0*/  IABS R7, R22 ;  /* 0x0000001600077213 */ /* 0x001fca0000000000 */
[----:B------:R-:W-:-:S04]  /*6cd0*/  IMAD.HI.U32 R8, R25, R7, RZ ;  /* 0x0000000719087227 */ /* 0x000fc800078e00ff */
[----:B------:R-:W-:-:S04]  /*6ce0*/  IMAD.MOV R8, RZ, RZ, -R8 ;  /* 0x000000ffff087224 */ /* 0x000fc800078e0a08 */
[----:B------:R-:W-:Y:S01]  /*6cf0*/  IMAD R7, R26, R8, R7 ;  /* 0x000000081a077224 */ /* 0x000fe200078e0207 */
[----:B--2---:R-:W-:Y:S02]  /*6d00*/  IABS R0, R28 ;  /* 0x0000001c00007213 */ /* 0x004fe40000000000 */
[----:B---3--:R-:W-:-:S05]  /*6d10*/  IABS R5, R5 ;  /* 0x0000000500057213 */ /* 0x008fca0000000000 */
[----:B------:R-:W-:-:S04]  /*6d20*/  IMAD.HI.U32 R11, R25, R5, RZ ;  /* 0x00000005190b7227 */ /* 0x000fc800078e00ff */
[----:B------:R-:W-:-:S04]  /*6d30*/  IMAD.MOV R11, RZ, RZ, -R11 ;  /* 0x000000ffff0b7224 */ /* 0x000fc800078e0a0b */
[C---:B------:R-:W-:Y:S02]  /*6d40*/  IMAD R4, R26.reuse, R11, R5 ;  /* 0x0000000b1a047224 */ /* 0x040fe400078e0205 */
[----:B------:R-:W2:Y:S01]  /*6d50*/  LDL R11, [R1+0x12b4] ;  /* 0x0012b400010b7983 */ /* 0x000ea20000100800 */
[----:B------:R-:W-:Y:S01]  /*6d60*/  IABS R5, R3 ;  /* 0x0000000300057213 */ /* 0x000fe20000000000 */
[----:B------:R-:W-:Y:S02]  /*6d70*/  IMAD R3, R26, R10, R9 ;  /* 0x0000000a1a037224 */ /* 0x000fe400078e0209 */
[----:B------:R0:W-:Y:S04]  /*6d80*/  STL [R1+0x1b0], R6 ;  /* 0x0001b00601007387 */ /* 0x0001e80000100800 */
[----:B------:R-:W3:Y:S04]  /*6d90*/  LDL R28, [R1+0x12a8] ;  /* 0x0012a800011c7983 */ /* 0x000ee80000100800 */
[----:B------:R1:W-:Y:S04]  /*6da0*/  STL [R1+0x1a8], R4 ;  /* 0x0001a80401007387 */ /* 0x0003e80000100800 */
[----:B------:R-:W5:Y:S01]  /*6db0*/  LDL R10, [R1+0x12ac] ;  /* 0x0012ac00010a7983 */ /* 0x000f620000100800 */
[----:B0-----:R-:W-:-:S03]  /*6dc0*/  IMAD.HI.U32 R6, R25, R0, RZ ;  /* 0x0000000019067227 */ /* 0x001fc600078e00ff */
[----:B------:R-:W3:Y:S01]  /*6dd0*/  LDL R22, [R1+0x12a4] ;  /* 0x0012a40001167983 */ /* 0x000ee20000100800 */
[----:B------:R-:W-:Y:S01]  /*6de0*/  IMAD.MOV R6, RZ, RZ, -R6 ;  /* 0x000000ffff067224 */ /* 0x000fe200078e0a06 */
[----:B-1----:R-:W-:-:S03]  /*6df0*/  IABS R4, R12 ;  /* 0x0000000c00047213 */ /* 0x002fc60000000000 */
[----:B------:R-:W-:Y:S01]  /*6e00*/  IMAD R0, R26, R6, R0 ;  /* 0x000000061a007224 */ /* 0x000fe200078e0200 */
[----:B------:R0:W-:Y:S04]  /*6e10*/  STL [R1+0x190], R3 ;  /* 0x0001900301007387 */ /* 0x0001e80000100800 */
[----:B------:R-:W3:Y:S04]  /*6e20*/  LDL R12, [R1+0x12a0] ;  /* 0x0012a000010c7983 */ /* 0x000ee80000100800 */
[----:B0-----:R-:W3:Y:S04]  /*6e30*/  LDL R3, [R1+0x129c] ;  /* 0x00129c0001037983 */ /* 0x001ee80000100800 */
[----:B------:R4:W-:Y:S04]  /*6e40*/  STL [R1+0x198], R7 ;  /* 0x0001980701007387 */ /* 0x0009e80000100800 */
[----:B------:R5:W-:Y:S01]  /*6e50*/  STL [R1+0x19c], R0 ;  /* 0x00019c0001007387 */ /* 0x000be20000100800 */
        /* <DEDUP_REMOVED lines=12> */
[----:B------:R-:W-:Y:S01]  /*6f20*/  IMAD R4, R26, R11, R5 ;  /* 0x0000000b1a047224 */ /* 0x000fe200078e0205 */
[----:B-----5:R-:W-:Y:S01]  /*6f30*/  IABS R0, R10 ;  /* 0x0000000a00007213 */ /* 0x020fe20000000000 */
[----:B------:R-:W-:-:S03]  /*6f40*/  IMAD.HI.U32 R10, R25, R9, RZ ;  /* 0x00000009190a7227 */ /* 0x000fc600078e00ff */
[----:B------:R3:W-:Y:S01]  /*6f50*/  STL [R1+0x178], R4 ;  /* 0x0001780401007387 */ /* 0x0007e20000100800 */
[----:B0-----:R-:W-:-:S04]  /*6f60*/  IMAD.HI.U32 R6, R25, R0, RZ ;  /* 0x0000000019067227 */ /* 0x001fc800078e00ff */
[----:B------:R-:W-:Y:S01]  /*6f70*/  IMAD.MOV R6, RZ, RZ, -R6 ;  /* 0x000000ffff067224 */ /* 0x000fe200078e0a06 */
[----:B---3--:R-:W-:Y:S01]  /*6f80*/  IABS R4, R28 ;  /* 0x0000001c00047213 */ /* 0x008fe20000000000 */
[----:B------:R-:W-:Y:S01]  /*6f90*/  IMAD.MOV R10, RZ, RZ, -R10 ;  /* 0x000000ffff0a7224 */ /* 0x000fe200078e0a0a */
[----:B------:R-:W-:Y:S01]  /*6fa0*/  IABS R5, R22 ;  /* 0x0000001600057213 */ /* 0x000fe20000000000 */
[----:B------:R-:W-:Y:S01]  /*6fb0*/  IMAD R0, R26, R6, R0 ;  /* 0x000000061a007224 */ /* 0x000fe200078e0200 */
[----:B------:R-:W2:Y:S01]  /*6fc0*/  LDL R28, [R1+0x1290] ;  /* 0x00129000011c7983 */ /* 0x000ea20000100800 */
        /* <DEDUP_REMOVED lines=18> */
[----:B------:R-:W3:Y:S04]  /*70f0*/  LDL R12, [R1+0x1284] ;  /* 0x00128400010c7983 */ /* 0x000ee80000100800 */
[----:B------:R0:W-:Y:S01]  /*7100*/  STL [R1+0x17c], R2 ;  /* 0x00017c0201007387 */ /* 0x0001e20000100800 */
[----:B------:R-:W-:-:S03]  /*7110*/  IMAD.HI.U32 R10, R25, R9, RZ ;  /* 0x00000009190a7227 */ /* 0x000fc600078e00ff */
[----:B0-----:R-:W3:Y:S01]  /*7120*/  LDL R2, [R1+0x127c] ;  /* 0x00127c0001027983 */ /* 0x001ee20000100800 */
[----:B------:R-:W-:Y:S02]  /*7130*/  IMAD.MOV R10, RZ, RZ, -R10 ;  /* 0x000000ffff0a7224 */ /* 0x000fe400078e0a0a */
[----:B------:R-:W-:-:S04]  /*7140*/  IMAD.HI.U32 R8, R25, R7, RZ ;  /* 0x0000000719087227 */ /* 0x000fc800078e00ff */
[----:B------:R-:W-:-:S04]  /*7150*/  IMAD.HI.U32 R6, R25, R0, RZ ;  /* 0x0000000019067227 */ /* 0x000fc800078e00ff */
[C---:B------:R-:W-:Y:S02]  /*7160*/  IMAD R9, R26.reuse, R10, R9 ;  /* 0x0000000a1a097224 */ /* 0x040fe400078e0209 */
[----:B------:R-:W-:Y:S02]  /*7170*/  IMAD.MOV R8, RZ, RZ, -R8 ;  /* 0x000000ffff087224 */ /* 0x000fe400078e0a08 */
[----:B------:R-:W-:Y:S01]  /*7180*/  IMAD.MOV R6, RZ, RZ, -R6 ;  /* 0x000000ffff067224 */ /* 0x000fe200078e0a06 */
[----:B------:R4:W-:Y:S01]  /*7190*/  STL [R1+0x160], R9 ;  /* 0x0001600901007387 */ /* 0x0009e20000100800 */
[C---:B------:R-:W-:Y:S02]  /*71a0*/  IMAD R7, R26.reuse, R8, R7 ;  /* 0x000000081a077224 */ /* 0x040fe400078e0207 */
[----:B------:R-:W-:-:S03]  /*71b0*/  IMAD R0, R26, R6, R0 ;  /* 0x000000061a007224 */ /* 0x000fc600078e0200 */
[----:B------:R-:W-:Y:S01]  /*71c0*/  STL [R1+0x168], R7 ;  /* 0x0001680701007387 */ /* 0x000fe20000100800 */
[----:B--2---:R-:W-:-:S03]  /*71d0*/  IABS R5, R28 ;  /* 0x0000001c00057213 */ /* 0x004fc60000000000 */
[----:B------:R-:W2:Y:S04]  /*71e0*/  LDL R28, [R1+0x1274] ;  /* 0x00127400011c7983 */ /* 0x000ea80000100800 */
[----:B------:R3:W-:Y:S01]  /*71f0*/  STL [R1+0x174], R0 ;  /* 0x0001740001007387 */ /* 0x0007e20000100800 */
[----:B-----5:R-:W-:-:S05]  /*7200*/  IABS R4, R4 ;  /* 0x0000000400047213 */ /* 0x020fca0000000000 */
[----:B------:R-:W-:Y:S01]  /*7210*/  IMAD.HI.U32 R6, R25, R4, RZ ;  /* 0x0000000419067227 */ /* 0x000fe200078e00ff */
[----:B----4-:R-:W-:-:S03]  /*7220*/  IABS R9, R11 ;  /* 0x0000000b00097213 */ /* 0x010fc60000000000 */
[----:B------:R-:W-:Y:S01]  /*7230*/  IMAD.HI.U32 R11, R25, R5, RZ ;  /* 0x00000005190b7227 */ /* 0x000fe200078e00ff */
[----:B---3--:R-:W-:-:S03]  /*7240*/  IABS R0, R3 ;  /* 0x0000000300007213 */ /* 0x008fc60000000000 */
[----:B------:R-:W-:Y:S02]  /*7250*/  IMAD.MOV R6, RZ, RZ, -R6 ;  /* 0x000000ffff067224 */ /* 0x000fe400078e0a06 */
[----:B------:R-:W-:Y:S02]  /*7260*/  IMAD.MOV R11, RZ, RZ, -R11 ;  /* 0x000000ffff0b7224 */ /* 0x000fe400078e0a0b */
[C---:B------:R-:W-:Y:S02]  /*7270*/  IMAD R3, R26.reuse, R6, R4 ;  /* 0x000000061a037224 */ /* 0x040fe400078e0204 */
[----:B------:R-:W-:Y:S02]  /*7280*/  IMAD R4, R26, R11, R5 ;  /* 0x0000000b1a047224 */ /* 0x000fe400078e0205 */
[----:B------:R-:W3:Y:S01]  /*7290*/  LDL R11, [R1+0x1278] ;  /* 0x00127800010b7983 */ /* 0x000ee20000100800 */
[----:B------:R-:W-:-:S03]  /*72a0*/  IABS R7, R22 ;  /* 0x0000001600077213 */ /* 0x000fc60000000000 */
[----:B------:R-:W4:Y:S04]  /*72b0*/  LDL R22, [R1+0x1270] ;  /* 0x0012700001167983 */ /* 0x000f280000100800 */
[----:B------:R0:W-:Y:S04]  /*72c0*/  STL [R1+0x164], R3 ;  /* 0x0001640301007387 */ /* 0x0001e80000100800 */
[----:B0-----:R-:W5:Y:S01]  /*72d0*/  LDL R3, [R1+0x126c] ;  /* 0x00126c0001037983 */ /* 0x001f620000100800 */
[----:B------:R-:W-:Y:S01]  /*72e0*/  IMAD.HI.U32 R10, R25, R9, RZ ;  /* 0x00000009190a7227 */ /* 0x000fe200078e00ff */
[----:B------:R-:W-:-:S03]  /*72f0*/  IABS R5, R2 ;  /* 0x0000000200057213 */ /* 0x000fc60000000000 */
[----:B------:R-:W-:Y:S01]  /*7300*/  IMAD.MOV R10, RZ, RZ, -R10 ;  /* 0x000000ffff0a7224 */ /* 0x000fe200078e0a0a */
[----:B------:R0:W-:Y:S03]  /*7310*/  STL [R1+0x13c], R4 ;  /* 0x00013c0401007387 */ /* 0x0001e60000100800 */
[----:B------:R-:W-:Y:S01]  /*7320*/  IMAD R2, R26, R10, R9 ;  /* 0x0000000a1a027224 */ /* 0x000fe200078e0209 */
[----:B0-----:R-:W-:Y:S02]  /*7330*/  IABS R4, R12 ;  /* 0x0000000c00047213 */ /* 0x001fe40000000000 */
[----:B------:R-:W5:Y:S04]  /*7340*/  LDL R12, [R1+0x1264] ;  /* 0x00126400010c7983 */ /* 0x000f680000100800 */
[----:B------:R0:W-:Y:S04]  /*7350*/  STL [R1+0x148], R2 ;  /* 0x0001480201007387 */ /* 0x0001e80000100800 */
[----:B0-----:R-:W5:Y:S01]  /*7360*/  LDL R2, [R1+0x1260] ;  /* 0x0012600001027983 */ /* 0x001f620000100800 */
[----:B------:R-:W-:-:S04]  /*7370*/  IMAD.HI.U32 R6, R25, R0, RZ ;  /* 0x0000000019067227 */ /* 0x000fc800078e00ff */
[----:B------:R-:W-:-:S04]  /*7380*/  IMAD.HI.U32 R8, R25, R7, RZ ;  /* 0x0000000719087227 */ /* 0x000fc800078e00ff */
[----:B------:R-:W-:Y:S02]  /*7390*/  IMAD.MOV R6, RZ, RZ, -R6 ;  /* 0x000000ffff067224 */ /* 0x000fe400078e0a06 */
[----:B------:R-:W-:Y:S02]  /*73a0*/  IMAD.MOV R8, RZ, RZ, -R8 ;  /* 0x000000ffff087224 */ /* 0x000fe400078e0a08 */
[C---:B------:R-:W-:Y:S02]  /*73b0*/  IMAD R0, R26.reuse, R6, R0 ;  /* 0x000000061a007224 */ /* 0x040fe400078e0200 */
[----:B------:R-:W-:Y:S02]  /*73c0*/  IMAD R7, R26, R8, R7 ;  /* 0x000000081a077224 */ /* 0x000fe400078e0207 */
[----:B------:R-:W-:-:S03]  /*73d0*/  IMAD.HI.U32 R6, R25, R4, RZ ;  /* 0x0000000419067227 */ /* 0x000fc600078e00ff */
[----:B------:R2:W-:Y:S01]  /*73e0*/  STL [R1+0x150], R7 ;  /* 0x0001500701007387 */ /* 0x0005e20000100800 */
[----:B------:R-:W-:-:S03]  /*73f0*/  IMAD.MOV R6, RZ, RZ, -R6 ;  /* 0x000000ffff067224 */ /* 0x000fc600078e0a06 */
[----:B------:R4:W-:Y:S01]  /*7400*/  STL [R1+0x15c], R0 ;  /* 0x00015c0001007387 */ /* 0x0009e20000100800 */
[----:B--2---:R-:W-:-:S03]  /*7410*/  IABS R7, R28 ;  /* 0x0000001c00077213 */ /* 0x004fc60000000000 */
[----:B------:R-:W2:Y:S01]  /*7420*/  LDL R28, [R1+0x125c] ;  /* 0x00125c00011c7983 */ /* 0x000ea20000100800 */
[----:B---3--:R-:W-:Y:S01]  /*7430*/  IABS R9, R11 ;  /* 0x0000000b00097213 */ /* 0x008fe20000000000 */
[----:B------:R-:W-:-:S04]  /*7440*/  IMAD.HI.U32 R11, R25, R5, RZ ;  /* 0x00000005190b7227 */ /* 0x000fc800078e00ff */
[----:B------:R-:W-:Y:S01]  /*7450*/  IMAD.MOV R11, RZ, RZ, -R11 ;  /* 0x000000ffff0b7224 */ /* 0x000fe200078e0a0b */
[----:B----4-:R-:W-:Y:S01]  /*7460*/  IABS R0, R22 ;  /* 0x0000001600007213 */ /* 0x010fe20000000000 */
[C---:B------:R-:W-:Y:S02]  /*7470*/  IMAD R22, R26.reuse, R6, R4 ;  /* 0x000000061a167224 */ /* 0x040fe400078e0204 */
[----:B------:R-:W-:-:S03]  /*7480*/  IMAD R4, R26, R11, R5 ;  /* 0x0000000b1a047224 */ /* 0x000fc600078e0205 */
[----:B------:R-:W-:Y:S04]  /*7490*/  STL [R1+0x14c], R22 ;  /* 0x00014c1601007387 */ /* 0x000fe80000100800 */
[----:B------:R5:W-:Y:S02]  /*74a0*/  STL [R1+0x144], R4 ;  /* 0x0001440401007387 */ /* 0x000be40000100800 */
[----:B-----5:R-:W-:Y:S02]  /*74b0*/  IABS R4, R3 ;  /* 0x0000000300047213 */ /* 0x020fe40000000000 */
[----:B------:R-:W3:Y:S01]  /*74c0*/  LDL R3, [R1+0x1250] ;  /* 0x0012500001037983 */ /* 0x000ee20000100800 */
[----:B------:R-:W-:-:S04]  /*74d0*/  IMAD.HI.U32 R6, R25, R0, RZ ;  /* 0x0000000019067227 */ /* 0x000fc800078e00ff */
[----:B------:R-:W-:Y:S01]  /*74e0*/  IMAD.HI.U32 R10, R25, R9, RZ ;  /* 0x00000009190a7227 */ /* 0x000fe200078e00ff */
[----:B------:R-:W-:-:S03]  /*74f0*/  IABS R5, R24 ;  /* 0x0000001800057213 */ /* 0x000fc60000000000 */
[----:B------:R-:W-:Y:S02]  /*7500*/  IMAD.MOV R6, RZ, RZ, -R6 ;  /* 0x000000ffff067224 */ /* 0x000fe400078e0a06 */
[----:B------:R-:W-:-:S04]  /*7510*/  IMAD.HI.U32 R8, R25, R7, RZ ;  /* 0x0000000719087227 */ /* 0x000fc800078e00ff */
[----:B------:R-:W-:Y:S02]  /*7520*/  IMAD.MOV R10, RZ, RZ, -R10 ;  /* 0x000000ffff0a7224 */ /* 0x000fe400078e0a0a */
[----:B------:R-:W-:Y:S02]  /*7530*/  IMAD R24, R26, R6, R0 ;  /* 0x000000061a187224 */ /* 0x000fe400078e0200 */
[----:B------:R-:W-:-:S04]  /*7540*/  IMAD.HI.U32 R6, R25, R4, RZ ;  /* 0x0000000419067227 */ /* 0x000fc800078e00ff */
[----:B------:R-:W-:Y:S02]  /*7550*/  IMAD.MOV R8, RZ, RZ, -R8 ;  /* 0x000000ffff087224 */ /* 0x000fe400078e0a08 */
[C---:B------:R-:W-:Y:S02]  /*7560*/  IMAD R9, R26.reuse, R10, R9 ;  /* 0x0000000a1a097224 */ /* 0x040fe400078e0209 */
[----:B------:R-:W-:Y:S02]  /*7570*/  IMAD.MOV R6, RZ, RZ, -R6 ;  /* 0x000000ffff067224 */ /* 0x000fe400078e0a06 */
[----:B------:R-:W-:Y:S01]  /*7580*/  IMAD R7, R26, R8, R7 ;  /* 0x000000081a077224 */ /* 0x000fe200078e0207 */
[----:B------:R0:W-:Y:S01]  /*7590*/  STL [R1+0x12c], R9 ;  /* 0x00012c0901007387 */ /* 0x0001e20000100800 */
[----:B------:R-:W-:-:S03]  /*75a0*/  IMAD.HI.U32 R11, R25, R5, RZ ;  /* 0x00000005190b7227 */ /* 0x000fc600078e00ff */
[----:B------:R-:W4:Y:S01]  /*75b0*/  LDL R22, [R1+0x124c] ;  /* 0x00124c0001167983 */ /* 0x000f220000100800 */
[----:B------:R-:W-:Y:S01]  /*75c0*/  IMAD.MOV R11, RZ, RZ, -R11 ;  /* 0x000000ffff0b7224 */ /* 0x000fe200078e0a0b */
[----:B0-----:R-:W-:Y:S01]  /*75d0*/  IABS R9, R12 ;  /* 0x0000000c00097213 */ /* 0x001fe20000000000 */
[C---:B------:R-:W-:Y:S01]  /*75e0*/  IMAD R12, R26.reuse, R6, R4 ;  /* 0x000000061a0c7224 */ /* 0x040fe200078e0204 */
[----:B------:R0:W-:Y:S01]  /*75f0*/  STL [R1+0x134], R7 ;  /* 0x0001340701007387 */ /* 0x0001e20000100800 */
[----:B------:R-:W-:-:S03]  /*7600*/  IMAD R6, R26, R11, R5 ;  /* 0x0000000b1a067224 */ /* 0x000fc600078e0205 */
[----:B------:R-:W5:Y:S01]  /*7610*/  LDL R4, [R1+0x1258] ;  /* 0x0012580001047983 */ /* 0x000f620000100800 */
[----:B0-----:R-:W-:-:S03]  /*7620*/  IABS R7, R2 ;  /* 0x0000000200077213 */ /* 0x001fc60000000000 */
[----:B------:R-:W4:Y:S04]  /*7630*/  LDL R2, [R1+0x1248] ;  /* 0x0012480001027983 */ /* 0x000f280000100800 */
[----:B------:R0:W-:Y:S04]  /*7640*/  STL [R1+0x130], R12 ;  /* 0x0001300c01007387 */ /* 0x0001e80000100800 */
[----:B------:R-:W4:Y:S01]  /*7650*/  LDL R5, [R1+0x1254] ;  /* 0x0012540001057983 */ /* 0x000f220000100800 */
[----:B------:R-:W-:-:S04]  /*7660*/  IMAD.HI.U32 R10, R25, R9, RZ ;  /* 0x00000009190a7227 */ /* 0x000fc800078e00ff */
[----:B------:R-:W-:Y:S01]  /*7670*/  IMAD.HI.U32 R8, R25, R7, RZ ;  /* 0x0000000719087227 */ /* 0x000fe200078e00ff */
[----:B0-----:R-:W4:Y:S03]  /*7680*/  LDL R12, [R1+0x1244] ;  /* 0x00124400010c7983 */ /* 0x001f260000100800 */
[----:B------:R-:W-:Y:S02]  /*7690*/  IMAD.MOV R10, RZ, RZ, -R10 ;  /* 0x000000ffff0a7224 */ /* 0x000fe400078e0a0a */
[----:B------:R-:W-:Y:S02]  /*76a0*/  IMAD.MOV R8, RZ, RZ, -R8 ;  /* 0x000000ffff087224 */ /* 0x000fe400078e0a08 */
[C---:B------:R-:W-:Y:S02]  /*76b0*/  IMAD R9, R26.reuse, R10, R9 ;  /* 0x0000000a1a097224 */ /* 0x040fe400078e0209 */
[----:B------:R-:W-:Y:S01]  /*76c0*/  IMAD R7, R26, R8, R7 ;  /* 0x000000081a077224 */ /* 0x000fe200078e0207 */
[----:B------:R-:W-:Y:S01]  /*76d0*/  STL [R1+0x108], R6 ;  /* 0x0001080601007387 */ /* 0x000fe20000100800 */
[----:B--2---:R-:W-:-:S03]  /*76e0*/  IABS R0, R28 ;  /* 0x0000001c00007213 */ /* 0x004fc60000000000 */
[----:B------:R-:W2:Y:S04]  /*76f0*/  LDL R28, [R1+0x1240] ;  /* 0x00124000011c7983 */ /* 0x000ea80000100800 */
[----:B------:R3:W-:Y:S04]  /*7700*/  STL [R1+0x110], R9 ;  /* 0x0001100901007387 */ /* 0x0007e80000100800 */
[----:B------:R-:W-:Y:S01]  /*7710*/  STL [R1+0x118], R7 ;  /* 0x0001180701007387 */ /* 0x000fe20000100800 */
[----:B---3--:R-:W-:-:S03]  /*7720*/  IABS R9, R3 ;  /* 0x0000000300097213 */ /* 0x008fc60000000000 */
[----:B------:R-:W3:Y:S01]  /*7730*/  LDL R3, [R1+0x1238] ;  /* 0x0012380001037983 */ /* 0x000ee20000100800 */
[----:B------:R-:W-:-:S04]  /*7740*/  IMAD.HI.U32 R6, R25, R0, RZ ;  /* 0x0000000019067227 */ /* 0x000fc800078e00ff */
[----:B------:R-:W-:-:S04]  /*7750*/  IMAD.MOV R6, RZ, RZ, -R6 ;  /* 0x000000ffff067224 */ /* 0x000fc800078e0a06 */
[----:B------:R-:W-:Y:S02]  /*7760*/  IMAD R0, R26, R6, R0 ;  /* 0x000000061a007224 */ /* 0x000fe400078e0200 */
[----:B------:R-:W-:-:S03]  /*7770*/  IMAD.HI.U32 R10, R25, R9, RZ ;  /* 0x00000009190a7227 */ /* 0x000fc600078e00ff */
[----:B------:R0:W-:Y:S01]  /*7780*/  STL [R1+0x11c], R0 ;  /* 0x00011c0001007387 */ /* 0x0001e20000100800 */
[----:B------:R-:W-:-:S04]  /*7790*/  IMAD.MOV R10, RZ, RZ, -R10 ;  /* 0x000000ffff0a7224 */ /* 0x000fc800078e0a0a */
[----:B------:R-:W-:Y:S01]  /*77a0*/  IMAD R9, R26, R10, R9 ;  /* 0x0000000a1a097224 */ /* 0x000fe200078e0209 */
[----:B-----5:R-:W-:-:S05]  /*77b0*/  IABS R4, R4 ;  /* 0x0000000400047213 */ /* 0x020fca0000000000 */
[----:B------:R-:W-:Y:S01]  /*77c0*/  IMAD.HI.U32 R6, R25, R4, RZ ;  /* 0x0000000419067227 */ /* 0x000fe200078e00ff */
[----:B----4-:R-:W-:-:S03]  /*77d0*/  IABS R5, R5 ;  /* 0x0000000500057213 */ /* 0x010fc60000000000 */
[----:B------:R-:W-:Y:S02]  /*77e0*/  IMAD.MOV R6, RZ, RZ, -R6 ;  /* 0x000000ffff067224 */ /* 0x000fe400078e0a06 */
[----:B------:R-:W-:-:S04]  /*77f0*/  IMAD.HI.U32 R11, R25, R5, RZ ;  /* 0x00000005190b7227 */ /* 0x000fc800078e00ff */
[----:B------:R-:W-:Y:S01]  /*7800*/  IMAD.MOV R11, RZ, RZ, -R11 ;  /* 0x000000ffff0b7224 */ /* 0x000fe200078e0a0b */
[----:B0-----:R-:W-:Y:S01]  /*7810*/  IABS R0, R2 ;  /* 0x0000000200007213 */ /* 0x001fe20000000000 */
[C---:B------:R-:W-:Y:S02]  /*7820*/  IMAD R4, R26.reuse, R6, R4 ;  /* 0x000000061a047224 */ /* 0x040fe400078e0204 */
[----:B------:R-:W-:Y:S02]  /*7830*/  IMAD R2, R26, R11, R5 ;  /* 0x0000000b1a027224 */ /* 0x000fe400078e0205 */
[----:B------:R-:W4:Y:S01]  /*7840*/  LDL R11, [R1+0x123c] ;  /* 0x00123c00010b7983 */ /* 0x000f220000100800 */
[----:B------:R-:W-:-:S03]  /*7850*/  IABS R7, R22 ;  /* 0x0000001600077213 */ /* 0x000fc60000000000 */
[----:B------:R-:W-:Y:S04]  /*7860*/  STL [R1+0x114], R4 ;  /* 0x0001140401007387 */ /* 0x000fe80000100800 */
[----:B------:R-:W5:Y:S04]  /*7870*/  LDL R22, [R1+0x1230] ;  /* 0x0012300001167983 */ /* 0x000f680000100800 */
[----:B------:R0:W-:Y:S04]  /*7880*/  STL [R1+0x10c], R2 ;  /* 0x00010c0201007387 */ /* 0x0001e80000100800 */
[----:B------:R-:W5:Y:S01]  /*7890*/  LDL R10, [R1+0x1234] ;  /* 0x00123400010a7983 */ /* 0x000f620000100800 */
[----:B------:R-:W-:-:S04]  /*78a0*/  IMAD.HI.U32 R8, R25, R7, RZ ;  /* 0x0000000719087227 */ /* 0x000fc800078e00ff */
[----:B------:R-:W-:Y:S01]  /*78b0*/  IMAD.HI.U32 R6, R25, R0, RZ ;  /* 0x0000000019067227 */ /* 0x000fe200078e00ff */
[----:B0-----:R-:W5:Y:S03]  /*78c0*/  LDL R2, [R1+0x122c] ;  /* 0x00122c0001027983 */ /* 0x001f660000100800 */
[----:B------:R-:W-:Y:S02]  /*78d0*/  IMAD.MOV R8, RZ, RZ, -R8 ;  /* 0x000000ffff087224 */ /* 0x000fe400078e0a08 */
[----:B------:R-:W-:Y:S02]  /*78e0*/  IMAD.MOV R6, RZ, RZ, -R6 ;  /* 0x000000ffff067224 */ /* 0x000fe400078e0a06 */
[C---:B------:R-:W-:Y:S01]  /*78f0*/  IMAD R7, R26.reuse, R8, R7 ;  /* 0x000000081a077224 */ /* 0x040fe200078e0207 */
[----:B------:R-:W-:Y:S01]  /*7900*/  IABS R4, R12 ;  /* 0x0000000c00047213 */ /* 0x000fe20000000000 */
[----:B------:R-:W-:Y:S01]  /*7910*/  IMAD R0, R26, R6, R0 ;  /* 0x000000061a007224 */ /* 0x000fe200078e0200 */
[----:B------:R-:W-:Y:S04]  /*7920*/  STL [R1+0xf0], R9 ;  /* 0x0000f00901007387 */ /* 0x000fe80000100800 */
[----:B------:R-:W5:Y:S04]  /*7930*/  LDL R12, [R1+0x1228] ;  /* 0x00122800010c7983 */ /* 0x000f680000100800 */
[----:B------:R3:W-:Y:S01]  /*7940*/  STL [R1+0xf8], R7 ;  /* 0x0000f80701007387 */ /* 0x0007e20000100800 */
[----:B--2---:R-:W-:-:S03]  /*7950*/  IABS R5, R28 ;  /* 0x0000001c00057213 */ /* 0x004fc60000000000 */
[----:B------:R-:W2:Y:S04]  /*7960*/  LDL R28, [R1+0x1224] ;  /* 0x00122400011c7983 */ /* 0x000ea80000100800 */
[----:B------:R5:W-:Y:S01]  /*7970*/  STL [R1+0x104], R0 ;  /* 0x0001040001007387 */ /* 0x000be20000100800 */
        /* <DEDUP_REMOVED lines=9> */
[----:B----4-:R-:W-:Y:S01]  /*7a10*/  IABS R9, R11 ;  /* 0x0000000b00097213 */ /* 0x010fe20000000000 */
[----:B------:R-:W-:-:S04]  /*7a20*/  IMAD.HI.U32 R11, R25, R5, RZ ;  /* 0x00000005190b7227 */ /* 0x000fc800078e00ff */
[----:B------:R-:W-:-:S04]  /*7a30*/  IMAD.MOV R11, RZ, RZ, -R11 ;  /* 0x000000ffff0b7224 */ /* 0x000fc800078e0a0b */
[----:B------:R-:W-:Y:S01]  /*7a40*/  IMAD R4, R26, R11, R5 ;  /* 0x0000000b1a047224 */ /* 0x000fe200078e0205 */
[----:B-----5:R-:W-:Y:S01]  /*7a50*/  IABS R0, R10 ;  /* 0x0000000a00007213 */ /* 0x020fe20000000000 */
[----:B------:R-:W-:-:S03]  /*7a60*/  IMAD.HI.U32 R10, R25, R9, RZ ;  /* 0x00000009190a7227 */ /* 0x000fc600078e00ff */
[----:B------:R1:W-:Y:S01]  /*7a70*/  STL [R1+0xc4], R4 ;  /* 0x0000c40401007387 */ /* 0x0003e20000100800 */
[----:B0-----:R-:W-:Y:S01]  /*7a80*/  IMAD.HI.U32 R6, R25, R0, RZ ;  /* 0x0000000019067227 */ /* 0x001fe200078e00ff */
[----:B------:R-:W-:-:S03]  /*7a90*/  IABS R5, R2 ;  /* 0x0000000200057213 */ /* 0x000fc60000000000 */
[----:B------:R-:W-:Y:S02]  /*7aa0*/  IMAD.MOV R10, RZ, RZ, -R10 ;  /* 0x000000ffff0a7224 */ /* 0x000fe400078e0a0a */
[----:B------:R-:W-:Y:S01]  /*7ab0*/  IMAD.MOV R6, RZ, RZ, -R6 ;  /* 0x000000ffff067224 */ /* 0x000fe200078e0a06 */
[----:B-1----:R-:W-:Y:S01]  /*7ac0*/  IABS R4, R22 ;  /* 0x0000001600047213 */ /* 0x002fe20000000000 */
[C---:B------:R-:W-:Y:S01]  /*7ad0*/  IMAD R2, R26.reuse, R10, R9 ;  /* 0x0000000a1a027224 */ /* 0x040fe200078e0209 */
[----:B------:R-:W4:Y:S01]  /*7ae0*/  LDL R22, [R1+0x1214] ;  /* 0x0012140001167983 */ /* 0x000f220000100800 */
[----:B------:R-:W-:Y:S02]  /*7af0*/  IMAD R0, R26, R6, R0 ;  /* 0x000000061a007224 */ /* 0x000fe400078e0200 */
[----:B------:R-:W-:Y:S01]  /*7b00*/  IMAD.HI.U32 R6, R25, R4, RZ ;  /* 0x0000000419067227 */ /* 0x000fe200078e00ff */
[----:B------:R0:W-:Y:S01]  /*7b10*/  STL [R1+0xd0], R2 ;  /* 0x0000d00201007387 */ /* 0x0001e20000100800 */
[----:B------:R-:W-:-:S02]  /*7b20*/  IABS R9, R12 ;  /* 0x0000000c00097213 */ /* 0x000fc40000000000 */
[----:B------:R-:W-:Y:S02]  /*7b30*/  IMAD.MOV R6, RZ, RZ, -R6 ;  /* 0x000000ffff067224 */ /* 0x000fe400078e0a06 */
[----:B------:R-:W-:Y:S01]  /*7b40*/  IMAD.HI.U32 R11, R25, R5, RZ ;  /* 0x00000005190b7227 */ /* 0x000fe200078e00ff */
[----:B0-----:R-:W5:Y:S04]  /*7b50*/  LDL R2, [R1+0x1210] ;  /* 0x0012100001027983 */ /* 0x001f680000100800 */
[----:B------:R2:W-:Y:S04]  /*7b60*/  STL [R1+0xd8], R7 ;  /* 0x0000d80701007387 */ /* 0x0005e80000100800 */
[----:B------:R-:W4:Y:S04]  /*7b70*/  LDL R12, [R1+0x120c] ;  /* 0x00120c00010c7983 */ /* 0x000f280000100800 */
[----:B------:R3:W-:Y:S01]  /*7b80*/  STL [R1+0xec], R0 ;  /* 0x0000ec0001007387 */ /* 0x0007e20000100800 */
[----:B------:R-:W-:Y:S01]  /*7b90*/  IMAD.MOV R11, RZ, RZ, -R11 ;  /* 0x000000ffff0b7224 */ /* 0x000fe200078e0a0b */
[----:B--2---:R-:W-:-:S02]  /*7ba0*/  IABS R7, R28 ;  /* 0x0000001c00077213 */ /* 0x004fc40000000000 */
[----:B------:R-:W2:Y:S01]  /*7bb0*/  LDL R28, [R1+0x1200] ;  /* 0x00120000011c7983 */ /* 0x000ea20000100800 */
[----:B---3--:R-:W-:Y:S01]  /*7bc0*/  IABS R0, R3 ;  /* 0x0000000300007213 */ /* 0x008fe20000000000 */
[C---:B------:R-:W-:Y:S02]  /*7bd0*/  IMAD R3, R26.reuse, R6, R4 ;  /* 0x000000061a037224 */ /* 0x040fe400078e0204 */
[----:B------:R-:W3:Y:S04]  /*7be0*/  LDL R4, [R1+0x121c] ;  /* 0x00121c0001047983 */ /* 0x000ee80000100800 */
[----:B------:R0:W-:Y:S02]  /*7bf0*/  STL [R1+0xd4], R3 ;  /* 0x0000d40301007387 */ /* 0x0001e40000100800 */
[----:B0-----:R-:W-:-:S02]  /*7c00*/  IMAD R3, R26, R11, R5 ;  /* 0x0000000b1a037224 */ /* 0x001fc400078e0205 */
[----:B------:R-:W4:Y:S01]  /*7c10*/  LDL R5, [R1+0x1218] ;  /* 0x0012180001057983 */ /* 0x000f220000100800 */
        /* <DEDUP_REMOVED lines=8> */
[----:B------:R-:W-:-:S03]  /*7ca0*/  IMAD R7, R26, R8, R7 ;  /* 0x000000081a077224 */ /* 0x000fc600078e0207 */
[----:B------:R-:W-:Y:S04]  /*7cb0*/  STL [R1+0xb4], R9 ;  /* 0x0000b40901007387 */ /* 0x000fe80000100800 */
[----:B------:R5:W-:Y:S04]  /*7cc0*/  STL [R1+0xbc], R7 ;  /* 0x0000bc0701007387 */ /* 0x000be80000100800 */
[----:B------:R0:W-:Y:S01]  /*7cd0*/  STL [R1+0xc0], R0 ;  /* 0x0000c00001007387 */ /* 0x0001e20000100800 */
[----:B-----5:R-:W-:-:S03]  /*7ce0*/  IABS R7, R2 ;  /* 0x0000000200077213 */ /* 0x020fc60000000000 */
[----:B------:R-:W5:Y:S01]  /*7cf0*/  LDL R2, [R1+0x11f8] ;  /* 0x0011f80001027983 */ /* 0x000f620000100800 */
[----:B---3--:R-:W-:-:S05]  /*7d00*/  IABS R4, R4 ;  /* 0x0000000400047213 */ /* 0x008fca0000000000 */
[----:B------:R-:W-:-:S04]  /*7d10*/  IMAD.HI.U32 R6, R25, R4, RZ ;  /* 0x0000000419067227 */ /* 0x000fc800078e00ff */
[----:B------:R-:W-:Y:S01]  /*7d20*/  IMAD.MOV R6, RZ, RZ, -R6 ;  /* 0x000000ffff067224 */ /* 0x000fe200078e0a06 */
[----:B----4-:R-:W-:-:S03]  /*7d30*/  IABS R5, R5 ;  /* 0x0000000500057213 */ /* 0x010fc60000000000 */
[----:B------:R-:W-:Y:S02]  /*7d40*/  IMAD R6, R26, R6, R4 ;  /* 0x000000061a067224 */ /* 0x000fe400078e0204 */
[----:B------:R-:W3:Y:S01]  /*7d50*/  LDL R4, [R1+0x1208] ;  /* 0x0012080001047983 */ /* 0x000ee20000100800 */
[----:B------:R-:W-:-:S04]  /*7d60*/  IMAD.HI.U32 R11, R25, R5, RZ ;  /* 0x00000005190b7227 */ /* 0x000fc800078e00ff */
[----:B------:R-:W-:Y:S01]  /*7d70*/  IMAD.MOV R11, RZ, RZ, -R11 ;  /* 0x000000ffff0b7224 */ /* 0x000fe200078e0a0b */
[----:B------:R-:W-:Y:S03]  /*7d80*/  STL [R1+0xb8], R6 ;  /* 0x0000b80601007387 */ /* 0x000fe60000100800 */
[----:B------:R-:W-:Y:S02]  /*7d90*/  IMAD R5, R26, R11, R5 ;  /* 0x0000000b1a057224 */ /* 0x000fe400078e0205 */
[----:B------:R-:W4:Y:S01]  /*7da0*/  LDL R11, [R1+0x11fc] ;  /* 0x0011fc00010b7983 */ /* 0x000f220000100800 */
[----:B------:R-:W-:-:S03]  /*7db0*/  IABS R9, R22 ;  /* 0x0000001600097213 */ /* 0x000fc60000000000 */
[----:B------:R-:W4:Y:S02]  /*7dc0*/  LDL R22, [R1+0x11f4] ;  /* 0x0011f40001167983 */ /* 0x000f240000100800 */
[----:B------:R-:W-:-:S04]  /*7dd0*/  IMAD.HI.U32 R10, R25, R9, RZ ;  /* 0x00000009190a7227 */ /* 0x000fc800078e00ff */
[----:B------:R-:W-:Y:S01]  /*7de0*/  IMAD.MOV R10, RZ, RZ, -R10 ;  /* 0x000000ffff0a7224 */ /* 0x000fe200078e0a0a */
[----:B------:R2:W-:Y:S03]  /*7df0*/  STL [R1+0x9c], R5 ;  /* 0x00009c0501007387 */ /* 0x0005e60000100800 */
[----:B------:R-:W-:Y:S02]  /*7e00*/  IMAD R10, R26, R10, R9 ;  /* 0x0000000a1a0a7224 */ /* 0x000fe400078e0209 */
[----:B------:R-:W4:Y:S01]  /*7e10*/  LDL R9, [R1+0x1204] ;  /* 0x0012040001097983 */ /* 0x000f220000100800 */
[----:B------:R-:W-:-:S04]  /*7e20*/  IMAD.HI.U32 R8, R25, R7, RZ ;  /* 0x0000000719087227 */ /* 0x000fc800078e00ff */
[----:B------:R-:W-:Y:S01]  /*7e30*/  IMAD.MOV R8, RZ, RZ, -R8 ;  /* 0x000000ffff087224 */ /* 0x000fe200078e0a08 */
[----:B0-----:R-:W-:Y:S02]  /*7e40*/  IABS R0, R12 ;  /* 0x0000000c00007213 */ /* 0x001fe40000000000 */
[----:B------:R-:W4:Y:S01]  /*7e50*/  LDL R12, [R1+0x11f0] ;  /* 0x0011f000010c7983 */ /* 0x000f220000100800 */
[----:B------:R-:W-:Y:S01]  /*7e60*/  IMAD R7, R26, R8, R7 ;  /* 0x000000081a077224 */ /* 0x000fe200078e0207 */
[----:B--2---:R-:W-:Y:S02]  /*7e70*/  IABS R5, R28 ;  /* 0x0000001c00057213 */ /* 0x004fe40000000000 */
[----:B------:R-:W-:Y:S04]  /*7e80*/  STL [R1+0xa4], R10 ;  /* 0x0000a40a01007387 */ /* 0x000fe80000100800 */
[----:B------:R-:W-:Y:S04]  /*7e90*/  STL [R1+0xac], R7 ;  /* 0x0000ac0701007387 */ /* 0x000fe80000100800 */
[----:B------:R-:W2:Y:S01]  /*7ea0*/  LDL R28, [R1+0x11ec] ;  /* 0x0011ec00011c7983 */ /* 0x000ea20000100800 */
[----:B------:R-:W-:-:S04]  /*7eb0*/  IMAD.HI.U32 R6, R25, R0, RZ ;  /* 0x0000000019067227 */ /* 0x000fc800078e00ff */
[----:B------:R-:W-:-:S04]  /*7ec0*/  IMAD.MOV R6, RZ, RZ, -R6 ;  /* 0x000000ffff067224 */ /* 0x000fc800078e0a06 */
[----:B------:R-:W-:-:S05]  /*7ed0*/  IMAD R0, R26, R6, R0 ;  /* 0x000000061a007224 */ /* 0x000fca00078e0200 */
[----:B------:R5:W-:Y:S02]  /*7ee0*/  STL [R1+0xb0], R0 ;  /* 0x0000b00001007387 */ /* 0x000be40000100800 */
[----:B-----5:R-:W-:Y:S02]  /*7ef0*/  IABS R0, R2 ;  /* 0x0000000200007213 */ /* 0x020fe40000000000 */
[----:B---3--:R-:W-:-:S05]  /*7f00*/  IABS R4, R4 ;  /* 0x0000000400047213 */ /* 0x008fca0000000000 */
[----:B------:R-:W-:Y:S01]  /*7f10*/  IMAD.HI.U32 R6, R25, R4, RZ ;  /* 0x0000000419067227 */ /* 0x000fe200078e00ff */
[----:B----4-:R-:W-:-:S03]  /*7f20*/  IABS R7, R11 ;  /* 0x0000000b00077213 */ /* 0x010fc60000000000 */
[----:B------:R-:W-:-:S04]  /*7f30*/  IMAD.HI.U32 R11, R25, R5, RZ ;  /* 0x00000005190b7227 */ /* 0x000fc800078e00ff */
[----:B------:R-:W-:Y:S02]  /*7f40*/  IMAD.MOV R6, RZ, RZ, -R6 ;  /* 0x000000ffff067224 */ /* 0x000fe400078e0a06 */
[----:B------:R-:W-:Y:S02]  /*7f50*/  IMAD.MOV R11, RZ, RZ, -R11 ;  /* 0x000000ffff0b7224 */ /* 0x000fe400078e0a0b */
[C---:B------:R-:W-:Y:S02]  /*7f60*/  IMAD R2, R26.reuse, R6, R4 ;  /* 0x000000061a027224 */ /* 0x040fe400078e0204 */
[----:B------:R-:W-:Y:S02]  /*7f70*/  IMAD R4, R26, R11, R5 ;  /* 0x0000000b1a047224 */ /* 0x000fe400078e0205 */
[----:B------:R-:W3:Y:S04]  /*7f80*/  LDL R11, [R1+0x11e8] ;  /* 0x0011e800010b7983 */ /* 0x000ee80000100800 */
[----:B------:R0:W-:Y:S04]  /*7f90*/  STL [R1+0xa8], R2 ;  /* 0x0000a80201007387 */ /* 0x0001e80000100800 */
[----:B0-----:R-:W4:Y:S01]  /*7fa0*/  LDL R2, [R1+0x11dc] ;  /* 0x0011dc0001027983 */ /* 0x001f220000100800 */
[----:B------:R-:W-:Y:S01]  /*7fb0*/  IABS R9, R9 ;  /* 0x0000000900097213 */ /* 0x000fe20000000000 */
[----:B------:R-:W-:-:S04]  /*7fc0*/  IMAD.HI.U32 R6, R25, R0, RZ ;  /* 0x0000000019067227 */ /* 0x000fc800078e00ff */
[C---:B------:R-:W-:Y:S01]  /*7fd0*/  IMAD.HI.U32 R10, R25.reuse, R9, RZ ;  /* 0x00000009190a7227 */ /* 0x040fe200078e00ff */
[----:B------:R0:W-:Y:S03]  /*7fe0*/  STL [R1+0xa0], R4 ;  /* 0x0000a00401007387 */ /* 0x0001e60000100800 */
[----:B------:R-:W-:-:S04]  /*7ff0*/  IMAD.HI.U32 R8, R25, R7, RZ ;  /* 0x0000000719087227 */ /* 0x000fc800078e00ff */
[----:B------:R-:W-:Y:S02]  /*8000*/  IMAD.MOV R10, RZ, RZ, -R10 ;  /* 0x000000ffff0a7224 */ /* 0x000fe400078e0a0a */
[----:B------:R-:W-:Y:S01]  /*8010*/  IMAD.MOV R6, RZ, RZ, -R6 ;  /* 0x000000ffff067224 */ /* 0x000fe200078e0a06 */
[----:B0-----:R-:W-:Y:S01]  /*8020*/  IABS R4, R22 ;  /* 0x0000001600047213 */ /* 0x001fe20000000000 */
[----:B------:R-:W-:Y:S02]  /*8030*/  IMAD.MOV R8, RZ, RZ, -R8 ;  /* 0x000000ffff087224 */ /* 0x000fe400078e0a08 */
[C---:B------:R-:W-:Y:S02]  /*8040*/  IMAD R9, R26.reuse, R10, R9 ;  /* 0x0000000a1a097224 */ /* 0x040fe400078e0209 */
[----:B------:R-:W-:Y:S01]  /*8050*/  IMAD R0, R26, R6, R0 ;  /* 0x000000061a007224 */ /* 0x000fe200078e0200 */
[----:B------:R-:W5:Y:S01]  /*8060*/  LDL R10, [R1+0x11e4] ;  /* 0x0011e400010a7983 */ /* 0x000f620000100800 */
[----:B------:R-:W-:Y:S01]  /*8070*/  IMAD.HI.U32 R6, R25, R4, RZ ;  /* 0x0000000419067227 */ /* 0x000fe200078e00ff */
[----:B------:R-:W-:-:S03]  /*8080*/  IABS R5, R12 ;  /* 0x0000000c00057213 */ /* 0x000fc60000000000 */
[----:B------:R-:W-:Y:S01]  /*8090*/  IMAD R7, R26, R8, R7 ;  /* 0x000000081a077224 */ /* 0x000fe200078e0207 */
[----:B------:R2:W-:Y:S01]  /*80a0*/  STL [R1+0x88], R9 ;  /* 0x0000880901007387 */ /* 0x0005e20000100800 */
[----:B------:R-:W-:-:S03]  /*80b0*/  IMAD.MOV R6, RZ, RZ, -R6 ;  /* 0x000000ffff067224 */ /* 0x000fc600078e0a06 */
[----:B------:R-:W5:Y:S01]  /*80c0*/  LDL R22, [R1+0x11d8] ;  /* 0x0011d80001167983 */ /* 0x000f620000100800 */
[----:B------:R-:W-:-:S03]  /*80d0*/  IMAD R6, R26, R6, R4 ;  /* 0x000000061a067224 */ /* 0x000fc600078e0204 */
[----:B------:R-:W5:Y:S01]  /*80e0*/  LDL R12, [R1+0x11d4] ;  /* 0x0011d400010c7983 */ /* 0x000f620000100800 */
[----:B--2---:R-:W-:-:S03]  /*80f0*/  IABS R9, R28 ;  /* 0x0000001c00097213 */ /* 0x004fc60000000000 */
[----:B------:R3:W-:Y:S04]  /*8100*/  STL [R1+0x94], R7 ;  /* 0x0000940701007387 */ /* 0x0007e80000100800 */
[----:B------:R-:W2:Y:S04]  /*8110*/  LDL R28, [R1+0x11d0] ;  /* 0x0011d000011c7983 */ /* 0x000ea80000100800 */
[----:B------:R-:W-:Y:S04]  /*8120*/  STL [R1+0x98], R0 ;  /* 0x0000980001007387 */ /* 0x000fe80000100800 */
[----:B------:R-:W2:Y:S04]  /*8130*/  LDL R4, [R1+0x11e0] ;  /* 0x0011e00001047983 */ /* 0x000ea80000100800 */
[----:B------:R-:W-:Y:S01]  /*8140*/  STL [R1+0x8c], R6 ;  /* 0x00008c0601007387 */ /* 0x000fe20000100800 */
[----:B---3--:R-:W-:Y:S01]  /*8150*/  IABS R7, R11 ;  /* 0x0000000b00077213 */ /* 0x008fe20000000000 */
[----:B------:R-:W-:-:S04]  /*8160*/  IMAD.HI.U32 R11, R25, R5, RZ ;  /* 0x00000005190b7227 */ /* 0x000fc800078e00ff */
[----:B------:R-:W-:-:S04]  /*8170*/  IMAD.MOV R11, RZ, RZ, -R11 ;  /* 0x000000ffff0b7224 */ /* 0x000fc800078e0a0b */
[----:B------:R-:W-:-:S05]  /*8180*/  IMAD R5, R26, R11, R5 ;  /* 0x0000000b1a057224 */ /* 0x000fca00078e0205 */
[----:B------:R4:W-:Y:S02]  /*8190*/  STL [R1+0x74], R5 ;  /* 0x0000740501007387 */ /* 0x0009e40000100800 */
[----:B----4-:R-:W-:Y:S02]  /*81a0*/  IABS R5, R2 ;  /* 0x0000000200057213 */ /* 0x010fe40000000000 */
[----:B------:R-:W3:Y:S01]  /*81b0*/  LDL R2, [R1+0x11c4] ;  /* 0x0011c40001027983 */ /* 0x000ee20000100800 */
[----:B------:R-:W-:Y:S01]  /*81c0*/  IMAD.HI.U32 R8, R25, R7, RZ ;  /* 0x0000000719087227 */ /* 0x000fe200078e00ff */
[----:B-----5:R-:W-:-:S03]  /*81d0*/  IABS R0, R10 ;  /* 0x0000000a00007213 */ /* 0x020fc60000000000 */
        /* <DEDUP_REMOVED lines=8> */
[----:B--2---:R-:W-:-:S05]  /*8260*/  IABS R4, R4 ;  /* 0x0000000400047213 */ /* 0x004fca0000000000 */
[C---:B------:R-:W-:Y:S01]  /*8270*/  IMAD.HI.U32 R6, R25.reuse, R4, RZ ;  /* 0x0000000419067227 */ /* 0x040fe200078e00ff */
[----:B------:R0:W-:Y:S03]  /*8280*/  STL [R1+0x7c], R9 ;  /* 0x00007c0901007387 */ /* 0x0001e60000100800 */
[----:B------:R-:W-:Y:S01]  /*8290*/  IMAD.MOV R6, RZ, RZ, -R6 ;  /* 0x000000ffff067224 */ /* 0x000fe200078e0a06 */
[----:B------:R1:W-:Y:S01]  /*82a0*/  STL [R1+0x84], R7 ;  /* 0x0000840701007387 */ /* 0x0003e20000100800 */
[----:B------:R-:W-:-:S04]  /*82b0*/  IMAD.HI.U32 R11, R25, R5, RZ ;  /* 0x00000005190b7227 */ /* 0x000fc800078e00ff */
[----:B------:R-:W-:Y:S01]  /*82c0*/  IMAD.MOV R11, RZ, RZ, -R11 ;  /* 0x000000ffff0b7224 */ /* 0x000fe200078e0a0b */
[----:B0-----:R-:W-:Y:S02]  /*82d0*/  IABS R9, R22 ;  /* 0x0000001600097213 */ /* 0x001fe40000000000 */
[----:B-1----:R-:W-:Y:S01]  /*82e0*/  IABS R7, R12 ;  /* 0x0000000c00077213 */ /* 0x002fe20000000000 */
[C---:B------:R-:W-:Y:S01]  /*82f0*/  IMAD R12, R26.reuse, R6, R4 ;  /* 0x000000061a0c7224 */ /* 0x040fe200078e0204 */
[----:B------:R0:W-:Y:S01]  /*8300*/  STL [R1+0x1c8], R0 ;  /* 0x0001c80001007387 */ /* 0x0001e20000100800 */
[----:B------:R-:W-:-:S03]  /*8310*/  IMAD R6, R26, R11, R5 ;  /* 0x0000000b1a067224 */ /* 0x000fc600078e0205 */
[----:B------:R-:W2:Y:S04]  /*8320*/  LDL R22, [R1+0x11bc] ;  /* 0x0011bc0001167983 */ /* 0x000ea80000100800 */
[----:B------:R-:W4:Y:S04]  /*8330*/  LDL R4, [R1+0x11cc] ;  /* 0x0011cc0001047983 */ /* 0x000f280000100800 */
[----:B------:R1:W-:Y:S04]  /*8340*/  STL [R1+0x80], R12 ;  /* 0x0000800c01007387 */ /* 0x0003e80000100800 */
[----:B------:R-:W5:Y:S04]  /*8350*/  LDL R5, [R1+0x11c8] ;  /* 0x0011c80001057983 */ /* 0x000f680000100800 */
[----:B------:R-:W2:Y:S01]  /*8360*/  LDL R11, [R1+0x11c0] ;  /* 0x0011c000010b7983 */ /* 0x000ea20000100800 */
[----:B------:R-:W-:-:S03]  /*8370*/  IMAD.HI.U32 R10, R25, R9, RZ ;  /* 0x00000009190a7227 */ /* 0x000fc600078e00ff */
[----:B------:R-:W-:Y:S01]  /*8380*/  STL [R1+0x78], R6 ;  /* 0x0000780601007387 */ /* 0x000fe20000100800 */
[----:B------:R-:W-:Y:S01]  /*8390*/  IMAD.HI.U32 R8, R25, R7, RZ ;  /* 0x0000000719087227 */ /* 0x000fe200078e00ff */
[----:B0-----:R-:W-:Y:S02]  /*83a0*/  IABS R0, R28 ;  /* 0x0000001c00007213 */ /* 0x001fe40000000000 */
[----:B-1----:R-:W2:Y:S01]  /*83b0*/  LDL R12, [R1+0x11b8] ;  /* 0x0011b800010c7983 */ /* 0x002ea20000100800 */
[----:B------:R-:W-:Y:S02]  /*83c0*/  IMAD.MOV R10, RZ, RZ, -R10 ;  /* 0x000000ffff0a7224 */ /* 0x000fe400078e0a0a */
[----:B------:R-:W-:Y:S01]  /*83d0*/  IMAD.MOV R8, RZ, RZ, -R8 ;  /* 0x000000ffff087224 */ /* 0x000fe200078e0a08 */
[----:B------:R-:W2:Y:S01]  /*83e0*/  LDL R28, [R1+0x11b4] ;  /* 0x0011b400011c7983 */ /* 0x000ea20000100800 */
[C---:B------:R-:W-:Y:S02]  /*83f0*/  IMAD R9, R26.reuse, R10, R9 ;  /* 0x0000000a1a097224 */ /* 0x040fe400078e0209 */
[----:B------:R-:W-:-:S03]  /*8400*/  IMAD R7, R26, R8, R7 ;  /* 0x000000081a077224 */ /* 0x000fc600078e0207 */
[----:B------:R3:W-:Y:S04]  /*8410*/  STL [R1+0x68], R9 ;  /* 0x0000680901007387 */ /* 0x0007e80000100800 */
[----:B------:R2:W-:Y:S01]  /*8420*/  STL [R1+0x70], R7 ;  /* 0x0000700701007387 */ /* 0x0005e20000100800 */
[----:B---3--:R-:W-:-:S03]  /*8430*/  IABS R9, R2 ;  /* 0x0000000200097213 */ /* 0x008fc60000000000 */
[----:B------:R-:W3:Y:S01]  /*8440*/  LDL R2, [R1+0x11a8] ;  /* 0x0011a80001027983 */ /* 0x000ee20000100800 */
[----:B------:R-:W-:-:S04]  /*8450*/  IMAD.HI.U32 R6, R25, R0, RZ ;  /* 0x0000000019067227 */ /* 0x000fc800078e00ff */
[----:B------:R-:W-:-:S04]  /*8460*/  IMAD.MOV R6, RZ, RZ, -R6 ;  /* 0x000000ffff067224 */ /* 0x000fc800078e0a06 */
[----:B------:R-:W-:-:S05]  /*8470*/  IMAD R0, R26, R6, R0 ;  /* 0x000000061a007224 */ /* 0x000fca00078e0200 */
[----:B------:R0:W-:Y:S01]  /*8480*/  STL [R1+0x1a4], R0 ;  /* 0x0001a40001007387 */ /* 0x0001e20000100800 */
[----:B------:R-:W-:-:S04]  /*8490*/  IMAD.HI.U32 R10, R25, R9, RZ ;  /* 0x00000009190a7227 */ /* 0x000fc800078e00ff */
[----:B------:R-:W-:-:S04]  /*84a0*/  IMAD.MOV R10, RZ, RZ, -R10 ;  /* 0x000000ffff0a7224 */ /* 0x000fc800078e0a0a */
[----:B------:R-:W-:Y:S01]  /*84b0*/  IMAD R10, R26, R10, R9 ;  /* 0x0000000a1a0a7224 */ /* 0x000fe200078e0209 */
[----:B----4-:R-:W-:-:S05]  /*84c0*/  IABS R4, R4 ;  /* 0x0000000400047213 */ /* 0x010fca0000000000 */
[----:B------:R-:W-:Y:S01]  /*84d0*/  IMAD.HI.U32 R6, R25, R4, RZ ;  /* 0x0000000419067227 */ /* 0x000fe200078e00ff */
[----:B-----5:R-:W-:-:S03]  /*84e0*/  IABS R5, R5 ;  /* 0x0000000500057213 */ /* 0x020fc60000000000 */
[----:B------:R-:W-:Y:S01]  /*84f0*/  IMAD.MOV R6, RZ, RZ, -R6 ;  /* 0x000000ffff067224 */ /* 0x000fe200078e0a06 */
[----:B--2---:R-:W-:Y:S01]  /*8500*/  IABS R7, R11 ;  /* 0x0000000b00077213 */ /* 0x004fe20000000000 */
[----:B------:R-:W-:Y:S01]  /*8510*/  IMAD.HI.U32 R11, R25, R5, RZ ;  /* 0x00000005190b7227 */ /* 0x000fe200078e00ff */
[----:B0-----:R-:W-:-:S03]  /*8520*/  IABS R0, R22 ;  /* 0x0000001600007213 */ /* 0x001fc60000000000 */
[----:B------:R-:W-:Y:S02]  /*8530*/  IMAD.MOV R11, RZ, RZ, -R11 ;  /* 0x000000ffff0b7224 */ /* 0x000fe400078e0a0b */
[C---:B------:R-:W-:Y:S02]  /*8540*/  IMAD R6, R26.reuse, R6, R4 ;  /* 0x000000061a067224 */ /* 0x040fe400078e0204 */
[----:B------:R-:W-:Y:S02]  /*8550*/  IMAD R4, R26, R11, R5 ;  /* 0x0000000b1a047224 */ /* 0x000fe400078e0205 */
[----:B------:R-:W2:Y:S04]  /*8560*/  LDL R11, [R1+0x11ac] ;  /* 0x0011ac00010b7983 */ /* 0x000ea80000100800 */
[----:B------:R0:W-:Y:S01]  /*8570*/  STL [R1+0x6c], R6 ;  /* 0x00006c0601007387 */ /* 0x0001e20000100800 */
[----:B------:R-:W-:-:S03]  /*8580*/  IMAD.HI.U32 R8, R25, R7, RZ ;  /* 0x0000000719087227 */ /* 0x000fc600078e00ff */
[----:B------:R-:W4:Y:S01]  /*8590*/  LDL R22, [R1+0x11a0] ;  /* 0x0011a00001167983 */ /* 0x000f220000100800 */
[----:B0-----:R-:W-:-:S03]  /*85a0*/  IMAD.HI.U32 R6, R25, R0, RZ ;  /* 0x0000000019067227 */ /* 0x001fc600078e00ff */
[----:B------:R0:W-:Y:S01]  /*85b0*/  STL [R1+0x60], R4 ;  /* 0x0000600401007387 */ /* 0x0001e20000100800 */
[----:B------:R-:W-:Y:S01]  /*85c0*/  IMAD.MOV R6, RZ, RZ, -R6 ;  /* 0x000000ffff067224 */ /* 0x000fe200078e0a06 */
[----:B------:R-:W-:Y:S02]  /*85d0*/  IABS R5, R28 ;  /* 0x0000001c00057213 */ /* 0x000fe40000000000 */
[----:B------:R-:W5:Y:S01]  /*85e0*/  LDL R9, [R1+0x11b0] ;  /* 0x0011b00001097983 */ /* 0x000f620000100800 */
[----:B------:R-:W-:Y:S01]  /*85f0*/  IMAD.MOV R8, RZ, RZ, -R8 ;  /* 0x000000ffff087224 */ /* 0x000fe200078e0a08 */
[----:B0-----:R-:W-:Y:S01]  /*8600*/  IABS R4, R12 ;  /* 0x0000000c00047213 */ /* 0x001fe20000000000 */
[----:B------:R-:W-:-:S04]  /*8610*/  IMAD R28, R26, R6, R0 ;  /* 0x000000061a1c7224 */ /* 0x000fc800078e0200 */
[----:B------:R-:W-:Y:S01]  /*8620*/  IMAD.HI.U32 R6, R25, R4, RZ ;  /* 0x0000000419067227 */ /* 0x000fe200078e00ff */
[----:B------:R-:W-:Y:S03]  /*8630*/  STL [R1+0x64], R10 ;  /* 0x0000640a01007387 */ /* 0x000fe60000100800 */
[----:B------:R-:W-:Y:S01]  /*8640*/  IMAD R7, R26, R8, R7 ;  /* 0x000000081a077224 */ /* 0x000fe200078e0207 */
[----:B------:R-:W4:Y:S01]  /*8650*/  LDL R12, [R1+0x1194] ;  /* 0x00119400010c7983 */ /* 0x000f220000100800 */
[----:B------:R-:W-:-:S03]  /*8660*/  IMAD.MOV R6, RZ, RZ, -R6 ;  /* 0x000000ffff067224 */ /* 0x000fc600078e0a06 */
[----:B------:R2:W-:Y:S01]  /*8670*/  STL [R1+0x16c], R7 ;  /* 0x00016c0701007387 */ /* 0x0005e20000100800 */
[----:B---3--:R-:W-:Y:S01]  /*8680*/  IABS R0, R2 ;  /* 0x0000000200007213 */ /* 0x008fe20000000000 */
[----:B------:R-:W-:Y:S02]  /*8690*/  IMAD R2, R26, R6, R4 ;  /* 0x000000061a027224 */ /* 0x000fe400078e0204 */
[----:B------:R-:W3:Y:S02]  /*86a0*/  LDL R4, [R1+0x11a4] ;  /* 0x0011a40001047983 */ /* 0x000ee40000100800 */
[----:B------:R-:W-:-:S04]  /*86b0*/  IMAD.HI.U32 R6, R25, R0, RZ ;  /* 0x0000000019067227 */ /* 0x000fc800078e00ff */
[----:B------:R-:W-:-:S04]  /*86c0*/  IMAD.MOV R6, RZ, RZ, -R6 ;  /* 0x000000ffff067224 */ /* 0x000fc800078e0a06 */
[----:B------:R-:W-:Y:S01]  /*86d0*/  IMAD R0, R26, R6, R0 ;  /* 0x000000061a007224 */ /* 0x000fe200078e0200 */
[----:B--2---:R-:W-:Y:S01]  /*86e0*/  IABS R7, R11 ;  /* 0x0000000b00077213 */ /* 0x004fe20000000000 */
[----:B------:R-:W-:-:S04]  /*86f0*/  IMAD.HI.U32 R11, R25, R5, RZ ;  /* 0x00000005190b7227 */ /* 0x000fc800078e00ff */
[----:B------:R-:W-:Y:S02]  /*8700*/  IMAD.MOV R11, RZ, RZ, -R11 ;  /* 0x000000ffff0b7224 */ /* 0x000fe400078e0a0b */
[----:B------:R-:W-:-:S04]  /*8710*/  IMAD.HI.U32 R8, R25, R7, RZ ;  /* 0x0000000719087227 */ /* 0x000fc800078e00ff */
[----:B------:R-:W-:Y:S02]  /*8720*/  IMAD R5, R26, R11, R5 ;  /* 0x0000000b1a057224 */ /* 0x000fe400078e0205 */
[----:B------:R-:W2:Y:S01]  /*8730*/  LDL R11, [R1+0x1198] ;  /* 0x00119800010b7983 */ /* 0x000ea20000100800 */
[----:B-----5:R-:W-:-:S05]  /*8740*/  IABS R9, R9 ;  /* 0x0000000900097213 */ /* 0x020fca0000000000 */
[----:B------:R-:W-:-:S04]  /*8750*/  IMAD.HI.U32 R10, R25, R9, RZ ;  /* 0x00000009190a7227 */ /* 0x000fc800078e00ff */
[----:B------:R-:W-:Y:S02]  /*8760*/  IMAD.MOV R10, RZ, RZ, -R10 ;  /* 0x000000ffff0a7224 */ /* 0x000fe400078e0a0a */
[----:B------:R-:W-:Y:S01]  /*8770*/  IMAD.MOV R8, RZ, RZ, -R8 ;  /* 0x000000ffff087224 */ /* 0x000fe200078e0a08 */
[----:B------:R4:W-:Y:S01]  /*8780*/  STL [R1+0x154], R5 ;  /* 0x0001540501007387 */ /* 0x0009e20000100800 */
[C---:B------:R-:W-:Y:S02]  /*8790*/  IMAD R10, R26.reuse, R10, R9 ;  /* 0x0000000a1a0a7224 */ /* 0x040fe400078e0209 */
[----:B------:R-:W-:Y:S01]  /*87a0*/  IMAD R7, R26, R8, R7 ;  /* 0x000000081a077224 */ /* 0x000fe200078e0207 */
[----:B------:R-:W5:Y:S04]  /*87b0*/  LDL R9, [R1+0x119c] ;  /* 0x00119c0001097983 */ /* 0x000f680000100800 */
[----:B------:R-:W-:Y:S01]  /*87c0*/  STL [R1+0x120], R10 ;  /* 0x0001200a01007387 */ /* 0x000fe20000100800 */
[----:B----4-:R-:W-:-:S03]  /*87d0*/  IABS R5, R22 ;  /* 0x0000001600057213 */ /* 0x010fc60000000000 */
[----:B------:R-:W-:Y:S04]  /*87e0*/  STL [R1+0x128], R7 ;  /* 0x0001280701007387 */ /* 0x000fe80000100800 */
[----:B------:R-:W4:Y:S04]  /*87f0*/  LDL R22, [R1+0x1184] ;  /* 0x0011840001167983 */ /* 0x000f280000100800 */
[----:B------:R0:W-:Y:S02]  /*8800*/  STL [R1+0x140], R0 ;  /* 0x0001400001007387 */ /* 0x0001e40000100800 */
[----:B0-----:R-:W-:-:S02]  /*8810*/  IABS R0, R12 ;  /* 0x0000000c00007213 */ /* 0x001fc40000000000 */
[----:B---3--:R-:W-:-:S05]  /*8820*/  IABS R4, R4 ;  /* 0x0000000400047213 */ /* 0x008fca0000000000 */
[----:B------:R-:W-:-:S04]  /*8830*/  IMAD.HI.U32 R6, R25, R4, RZ ;  /* 0x0000000419067227 */ /* 0x000fc800078e00ff */
[----:B------:R-:W-:-:S04]  /*8840*/  IMAD.MOV R6, RZ, RZ, -R6 ;  /* 0x000000ffff067224 */ /* 0x000fc800078e0a06 */
[----:B------:R-:W-:Y:S02]  /*8850*/  IMAD R12, R26, R6, R4 ;  /* 0x000000061a0c7224 */ /* 0x000fe400078e0204 */
[----:B------:R-:W3:Y:S04]  /*8860*/  LDL R4, [R1+0x1190] ;  /* 0x0011900001047983 */ /* 0x000ee80000100800 */
[----:B------:R0:W-:Y:S01]  /*8870*/  STL [R1+0x124], R12 ;  /* 0x0001240c01007387 */ /* 0x0001e20000100800 */
[----:B--2---:R-:W-:Y:S01]  /*8880*/  IABS R7, R11 ;  /* 0x0000000b00077213 */ /* 0x004fe20000000000 */
[----:B------:R-:W-:-:S04]  /*8890*/  IMAD.HI.U32 R11, R25, R5, RZ ;  /* 0x00000005190b7227 */ /* 0x000fc800078e00ff */
[----:B------:R-:W-:Y:S02]  /*88a0*/  IMAD.MOV R11, RZ, RZ, -R11 ;  /* 0x000000ffff0b7224 */ /* 0x000fe400078e0a0b */
[----:B------:R-:W-:-:S04]  /*88b0*/  IMAD.HI.U32 R8, R25, R7, RZ ;  /* 0x0000000719087227 */ /* 0x000fc800078e00ff */
[----:B------:R-:W-:Y:S02]  /*88c0*/  IMAD R6, R26, R11, R5 ;  /* 0x0000000b1a067224 */ /* 0x000fe400078e0205 */
[----:B------:R-:W2:Y:S01]  /*88d0*/  LDL R5, [R1+0x118c] ;  /* 0x00118c0001057983 */ /* 0x000ea20000100800 */
[----:B-----5:R-:W-:-:S03]  /*88e0*/  IABS R9, R9 ;  /* 0x0000000900097213 */ /* 0x020fc60000000000 */
[----:B------:R-:W5:Y:S02]  /*88f0*/  LDL R11, [R1+0x1180] ;  /* 0x00118000010b7983 */ /* 0x000f640000100800 */
[----:B------:R-:W-:Y:S02]  /*8900*/  IMAD.HI.U32 R10, R25, R9, RZ ;  /* 0x00000009190a7227 */ /* 0x000fe400078e00ff */
[----:B------:R1:W-:Y:S02]  /*8910*/  STL [R1+0xdc], R6 ;  /* 0x0000dc0601007387 */ /* 0x0003e40000100800 */
[----:B------:R-:W-:Y:S02]  /*8920*/  IMAD.MOV R10, RZ, RZ, -R10 ;  /* 0x000000ffff0a7224 */ /* 0x000fe400078e0a0a */
[----:B0-----:R-:W5:Y:S01]  /*8930*/  LDL R12, [R1+0x1178] ;  /* 0x00117800010c7983 */ /* 0x001f620000100800 */
[----:B------:R-:W-:Y:S02]  /*8940*/  IMAD.MOV R8, RZ, RZ, -R8 ;  /* 0x000000ffff087224 */ /* 0x000fe400078e0a08 */
[----:B------:R-:W-:-:S02]  /*8950*/  IMAD R10, R26, R10, R9 ;  /* 0x0000000a1a0a7224 */ /* 0x000fc400078e0209 */
[----:B------:R-:W5:Y:S01]  /*8960*/  LDL R9, [R1+0x1188] ;  /* 0x0011880001097983 */ /* 0x000f620000100800 */
[----:B-1----:R-:W-:-:S04]  /*8970*/  IMAD.HI.U32 R6, R25, R0, RZ ;  /* 0x0000000019067227 */ /* 0x002fc800078e00ff */
[----:B------:R-:W-:Y:S02]  /*8980*/  IMAD.MOV R6, RZ, RZ, -R6 ;  /* 0x000000ffff067224 */ /* 0x000fe400078e0a06 */
[C---:B------:R-:W-:Y:S02]  /*8990*/  IMAD R7, R26.reuse, R8, R7 ;  /* 0x000000081a077224 */ /* 0x040fe400078e0207 */
[----:B------:R-:W-:Y:S01]  /*89a0*/  IMAD R0, R26, R6, R0 ;  /* 0x000000061a007224 */ /* 0x000fe200078e0200 */
[----:B------:R-:W-:Y:S04]  /*89b0*/  STL [R1+0xe4], R10 ;  /* 0x0000e40a01007387 */ /* 0x000fe80000100800 */
[----:B------:R-:W-:Y:S04]  /*89c0*/  STL [R1+0xfc], R7 ;  /* 0x0000fc0701007387 */ /* 0x000fe80000100800 */
[----:B------:R4:W-:Y:S01]  /*89d0*/  STL [R1+0x100], R0 ;  /* 0x0001000001007387 */ /* 0x0009e20000100800 */
[----:B---3--:R-:W-:-:S05]  /*89e0*/  IABS R4, R4 ;  /* 0x0000000400047213 */ /* 0x008fca0000000000 */
[----:B------:R-:W-:-:S04]  /*89f0*/  IMAD.HI.U32 R8, R25, R4, RZ ;  /* 0x0000000419087227 */ /* 0x000fc800078e00ff */
[----:B------:R-:W-:-:S04]  /*8a00*/  IMAD.MOV R8, RZ, RZ, -R8 ;  /* 0x000000ffff087224 */ /* 0x000fc800078e0a08 */
[----:B------:R-:W-:Y:S02]  /*8a10*/  IMAD R8, R26, R8, R4 ;  /* 0x000000081a087224 */ /* 0x000fe400078e0204 */
[----:B------:R-:W3:Y:S01]  /*8a20*/  LDL R4, [R1+0x117c] ;  /* 0x00117c0001047983 */ /* 0x000ee20000100800 */
[----:B----4-:R-:W-:-:S03]  /*8a30*/  IABS R0, R22 ;  /* 0x0000001600007213 */ /* 0x010fc60000000000 */
[----:B------:R3:W-:Y:S04]  /*8a40*/  STL [R1+0xe8], R8 ;  /* 0x0000e80801007387 */ /* 0x0007e80000100800 */
[----:B------:R-:W4:Y:S01]  /*8a50*/  LDL R22, [R1+0x1164] ;  /* 0x0011640001167983 */ /* 0x000f220000100800 */
[----:B--2---:R-:W-:Y:S02]  /*8a60*/  IABS R5, R5 ;  /* 0x0000000500057213 */ /* 0x004fe40000000000 */
[----:B-----5:R-:W-:-:S03]  /*8a70*/  IABS R6, R11 ;  /* 0x0000000b00067213 */ /* 0x020fc60000000000 */
[----:B------:R-:W-:-:S04]  /*8a80*/  IMAD.HI.U32 R11, R25, R5, RZ ;  /* 0x00000005190b7227 */ /* 0x000fc800078e00ff */
[----:B------:R-:W-:Y:S01]  /*8a90*/  IMAD.MOV R11, RZ, RZ, -R11 ;  /* 0x000000ffff0b7224 */ /* 0x000fe200078e0a0b */
[----:B------:R-:W-:-:S03]  /*8aa0*/  IABS R9, R9 ;  /* 0x0000000900097213 */ /* 0x000fc60000000000 */
[----:B------:R-:W-:Y:S02]  /*8ab0*/  IMAD R5, R26, R11, R5 ;  /* 0x0000000b1a057224 */ /* 0x000fe400078e0205 */
[----:B------:R-:W2:Y:S01]  /*8ac0*/  LDL R11, [R1+0x116c] ;  /* 0x00116c00010b7983 */ /* 0x000ea20000100800 */
[----:B------:R-:W-:-:S04]  /*8ad0*/  IMAD.HI.U32 R10, R25, R9, RZ ;  /* 0x00000009190a7227 */ /* 0x000fc800078e00ff */
[----:B------:R-:W-:Y:S01]  /*8ae0*/  IMAD.MOV R10, RZ, RZ, -R10 ;  /* 0x000000ffff0a7224 */ /* 0x000fe200078e0a0a */
[----:B------:R0:W-:Y:S01]  /*8af0*/  STL [R1+0xe0], R5 ;  /* 0x0000e00501007387 */ /* 0x0001e20000100800 */
[----:B---3--:R-:W-:Y:S02]  /*8b00*/  IABS R8, R4 ;  /* 0x0000000400087213 */ /* 0x008fe40000000000 */
[----:B------:R-:W-:Y:S01]  /*8b10*/  IABS R4, R12 ;  /* 0x0000000c00047213 */ /* 0x000fe20000000000 */
[----:B------:R-:W-:Y:S02]  /*8b20*/  IMAD R12, R26, R10, R9 ;  /* 0x0000000a1a0c7224 */ /* 0x000fe400078e0209 */
[----:B------:R-:W3:Y:S01]  /*8b30*/  LDL R9, [R1+0x1170] ;  /* 0x0011700001097983 */ /* 0x000ee20000100800 */
[----:B0-----:R-:W-:-:S03]  /*8b40*/  IMAD.HI.U32 R5, R25, R0, RZ ;  /* 0x0000000019057227 */ /* 0x001fc600078e00ff */
[----:B------:R-:W5:Y:S01]  /*8b50*/  LDL R10, [R1+0x1174] ;  /* 0x00117400010a7983 */ /* 0x000f620000100800 */
[----:B------:R-:W-:Y:S02]  /*8b60*/  IMAD.MOV R5, RZ, RZ, -R5 ;  /* 0x000000ffff057224 */ /* 0x000fe400078e0a05 */
[----:B------:R-:W-:-:S04]  /*8b70*/  IMAD.HI.U32 R7, R25, R6, RZ ;  /* 0x0000000619077227 */ /* 0x000fc800078e00ff */
[C---:B------:R-:W-:Y:S02]  /*8b80*/  IMAD R5, R26.reuse, R5, R0 ;  /* 0x000000051a057224 */ /* 0x040fe400078e0200 */
[----:B------:R-:W-:Y:S01]  /*8b90*/  IMAD.MOV R7, RZ, RZ, -R7 ;  /* 0x000000ffff077224 */ /* 0x000fe200078e0a07 */
[----:B------:R0:W-:Y:S03]  /*8ba0*/  STL [R1+0x24], R12 ;  /* 0x0000240c01007387 */ /* 0x0001e60000100800 */
[----:B------:R-:W-:Y:S01]  /*8bb0*/  IMAD R6, R26, R7, R6 ;  /* 0x000000071a067224 */ /* 0x000fe200078e0206 */
[----:B0-----:R-:W4:Y:S04]  /*8bc0*/  LDL R12, [R1+0x1160] ;  /* 0x00116000010c7983 */ /* 0x001f280000100800 */
[----:B------:R0:W-:Y:S04]  /*8bd0*/  STL [R1+0x20], R6 ;  /* 0x0000200601007387 */ /* 0x0001e80000100800 */
[----:B------:R2:W-:Y:S01]  /*8be0*/  STL [R1+0xc8], R5 ;  /* 0x0000c80501007387 */ /* 0x0005e20000100800 */
[----:B---3--:R-:W-:Y:S01]  /*8bf0*/  IABS R0, R9 ;  /* 0x0000000900007213 */ /* 0x008fe20000000000 */
[----:B------:R-:W-:-:S04]  /*8c00*/  IMAD.HI.U32 R9, R25, R8, RZ ;  /* 0x0000000819097227 */ /* 0x000fc800078e00ff */
[----:B------:R-:W-:-:S04]  /*8c10*/  IMAD.MOV R9, RZ, RZ, -R9 ;  /* 0x000000ffff097224 */ /* 0x000fc800078e0a09 */
[----:B------:R-:W-:Y:S02]  /*8c20*/  IMAD R8, R26, R9, R8 ;  /* 0x000000091a087224 */ /* 0x000fe400078e0208 */
[----:B------:R-:W3:Y:S01]  /*8c30*/  LDL R9, [R1+0x1168] ;  /* 0x0011680001097983 */ /* 0x000ee20000100800 */
[----:B0-----:R-:W-:Y:S01]  /*8c40*/  IMAD.HI.U32 R6, R25, R4, RZ ;  /* 0x0000000419067227 */ /* 0x001fe200078e00ff */
[----:B-----5:R-:W-:-:S03]  /*8c50*/  IABS R7, R10 ;  /* 0x0000000a00077213 */ /* 0x020fc60000000000 */
[----:B------:R-:W-:Y:S01]  /*8c60*/  IMAD.MOV R6, RZ, RZ, -R6 ;  /* 0x000000ffff067224 */ /* 0x000fe200078e0a06 */
[----:B------:R0:W-:Y:S01]  /*8c70*/  STL [R1+0x1c], R8 ;  /* 0x00001c0801007387 */ /* 0x0001e20000100800 */
[----:B--2---:R-:W-:Y:S01]  /*8c80*/  IABS R5, R11 ;  /* 0x0000000b00057213 */ /* 0x004fe20000000000 */
[----:B------:R-:W-:-:S04]  /*8c90*/  IMAD.HI.U32 R10, R25, R7, RZ ;  /* 0x00000007190a7227 */ /* 0x000fc800078e00ff */
[----:B------:R-:W-:-:S04]  /*8ca0*/  IMAD.HI.U32 R11, R25, R0, RZ ;  /* 0x00000000190b7227 */ /* 0x000fc800078e00ff */
[----:B0-----:R-:W-:Y:S02]  /*8cb0*/  IMAD R8, R26, R6, R4 ;  /* 0x000000061a087224 */ /* 0x001fe400078e0204 */
[----:B------:R-:W-:-:S03]  /*8cc0*/  IMAD.HI.U32 R6, R25, R5, RZ ;  /* 0x0000000519067227 */ /* 0x000fc600078e00ff */
[----:B------:R0:W-:Y:S01]  /*8cd0*/  STL [R1+0x18], R8 ;  /* 0x0000180801007387 */ /* 0x0001e20000100800 */
[----:B------:R-:W-:Y:S01]  /*8ce0*/  IMAD.MOV R4, RZ, RZ, -R10 ;  /* 0x000000ffff047224 */ /* 0x000fe200078e0a0a */
[----:B----4-:R-:W-:Y:S01]  /*8cf0*/  IABS R10, R22 ;  /* 0x00000016000a7213 */ /* 0x010fe20000000000 */
[----:B------:R-:W-:Y:S02]  /*8d00*/  IMAD.MOV R6, RZ, RZ, -R6 ;  /* 0x000000ffff067224 */ /* 0x000fe400078e0a06 */
[----:B0-----:R-:W-:Y:S02]  /*8d10*/  IMAD.MOV R8, RZ, RZ, -R11 ;  /* 0x000000ffff087224 */ /* 0x001fe400078e0a0b */
[C---:B------:R-:W-:Y:S02]  /*8d20*/  IMAD R11, R26.reuse, R4, R7 ;  /* 0x000000041a0b7224 */ /* 0x040fe400078e0207 */
[C---:B------:R-:W-:Y:S02]  /*8d30*/  IMAD R7, R26.reuse, R8, R0 ;  /* 0x000000081a077224 */ /* 0x040fe400078e0200 */
[----:B------:R-:W-:Y:S01]  /*8d40*/  IMAD.MOV.U32 R0, RZ, RZ, R10 ;  /* 0x000000ffff007224 */ /* 0x000fe200078e000a */
[----:B------:R0:W-:Y:S01]  /*8d50*/  STL [R1+0x14], R11 ;  /* 0x0000140b01007387 */ /* 0x0001e20000100800 */
[----:B------:R-:W-:-:S03]  /*8d60*/  IMAD R5, R26, R6, R5 ;  /* 0x000000061a057224 */ /* 0x000fc600078e0205 */
[----:B------:R1:W-:Y:S04]  /*8d70*/  STL [R1+0x10], R7 ;  /* 0x0000100701007387 */ /* 0x0003e80000100800 */
[----:B------:R-:W2:Y:S04]  /*8d80*/  LDL R10, [R1+0x114c] ;  /* 0x00114c00010a7983 */ /* 0x000ea80000100800 */
[----:B0-----:R-:W4:Y:S01]  /*8d90*/  LDL R11, [R1+0x1148] ;  /* 0x00114800010b7983 */ /* 0x001f220000100800 */
[----:B-1----:R-:W-:-:S03]  /*8da0*/  IMAD.HI.U32 R7, R25, R0, RZ ;  /* 0x0000000019077227 */ /* 0x002fc600078e00ff */
[----:B------:R0:W-:Y:S01]  /*8db0*/  STL [R1+0xc], R5 ;  /* 0x00000c0501007387 */ /* 0x0001e20000100800 */
[----:B------:R-:W-:-:S03]  /*8dc0*/  IMAD.MOV R7, RZ, RZ, -R7 ;  /* 0x000000ffff077224 */ /* 0x000fc600078e0a07 */
[----:B------:R-:W5:Y:S01]  /*8dd0*/  LDL R22, [R1+0x1144] ;  /* 0x0011440001167983 */ /* 0x000f620000100800 */
[----:B------:R-:W-:-:S03]  /*8de0*/  IMAD R0, R26, R7, R0 ;  /* 0x000000071a007224 */ /* 0x000fc600078e0200 */
[----:B------:R-:W2:Y:S01]  /*8df0*/  LDL R7, [R1+0x1154] ;  /* 0x0011540001077983 */ /* 0x000ea20000100800 */
[----:B0-----:R-:W-:-:S05]  /*8e00*/  IABS R5, R12 ;  /* 0x0000000c00057213 */ /* 0x001fca0000000000 */
[----:B------:R-:W-:Y:S01]  /*8e10*/  IMAD.HI.U32 R8, R25, R5, RZ ;  /* 0x0000000519087227 */ /* 0x000fe200078e00ff */
[----:B---3--:R-:W-:-:S05]  /*8e20*/  IABS R9, R9 ;  /* 0x0000000900097213 */ /* 0x008fca0000000000 */
[----:B------:R-:W-:-:S04]  /*8e30*/  IMAD.MOV.U32 R4, RZ, RZ, R9 ;  /* 0x000000ffff047224 */ /* 0x000fc800078e0009 */
[----:B------:R-:W-:-:S04]  /*8e40*/  IMAD.HI.U32 R6, R25, R4, RZ ;  /* 0x0000000419067227 */ /* 0x000fc800078e00ff */
[----:B------:R-:W-:-:S04]  /*8e50*/  IMAD.MOV R6, RZ, RZ, -R6 ;  /* 0x000000ffff067224 */ /* 0x000fc800078e0a06 */
[----:B------:R-:W-:-:S05]  /*8e60*/  IMAD R4, R26, R6, R4 ;  /* 0x000000061a047224 */ /* 0x000fca00078e0204 */
[----:B------:R-:W-:Y:S04]  /*8e70*/  STL [R1+0x8], R4 ;  /* 0x0000080401007387 */ /* 0x000fe80000100800 */
[----:B------:R-:W3:Y:S04]  /*8e80*/  LDL R12, [R1+0x1140] ;  /* 0x00114000010c7983 */ /* 0x000ee80000100800 */
[----:B------:R0:W-:Y:S02]  /*8e90*/  STL [R1+0x4], R0 ;  /* 0x0000040001007387 */ /* 0x0001e40000100800 */
[----:B0-----:R-:W-:-:S02]  /*8ea0*/  IMAD.MOV R0, RZ, RZ, -R8 ;  /* 0x000000ffff007224 */ /* 0x001fc400078e0a08 */
[----:B------:R-:W3:Y:S01]  /*8eb0*/  LDL R8, [R1+0x1150] ;  /* 0x0011500001087983 */ /* 0x000ee20000100800 */
[----:B------:R-:W-:-:S04]  /*8ec0*/  IMAD.HI.U32 R9, R25, R29, RZ ;  /* 0x0000001d19097227 */ /* 0x000fc800078e00ff */
[----:B------:R-:W-:Y:S02]  /*8ed0*/  IMAD.MOV R6, RZ, RZ, -R9 ;  /* 0x000000ffff067224 */ /* 0x000fe400078e0a09 */
[C---:B------:R-:W-:Y:S02]  /*8ee0*/  IMAD R0, R26.reuse, R0, R5 ;  /* 0x000000001a007224 */ /* 0x040fe400078e0205 */
[----:B------:R-:W-:Y:S02]  /*8ef0*/  IMAD R29, R26, R6, R29 ;  /* 0x000000061a1d7224 */ /* 0x000fe400078e021d */
[----:B------:R-:W-:-:S03]  /*8f00*/  IMAD.HI.U32 R4, R25, R27, RZ ;  /* 0x0000001b19047227 */ /* 0x000fc600078e00ff */
[----:B------:R-:W-:Y:S01]  /*8f10*/  STL [R1+0x16e0], R29 ;  /* 0x0016e01d01007387 */ /* 0x000fe20000100800 */
[----:B--2---:R-:W-:-:S03]  /*8f20*/  IABS R7, R7 ;  /* 0x0000000700077213 */ /* 0x004fc60000000000 */
[----:B------:R0:W-:Y:S01]  /*8f30*/  STL [R1], R0 ;  /* 0x0000000001007387 */ /* 0x0001e20000100800 */
[----:B------:R-:W-:Y:S01]  /*8f40*/  IMAD.MOV R9, RZ, RZ, -R4 ;  /* 0x000000ffff097224 */ /* 0x000fe200078e0a04 */
[----:B------:R-:W-:Y:S02]  /*8f50*/  IABS R5, R10 ;  /* 0x0000000a00057213 */ /* 0x000fe40000000000 */
[----:B----4-:R-:W-:Y:S01]  /*8f60*/  IABS R6, R11 ;  /* 0x0000000b00067213 */ /* 0x010fe20000000000 */
[----:B0-----:R-:W-:Y:S02]  /*8f70*/  IMAD.MOV.U32 R0, RZ, RZ, R7 ;  /* 0x000000ffff007224 */ /* 0x001fe400078e0007 */
[----:B------:R-:W-:Y:S02]  /*8f80*/  IMAD R27, R26, R9, R27 ;  /* 0x000000091a1b7224 */ /* 0x000fe400078e021b */
[----:B------:R-:W-:Y:S01]  /*8f90*/  IMAD.HI.U32 R10, R25, R5, RZ ;  /* 0x00000005190a7227 */ /* 0x000fe200078e00ff */
[----:B-----5:R-:W-:-:S03]  /*8fa0*/  IABS R7, R22 ;  /* 0x0000001600077213 */ /* 0x020fc60000000000 */
[----:B------:R-:W-:Y:S01]  /*8fb0*/  IMAD.HI.U32 R11, R25, R6, RZ ;  /* 0x00000006190b7227 */ /* 0x000fe200078e00ff */
[----:B------:R-:W-:Y:S01]  /*8fc0*/  STL [R1+0x16e4], R27 ;  /* 0x0016e41b01007387 */ /* 0x000fe20000100800 */
[----:B---3--:R-:W-:-:S05]  /*8fd0*/  IABS R8, R8 ;  /* 0x0000000800087213 */ /* 0x008fca0000000000 */
[----:B------:R-:W-:Y:S02]  /*8fe0*/  IMAD.MOV.U32 R4, RZ, RZ, R8 ;  /* 0x000000ffff047224 */ /* 0x000fe400078e0008 */
[----:B------:R-:W-:-:S04]  /*8ff0*/  IMAD.HI.U32 R8, R25, R0, RZ ;  /* 0x0000000019087227 */ /* 0x000fc800078e00ff */
[----:B------:R-:W-:-:S04]  /*9000*/  IMAD.HI.U32 R9, R25, R4, RZ ;  /* 0x0000000419097227 */ /* 0x000fc800078e00ff */
[----:B------:R-:W-:Y:S02]  /*9010*/  IMAD.MOV R8, RZ, RZ, -R8 ;  /* 0x000000ffff087224 */ /* 0x000fe400078e0a08 */
[----:B------:R-:W-:Y:S02]  /*9020*/  IMAD.MOV R9, RZ, RZ, -R9 ;  /* 0x000000ffff097224 */ /* 0x000fe400078e0a09 */
[C---:B------:R-:W-:Y:S02]  /*9030*/  IMAD R0, R26.reuse, R8, R0 ;  /* 0x000000081a007224 */ /* 0x040fe400078e0200 */
[----:B------:R-:W-:Y:S02]  /*9040*/  IMAD.MOV R8, RZ, RZ, -R10 ;  /* 0x000000ffff087224 */ /* 0x000fe400078e0a0a */
[----:B------:R-:W-:Y:S01]  /*9050*/  IMAD.MOV R10, RZ, RZ, -R11 ;  /* 0x000000ffff0a7224 */ /* 0x000fe200078e0a0b */
[----:B------:R-:W-:Y:S01]  /*9060*/  IABS R11, R12 ;  /* 0x0000000c000b7213 */ /* 0x000fe20000000000 */
[----:B------:R-:W-:Y:S01]  /*9070*/  IMAD R4, R26, R9, R4 ;  /* 0x000000091a047224 */ /* 0x000fe200078e0204 */
[----:B------:R-:W-:Y:S01]  /*9080*/  IABS R12, R13 ;  /* 0x0000000d000c7213 */ /* 0x000fe20000000000 */
[----:B------:R-:W-:-:S04]  /*9090*/  IMAD.HI.U32 R9, R25, R7, RZ ;  /* 0x0000000719097227 */ /* 0x000fc800078e00ff */
[----:B------:R-:W-:Y:S02]  /*90a0*/  IMAD.MOV R13, RZ, RZ, -R9 ;  /* 0x000000ffff0d7224 */ /* 0x000fe400078e0a09 */
[C---:B------:R-:W-:Y:S02]  /*90b0*/  IMAD R5, R26.reuse, R8, R5 ;  /* 0x000000081a057224 */ /* 0x040fe400078e0205 */
[----:B------:R-:W-:Y:S02]  /*90c0*/  IMAD.MOV.U32 R8, RZ, RZ, R11 ;  /* 0x000000ffff087224 */ /* 0x000fe400078e000b */
[----:B------:R-:W-:Y:S01]  /*90d0*/  IMAD.MOV.U32 R9, RZ, RZ, R12 ;  /* 0x000000ffff097224 */ /* 0x000fe200078e000c */
[----:B------:R-:W-:Y:S01]  /*90e0*/  IABS R11, R14 ;  /* 0x0000000e000b7213 */ /* 0x000fe20000000000 */
[C---:B------:R-:W-:Y:S01]  /*90f0*/  IMAD R6, R26.reuse, R10, R6 ;  /* 0x0000000a1a067224 */ /* 0x040fe200078e0206 */
[----:B------:R-:W-:Y:S01]  /*9100*/  IABS R10, R16 ;  /* 0x00000010000a7213 */ /* 0x000fe20000000000 */
[----:B------:R-:W-:-:S02]  /*9110*/  IMAD R7, R26, R13, R7 ;  /* 0x0000000d1a077224 */ /* 0x000fc400078e0207 */
[----:B------:R-:W-:-:S04]  /*9120*/  IMAD.HI.U32 R13, R25, R8, RZ ;  /* 0x00000008190d7227 */ /* 0x000fc800078e00ff */
[----:B------:R-:W-:Y:S01]  /*9130*/  IMAD.HI.U32 R14, R25, R9, RZ ;  /* 0x00000009190e7227 */ /* 0x000fe200078e00ff */
[----:B------:R-:W-:-:S03]  /*9140*/  IABS R12, R15 ;  /* 0x0000000f000c7213 */ /* 0x000fc60000000000 */
[----:B------:R-:W-:Y:S02]  /*9150*/  IMAD.MOV R13, RZ, RZ, -R13 ;  /* 0x000000ffff0d7224 */ /* 0x000fe400078e0a0d */
[----:B------:R-:W-:Y:S02]  /*9160*/  IMAD.MOV R14, RZ, RZ, -R14 ;  /* 0x000000ffff0e7224 */ /* 0x000fe400078e0a0e */
[----:B------:R-:W-:-:S04]  /*9170*/  IMAD.HI.U32 R15, R25, R10, RZ ;  /* 0x0000000a190f7227 */ /* 0x000fc800078e00ff */
[C---:B------:R-:W-:Y:S01]  /*9180*/  IMAD.HI.U32 R16, R25.reuse, R11, RZ ;  /* 0x0000000b19107227 */ /* 0x040fe200078e00ff */
[----:B------:R0:W-:Y:S03]  /*9190*/  STL [R1+0x16e8], R0 ;  /* 0x0016e80001007387 */ /* 0x0001e60000100800 */
[C---:B------:R-:W-:Y:S02]  /*91a0*/  IMAD R8, R26.reuse, R13, R8 ;  /* 0x0000000d1a087224 */ /* 0x040fe400078e0208 */
[----:B------:R-:W-:Y:S02]  /*91b0*/  IMAD R9, R26, R14, R9 ;  /* 0x0000000e1a097224 */ /* 0x000fe400078e0209 */
[----:B------:R-:W-:Y:S01]  /*91c0*/  IMAD.HI.U32 R14, R25, R12, RZ ;  /* 0x0000000c190e7227 */ /* 0x000fe200078e00ff */
[----:B------:R-:W-:Y:S03]  /*91d0*/  STL [R1+0x16ec], R4 ;  /* 0x0016ec0401007387 */ /* 0x000fe60000100800 */
[----:B------:R-:W-:-:S02]  /*91e0*/  IMAD.MOV R13, RZ, RZ, -R15 ;  /* 0x000000ffff0d7224 */ /* 0x000fc400078e0a0f */
[----:B------:R-:W-:Y:S01]  /*91f0*/  IMAD.MOV R15, RZ, RZ, -R16 ;  /* 0x000000ffff0f7224 */ /* 0x000fe200078e0a10 */
[----:B------:R-:W-:Y:S01]  /*9200*/  IABS R16, R18 ;  /* 0x0000001200107213 */ /* 0x000fe20000000000 */
[----:B------:R-:W-:Y:S01]  /*9210*/  STL [R1+0x16c4], R5 ;  /* 0x0016c40501007387 */ /* 0x000fe20000100800 */
[----:B------:R-:W-:-:S03]  /*9220*/  IMAD.MOV R18, RZ, RZ, -R14 ;  /* 0x000000ffff127224 */ /* 0x000fc600078e0a0e */
[----:B------:R-:W-:Y:S01]  /*9230*/  STL [R1+0x16c0], R6 ;  /* 0x0016c00601007387 */ /* 0x000fe20000100800 */
[----:B------:R-:W-:-:S03]  /*9240*/  IMAD R10, R26, R13, R10 ;  /* 0x0000000d1a0a7224 */ /* 0x000fc600078e020a */
[----:B------:R-:W-:Y:S01]  /*9250*/  STL [R1+0x16bc], R7 ;  /* 0x0016bc0701007387 */ /* 0x000fe20000100800 */
[C---:B------:R-:W-:Y:S02]  /*9260*/  IMAD R11, R26.reuse, R15, R11 ;  /* 0x0000000f1a0b7224 */ /* 0x040fe400078e020b */
[----:B------:R-:W-:Y:S01]  /*9270*/  IMAD.MOV.U32 R13, RZ, RZ, R16 ;  /* 0x000000ffff0d7224 */ /* 0x000fe200078e0010 */
[----:B0-----:R-:W2:Y:S01]  /*9280*/  LDL.LU R0, [R1+0x54] ;  /* 0x0000540001007983 */ /* 0x001ea20000300800 */
[----:B------:R-:W-:-:S03]  /*9290*/  IMAD R12, R26, R18, R12 ;  /* 0x000000121a0c7224 */ /* 0x000fc600078e020c */
[----:B------:R0:W-:Y:S01]  /*92a0*/  STL [R1+0x16c8], R8 ;  /* 0x0016c80801007387 */ /* 0x0001e20000100800 */
[----:B------:R-:W-:Y:S02]  /*92b0*/  IMAD.MOV.U32 R14, RZ, RZ, R17 ;  /* 0x000000ffff0e7224 */ /* 0x000fe400078e0011 */
[C---:B------:R-:W-:Y:S01]  /*92c0*/  IMAD.HI.U32 R17, R25.reuse, R13, RZ ;  /* 0x0000000d19117227 */ /* 0x040fe200078e00ff */
[----:B------:R-:W-:Y:S01]  /*92d0*/  IABS R16, R19 ;  /* 0x0000001300107213 */ /* 0x000fe20000000000 */
[----:B0-----:R-:W3:Y:S04]  /*92e0*/  LDL.LU R8, [R1+0x58] ;  /* 0x0000580001087983 */ /* 0x001ee80000300800 */
[----:B------:R0:W-:Y:S01]  /*92f0*/  STL [R1+0x16cc], R9 ;  /* 0x0016cc0901007387 */ /* 0x0001e20000100800 */
[----:B------:R-:W-:-:S03]  /*9300*/  IMAD.HI.U32 R19, R25, R14, RZ ;  /* 0x0000000e19137227 */ /* 0x000fc600078e00ff */
[----:B------:R-:W-:Y:S01]  /*9310*/  STL [R1+0x16d0], R10 ;  /* 0x0016d00a01007387 */ /* 0x000fe20000100800 */
[----:B------:R-:W-:-:S03]  /*9320*/  IMAD.MOV R17, RZ, RZ, -R17 ;  /* 0x000000ffff117224 */ /* 0x000fc600078e0a11 */
[----:B------:R-:W-:Y:S01]  /*9330*/  STL [R1+0x16d4], R11 ;  /* 0x0016d40b01007387 */ /* 0x000fe20000100800 */
[----:B------:R-:W-:-:S03]  /*9340*/  IABS R18, R20 ;  /* 0x0000001400127213 */ /* 0x000fc60000000000 */
[----:B------:R1:W-:Y:S01]  /*9350*/  STL [R1+0x16d8], R12 ;  /* 0x0016d80c01007387 */ /* 0x0003e20000100800 */
[----:B------:R-:W-:-:S03]  /*9360*/  IABS R15, R21 ;  /* 0x00000015000f7213 */ /* 0x000fc60000000000 */
[----:B0-----:R-:W4:Y:S01]  /*9370*/  LDL R9, [R1+0x1114] ;  /* 0x0011140001097983 */ /* 0x001f220000100800 */
[----:B------:R-:W-:-:S03]  /*9380*/  IMAD.MOV R19, RZ, RZ, -R19 ;  /* 0x000000ffff137224 */ /* 0x000fc600078e0a13 */
[----:B------:R-:W5:Y:S01]  /*9390*/  LDL.LU R7, [R1+0x50] ;  /* 0x0000500001077983 */ /* 0x000f620000300800 */
[----:B------:R-:W-:-:S03]  /*93a0*/  IMAD R13, R26, R17, R13 ;  /* 0x000000111a0d7224 */ /* 0x000fc600078e020d */
[----:B------:R-:W4:Y:S01]  /*93b0*/  LDL.LU R6, [R1+0x48] ;  /* 0x0000480001067983 */ /* 0x000f220000300800 */
[----:B------:R-:W-:-:S03]  /*93c0*/  IMAD.MOV.U32 R17, RZ, RZ, R18 ;  /* 0x000000ffff117224 */ /* 0x000fc600078e0012 */
[----:B------:R-:W4:Y:S04]  /*93d0*/  LDL.LU R5, [R1+0x44] ;  /* 0x0000440001057983 */ /* 0x000f280000300800 */
[----:B------:R-:W4:Y:S01]  /*93e0*/  LDL.LU R27, [R1+0x40] ;  /* 0x00004000011b7983 */ /* 0x000f220000300800 */
[----:B------:R-:W-:-:S03]  /*93f0*/  IMAD.HI.U32 R20, R25, R15, RZ ;  /* 0x0000000f19147227 */ /* 0x000fc600078e00ff */
[----:B------:R-:W4:Y:S01]  /*9400*/  LDL.LU R22, [R1+0x3c] ;  /* 0x00003c0001167983 */ /* 0x000f220000300800 */
[----:B------:R-:W-:-:S03]  /*9410*/  IMAD R14, R26, R19, R14 ;  /* 0x000000131a0e7224 */ /* 0x000fc600078e020e */
[----:B-1----:R-:W4:Y:S01]  /*9420*/  LDL.LU R12, [R1+0x30] ;  /* 0x00003000010c7983 */ /* 0x002f220000300800 */
[----:B------:R-:W-:-:S03]  /*9430*/  IMAD.HI.U32 R19, R25, R16, RZ ;  /* 0x0000001019137227 */ /* 0x000fc600078e00ff */
[----:B------:R-:W4:Y:S01]  /*9440*/  LDL.LU R11, [R1+0x2c] ;  /* 0x00002c00010b7983 */ /* 0x000f220000300800 */
[----:B------:R-:W-:-:S03]  /*9450*/  IMAD.HI.U32 R21, R25, R17, RZ ;  /* 0x0000001119157227 */ /* 0x000fc600078e00ff */
[----:B------:R-:W4:Y:S01]  /*9460*/  LDL.LU R10, [R1+0x28] ;  /* 0x00002800010a7983 */ /* 0x000f220000300800 */
[----:B------:R-:W-:-:S03]  /*9470*/  IMAD.MOV R18, RZ, RZ, -R20 ;  /* 0x000000ffff127224 */ /* 0x000fc600078e0a14 */
[----:B------:R-:W4:Y:S01]  /*9480*/  LDL.LU R4, [R1+0x3a4] ;  /* 0x0003a40001047983 */ /* 0x000f220000300800 */
[----:B------:R-:W-:-:S03]  /*9490*/  IMAD.MOV R20, RZ, RZ, -R19 ;  /* 0x000000ffff147224 */ /* 0x000fc600078e0a13 */
[----:B------:R-:W4:Y:S01]  /*94a0*/  LDL.LU R29, [R1+0x388] ;  /* 0x00038800011d7983 */ /* 0x000f220000300800 */
[----:B------:R-:W-:-:S03]  /*94b0*/  IMAD.MOV R19, RZ, RZ, -R21 ;  /* 0x000000ffff137224 */ /* 0x000fc600078e0a15 */
[----:B------:R0:W-:Y:S01]  /*94c0*/  STL [R1+0x16dc], R13 ;  /* 0x0016dc0d01007387 */ /* 0x0001e20000100800 */
[C---:B------:R-:W-:Y:S02]  /*94d0*/  IMAD R15, R26.reuse, R18, R15 ;  /* 0x000000121a0f7224 */ /* 0x040fe400078e020f */
[C---:B------:R-:W-:Y:S01]  /*94e0*/  IMAD R16, R26.reuse, R20, R16 ;  /* 0x000000141a107224 */ /* 0x040fe200078e0210 */
[----:B0-----:R-:W4:Y:S04]  /*94f0*/  LDL.LU R13, [R1+0x34] ;  /* 0x00003400010d7983 */ /* 0x001f280000300800 */
[----:B------:R0:W-:Y:S01]  /*9500*/  STL [R1+0x16f0], R14 ;  /* 0x0016f00e01007387 */ /* 0x0001e20000100800 */
[----:B------:R-:W-:-:S03]  /*9510*/  IMAD R17, R26, R19, R17 ;  /* 0x000000131a117224 */ /* 0x000fc600078e0211 */
[----:B0-----:R-:W4:Y:S04]  /*9520*/  LDL.LU R14, [R1+0x4c] ;  /* 0x00004c00010e7983 */ /* 0x001f280000300800 */
[----:B------:R-:W-:Y:S04]  /*9530*/  STL [R1+0x16f4], R15 ;  /* 0x0016f40f01007387 */ /* 0x000fe80000100800 */
[----:B------:R-:W-:Y:S04]  /*9540*/  STL [R1+0x16f8], R16 ;  /* 0x0016f81001007387 */ /* 0x000fe80000100800 */
[----:B------:R0:W-:Y:S04]  /*9550*/  STL [R1+0x16fc], R17 ;  /* 0x0016fc1101007387 */ /* 0x0001e80000100800 */
[----:B0-----:R-:W4:Y:S01]  /*9560*/  LDL.LU R17, [R1+0x38] ;  /* 0x0000380001117983 */ /* 0x001f220000300800 */
[----:B--2---:R-:W-:-:S02]  /*9570*/  ISETP.GT.U32.AND P1, PT, R26, R0, PT ;  /* 0x000000001a00720c */ /* 0x004fc40003f24070 */
[----:B---3--:R-:W-:-:S11]  /*9580*/  ISETP.GT.U32.AND P0, PT, R26, R8, PT ;  /* 0x000000081a00720c */ /* 0x008fd60003f04070 */
[----:B------:R-:W-:-:S05]  /*9590*/  @!P1 IMAD.IADD R0, R0, 0x1, -R26 ;  /* 0x0000000100009824 */ /* 0x000fca00078e0a1a */
[----:B------:R-:W-:Y:S01]  /*95a0*/  ISETP.GT.U32.AND P6, PT, R26, R0, PT ;  /* 0x000000001a00720c */ /* 0x000fe20003fc4070 */
[----:B------:R-:W-:Y:S01]  /*95b0*/  @!P0 IMAD.IADD R8, R8, 0x1, -R26 ;  /* 0x0000000108088824 */ /* 0x000fe200078e0a1a */
[C---:B-----5:R-:W-:Y:S02]  /*95c0*/  ISETP.GT.U32.AND P5, PT, R26.reuse, R7, PT ;  /* 0x000000071a00720c */ /* 0x060fe40003fa4070 */
[----:B----4-:R-:W-:-:S09]  /*95d0*/  ISETP.GT.U32.AND P0, PT, R26, R6, PT ;  /* 0x000000061a00720c */ /* 0x010fd20003f04070 */
[--C-:B------:R-:W-:Y:S01]  /*95e0*/  @!P6 IMAD.IADD R0, R0, 0x1, -R26.reuse ;  /* 0x000000010000e824 */ /* 0x100fe200078e0a1a */
[C---:B------:R-:W-:Y:S02]  /*95f0*/  ISETP.GT.U32.AND P3, PT, R26.reuse, R8, PT ;  /* 0x000000081a00720c */ /* 0x040fe40003f64070 */
[----:B------:R-:W-:Y:S01]  /*9600*/  ISETP.GT.U32.AND P1, PT, R26, R5, PT ;  /* 0x000000051a00720c */ /* 0x000fe20003f24070 */
[--C-:B------:R-:W-:Y:S02]  /*9610*/  @!P5 IMAD.IADD R7, R7, 0x1, -R26.reuse ;  /* 0x000000010707d824 */ /* 0x100fe400078e0a1a */
[----:B------:R-:W-:Y:S01]  /*9620*/  @!P0 IMAD.IADD R6, R6, 0x1, -R26 ;  /* 0x0000000106068824 */ /* 0x000fe200078e0a1a */
[----:B------:R-:W-:-:S09]  /*9630*/  ISETP.GT.U32.AND P0, PT, R26, R11, PT ;  /* 0x0000000b1a00720c */ /* 0x000fd20003f04070 */
[--C-:B------:R-:W-:Y:S02]  /*9640*/  @!P1 IMAD.IADD R5, R5, 0x1, -R26.reuse ;  /* 0x0000000105059824 */ /* 0x100fe400078e0a1a */
[----:B------:R-:W-:Y:S01]  /*9650*/  @!P3 IMAD.IADD R8, R8, 0x1, -R26 ;  /* 0x000000010808b824 */ /* 0x000fe200078e0a1a */
[----:B------:R0:W-:Y:S01]  /*9660*/  STL [R1+0x54], R0 ;  /* 0x0000540001007387 */ /* 0x0001e20000100800 */
[C---:B------:R-:W-:Y:S02]  /*9670*/  ISETP.GT.U32.AND P5, PT, R26.reuse, R13, PT ;  /* 0x0000000d1a00720c */ /* 0x040fe40003fa4070 */
[----:B------:R-:W-:-:S11]  /*9680*/  ISETP.GT.U32.AND P4, PT, R26, R14, PT ;  /* 0x0000000e1a00720c */ /* 0x000fd60003f84070 */
[--C-:B------:R-:W-:Y:S02]  /*9690*/  @!P5 IMAD.IADD R13, R13, 0x1, -R26.reuse ;  /* 0x000000010d0dd824 */ /* 0x100fe400078e0a1a */
[--C-:B------:R-:W-:Y:S01]  /*96a0*/  @!P4 IMAD.IADD R14, R14, 0x1, -R26.reuse ;  /* 0x000000010e0ec824 */ /* 0x100fe200078e0a1a */
[C---:B------:R-:W-:Y:S02]  /*96b0*/  ISETP.GT.U32.AND P4, PT, R26.reuse, R12, PT ;  /* 0x0000000c1a00720c */ /* 0x040fe40003f84070 */
[C---:B------:R-:W-:Y:S02]  /*96c0*/  ISETP.GT.U32.AND P6, PT, R26.reuse, R17, PT ;  /* 0x000000111a00720c */ /* 0x040fe40003fc4070 */
[----:B------:R-:W-:Y:S01]  /*96d0*/  ISETP.GT.U32.AND P5, PT, R26, R14, PT ;  /* 0x0000000e1a00720c */ /* 0x000fe20003fa4070 */
[----:B------:R-:W-:-:S08]  /*96e0*/  @!P0 IMAD.IADD R11, R11, 0x1, -R26 ;  /* 0x000000010b0b8824 */ /* 0x000fd000078e0a1a */
[--C-:B------:R-:W-:Y:S01]  /*96f0*/  @!P4 IMAD.IADD R12, R12, 0x1, -R26.reuse ;  /* 0x000000010c0cc824 */ /* 0x100fe200078e0a1a */
[C---:B------:R-:W-:Y:S01]  /*9700*/  ISETP.GT.U32.AND P4, PT, R26.reuse, R6, PT ;  /* 0x000000061a00720c */ /* 0x040fe20003f84070 */
[--C-:B------:R-:W-:Y:S01]  /*9710*/  @!P6 IMAD.IADD R17, R17, 0x1, -R26.reuse ;  /* 0x000000011111e824 */ /* 0x100fe200078e0a1a */
[C---:B------:R-:W-:Y:S02]  /*9720*/  ISETP.GT.U32.AND P6, PT, R26.reuse, R7, PT ;  /* 0x000000071a00720c */ /* 0x040fe40003fc4070 */
[----:B------:R-:W-:Y:S01]  /*9730*/  ISETP.GT.U32.AND P0, PT, R26, R5, PT ;  /* 0x000000051a00720c */ /* 0x000fe20003f04070 */
[----:B------:R1:W-:Y:S04]  /*9740*/  STL [R1+0x58], R8 ;  /* 0x0000580801007387 */ /* 0x0003e80000100800 */
[----:B0-----:R-:W2:Y:S04]  /*9750*/  LDL.LU R0, [R1+0x3a0] ;  /* 0x0003a00001007983 */ /* 0x001ea80000300800 */
[----:B------:R-:W3:Y:S02]  /*9760*/  LDL.LU R16, [R1+0x390] ;  /* 0x0003900001107983 */ /* 0x000ee40000300800 */
[----:B------:R-:W-:-:S02]  /*9770*/  @!P6 IMAD.IADD R7, R7, 0x1, -R26 ;  /* 0x000000010707e824 */ /* 0x000fc400078e0a1a */
[----:B------:R-:W4:Y:S01]  /*9780*/  LDL.LU R20, [R1+0x398] ;  /* 0x0003980001147983 */ /* 0x000f220000300800 */
[----:B------:R-:W-:Y:S01]  /*9790*/  IABS R18, R9 ;  /* 0x0000000900127213 */ /* 0x000fe20000000000 */
[--C-:B------:R-:W-:Y:S02]  /*97a0*/  @!P5 IMAD.IADD R14, R14, 0x1, -R26.reuse ;  /* 0x000000010e0ed824 */ /* 0x100fe400078e0a1a */
[----:B------:R-:W5:Y:S01]  /*97b0*/  LDL.LU R9, [R1+0x39c] ;  /* 0x00039c0001097983 */ /* 0x000f620000300800 */
[--C-:B------:R-:W-:Y:S01]  /*97c0*/  @!P4 IMAD.IADD R6, R6, 0x1, -R26.reuse ;  /* 0x000000010606c824 */ /* 0x100fe200078e0a1a */
[----:B------:R-:W-:Y:S02]  /*97d0*/  ISETP.GT.U32.AND P2, PT, R26, R27, PT ;  /* 0x0000001b1a00720c */ /* 0x000fe40003f44070 */
[----:B-1----:R-:W5:Y:S01]  /*97e0*/  LDL.LU R8, [R1+0x394] ;  /* 0x0003940001087983 */ /* 0x002f620000300800 */
[----:B------:R-:W-:-:S03]  /*97f0*/  @!P0 IMAD.IADD R5, R5, 0x1, -R26 ;  /* 0x0000000105058824 */ /* 0x000fc600078e0a1a */
[----:B------:R0:W-:Y:S01]  /*9800*/  STL [R1+0x50], R7 ;  /* 0x0000500701007387 */ /* 0x0001e20000100800 */
[----:B------:R-:W-:-:S03]  /*9810*/  ISETP.GT.U32.AND P1, PT, R26, R10, PT ;  /* 0x0000000a1a00720c */ /* 0x000fc60003f24070 */
[----:B0-----:R-:W5:Y:S04]  /*9820*/  LDL.LU R7, [R1+0x38c] ;  /* 0x00038c0001077983 */ /* 0x001f680000300800 */
[----:B------:R0:W-:Y:S04]  /*9830*/  STL [R1+0x4c], R14 ;  /* 0x00004c0e01007387 */ /* 0x0001e80000100800 */
[----:B------:R-:W5:Y:S04]  /*9840*/  LDL.LU R21, [R1+0x378] ;  /* 0x0003780001157983 */ /* 0x000f680000300800 */
[----:B------:R1:W-:Y:S04]  /*9850*/  STL [R1+0x48], R6 ;  /* 0x0000480601007387 */ /* 0x0003e80000100800 */
[----:B------:R-:W5:Y:S04]  /*9860*/  LDL.LU R15, [R1+0x380] ;  /* 0x00038000010f7983 */ /* 0x000f680000300800 */
[----:B------:R1:W-:Y:S04]  /*9870*/  STL [R1+0x44], R5 ;  /* 0x0000440501007387 */ /* 0x0003e80000100800 */
[----:B0-----:R-:W5:Y:S04]  /*9880*/  LDL.LU R14, [R1+0x384] ;  /* 0x00038400010e7983 */ /* 0x001f680000300800 */
[----:B-1----:R-:W5:Y:S01]  /*9890*/  LDL.LU R6, [R1+0x37c] ;  /* 0x00037c0001067983 */ /* 0x002f620000300800 */
[----:B------:R-:W-:-:S02]  /*98a0*/  @!P2 IMAD.IADD R27, R27, 0x1, -R26 ;  /* 0x000000011b1ba824 */ /* 0x000fc400078e0a1a */
[----:B------:R-:W-:-:S03]  /*98b0*/  @!P1 IMAD.IADD R10, R10, 0x1, -R26 ;  /* 0x000000010a0a9824 */ /* 0x000fc600078e0a1a */
[----:B------:R-:W-:-:S13]  /*98c0*/  ISETP.GT.U32.AND P1, PT, R26, R27, PT ;  /* 0x0000001b1a00720c */ /* 0x000fda0003f24070 */
[----:B------:R-:W-:-:S05]  /*98d0*/  @!P1 IMAD.IADD R27, R27, 0x1, -R26 ;  /* 0x000000011b1b9824 */ /* 0x000fca00078e0a1a */
[----:B------:R0:W-:Y:S04]  /*98e0*/  STL [R1+0x40], R27 ;  /* 0x0000401b01007387 */ /* 0x0001e80000100800 */
[----:B------:R-:W5:Y:S04]  /*98f0*/  LDL.LU R5, [R1+0x360] ;  /* 0x0003600001057983 */ /* 0x000f680000300800 */
[----:B0-----:R-:W5:Y:S01]  /*9900*/  LDL.LU R27, [R1+0x368] ;  /* 0x00036800011b7983 */ /* 0x001f620000300800 */
[C---:B------:R-:W-:Y:S02]  /*9910*/  ISETP.GT.U32.AND P3, PT, R26.reuse, R22, PT ;  /* 0x000000161a00720c */ /* 0x040fe40003f64070 */
[----:B------:R-:W-:-:S11]  /*9920*/  ISETP.GT.U32.AND P2, PT, R26, R4, PT ;  /* 0x000000041a00720c */ /* 0x000fd60003f44070 */
[--C-:B------:R-:W-:Y:S01]  /*9930*/  @!P3 IMAD.IADD R22, R22, 0x1, -R26.reuse ;  /* 0x000000011616b824 */ /* 0x100fe200078e0a1a */
[----:B------:R-:W-:Y:S01]  /*9940*/  ISETP.GT.U32.AND P3, PT, R26, R29, PT ;  /* 0x0000001d1a00720c */ /* 0x000fe20003f64070 */
[----:B------:R-:W-:Y:S01]  /*9950*/  @!P2 IMAD.IADD R4, R4, 0x1, -R26 ;  /* 0x000000010404a824 */ /* 0x000fe200078e0a1a */
[C---:B------:R-:W-:Y:S02]  /*9960*/  ISETP.GT.U32.AND P5, PT, R26.reuse, R13, PT ;  /* 0x0000000d1a00720c */ /* 0x040fe40003fa4070 */
[C---:B------:R-:W-:Y:S02]  /*9970*/  ISETP.GT.U32.AND P2, PT, R26.reuse, R22, PT ;  /* 0x000000161a00720c */ /* 0x040fe40003f44070 */
[----:B------:R-:W-:-:S07]  /*9980*/  ISETP.GT.U32.AND P4, PT, R26, R12, PT ;  /* 0x0000000c1a00720c */ /* 0x000fce0003f84070 */
[--C-:B------:R-:W-:Y:S01]  /*9990*/  @!P3 IMAD.IADD R29, R29, 0x1, -R26.reuse ;  /* 0x000000011d1db824 */ /* 0x100fe200078e0a1a */
[C---:B------:R-:W-:Y:S01]  /*99a0*/  ISETP.GT.U32.AND P3, PT, R26.reuse, R17, PT ;  /* 0x000000111a00720c */ /* 0x040fe20003f64070 */
[--C-:B------:R-:W-:Y:S01]  /*99b0*/  @!P5 IMAD.IADD R13, R13, 0x1, -R26.reuse ;  /* 0x000000010d0dd824 */ /* 0x100fe200078e0a1a */
[C---:B------:R-:W-:Y:S02]  /*99c0*/  ISETP.GT.U32.AND P0, PT, R26.reuse, R11, PT ;  /* 0x0000000b1a00720c */ /* 0x040fe40003f04070 */
[----:B------:R-:W-:Y:S01]  /*99d0*/  ISETP.GT.U32.AND P6, PT, R26, R29, PT ;  /* 0x0000001d1a00720c */ /* 0x000fe20003fc4070 */
[--C-:B------:R-:W-:Y:S02]  /*99e0*/  @!P2 IMAD.IADD R22, R22, 0x1, -R26.reuse ;  /* 0x000000011616a824 */ /* 0x100fe400078e0a1a */
[----:B------:R-:W-:-:S06]  /*99f0*/  @!P4 IMAD.IADD R12, R12, 0x1, -R26 ;  /* 0x000000010c0cc824 */ /* 0x000fcc00078e0a1a */
[--C-:B------:R-:W-:Y:S01]  /*9a00*/  @!P3 IMAD.IADD R17, R17, 0x1, -R26.reuse ;  /* 0x000000011111b824 */ /* 0x100fe200078e0a1a */
[----:B------:R0:W-:Y:S01]  /*9a10*/  STL [R1+0x3c], R22 ;  /* 0x00003c1601007387 */ /* 0x0001e20000100800 */
[--C-:B------:R-:W-:Y:S02]  /*9a20*/  @!P0 IMAD.IADD R11, R11, 0x1, -R26.reuse ;  /* 0x000000010b0b8824 */ /* 0x100fe400078e0a1a */
[--C-:B------:R-:W-:Y:S01]  /*9a30*/  @!P6 IMAD.IADD R29, R29, 0x1, -R26.reuse ;  /* 0x000000011d1de824 */ /* 0x100fe200078e0a1a */
[C---:B------:R-:W-:Y:S01]  /*9a40*/  ISETP.GT.U32.AND P1, PT, R26.reuse, R10, PT ;  /* 0x0000000a1a00720c */ /* 0x040fe20003f24070 */
[----:B0-----:R-:W5:Y:S01]  /*9a50*/  LDL.LU R22, [R1+0x370] ;  /* 0x0003700001167983 */ /* 0x001f620000300800 */
[----:B------:R-:W-:Y:S01]  /*9a60*/  ISETP.GT.U32.AND P2, PT, R26, R4, PT ;  /* 0x000000041a00720c */ /* 0x000fe20003f44070 */
[----:B------:R-:W-:Y:S02]  /*9a70*/  IMAD.HI.U32 R19, R25, R18, RZ ;  /* 0x0000001219137227 */ /* 0x000fe400078e00ff */
[----:B------:R-:W-:Y:S08]  /*9a80*/  STL [R1+0x38], R17 ;  /* 0x0000381101007387 */ /* 0x000ff00000100800 */
[----:B------:R-:W-:Y:S01]  /*9a90*/  @!P1 IMAD.IADD R10, R10, 0x1, -R26 ;  /* 0x000000010a0a9824 */ /* 0x000fe200078e0a1a */
[----:B------:R-:W-:Y:S01]  /*9aa0*/  STL [R1+0x34], R13 ;  /* 0x0000340d01007387 */ /* 0x000fe20000100800 */
[----:B------:R-:W-:-:S03]  /*9ab0*/  IMAD.MOV R19, RZ, RZ, -R19 ;  /* 0x000000ffff137224 */ /* 0x000fc600078e0a13 */
[----:B------:R-:W-:Y:S01]  /*9ac0*/  STL [R1+0x30], R12 ;  /* 0x0000300c01007387 */ /* 0x000fe20000100800 */
[----:B------:R-:W-:-:S03]  /*9ad0*/  @!P2 IMAD.IADD R4, R4, 0x1, -R26 ;  /* 0x000000010404a824 */ /* 0x000fc600078e0a1a */
[----:B------:R-:W-:Y:S04]  /*9ae0*/  STL [R1+0x2c], R11 ;  /* 0x00002c0b01007387 */ /* 0x000fe80000100800 */
[----:B------:R-:W-:Y:S04]  /*9af0*/  STL [R1+0x28], R10 ;  /* 0x0000280a01007387 */ /* 0x000fe80000100800 */
[----:B------:R0:W-:Y:S01]  /*9b00*/  STL [R1+0x388], R29 ;  /* 0x0003881d01007387 */ /* 0x0001e20000100800 */
[----:B------:R-:W-:-:S03]  /*9b10*/  IMAD R18, R26, R19, R18 ;  /* 0x000000131a127224 */ /* 0x000fc600078e0212 */
[----:B------:R1:W-:Y:S04]  /*9b20*/  STL [R1+0x3a4], R4 ;  /* 0x0003a40401007387 */ /* 0x0003e80000100800 */
[----:B0-----:R-:W5:Y:S04]  /*9b30*/  LDL R29, [R1+0x1110] ;  /* 0x00111000011d7983 */ /* 0x001f680000100800 */
[----:B-1----:R-:W5:Y:S04]  /*9b40*/  LDL.LU R4, [R1+0x374] ;  /* 0x0003740001047983 */ /* 0x002f680000300800 */
[----:B------:R-:W5:Y:S04]  /*9b50*/  LDL.LU R13, [R1+0x36c] ;  /* 0x00036c00010d7983 */ /* 0x000f680000300800 */
[----:B------:R-:W5:Y:S04]  /*9b60*/  LDL.LU R12, [R1+0x364] ;  /* 0x00036400010c7983 */ /* 0x000f680000300800 */
[----:B------:R-:W5:Y:S04]  /*9b70*/  LDL.LU R11, [R1+0x350] ;  /* 0x00035000010b7983 */ /* 0x000f680000300800 */
[----:B------:R-:W-:Y:S04]  /*9b80*/  STL [R1+0x1700], R18 ;  /* 0x0017001201007387 */ /* 0x000fe80000100800 */
[----:B------:R-:W5:Y:S01]  /*9b90*/  LDL.LU R10, [R1+0x358] ;  /* 0x00035800010a7983 */ /* 0x000f620000300800 */
[----:B--2---:R-:W-:-:S02]  /*9ba0*/  ISETP.GT.U32.AND P3, PT, R26, R0, PT ;  /* 0x000000001a00720c */ /* 0x004fc40003f64070 */
[C---:B---3--:R-:W-:Y:S02]  /*9bb0*/  ISETP.GT.U32.AND P5, PT, R26.reuse, R16, PT ;  /* 0x000000101a00720c */ /* 0x048fe40003fa4070 */
[C---:B----4-:R-:W-:Y:S02]  /*9bc0*/  ISETP.GT.U32.AND P4, PT, R26.reuse, R20, PT ;  /* 0x000000141a00720c */ /* 0x050fe40003f84070 */
[----:B-----5:R-:W-:-:S07]  /*9bd0*/  ISETP.GT.U32.AND P0, PT, R26, R9, PT ;  /* 0x000000091a00720c */ /* 0x020fce0003f04070 */
[--C-:B------:R-:W-:Y:S02]  /*9be0*/  @!P3 IMAD.IADD R0, R0, 0x1, -R26.reuse ;  /* 0x000000010000b824 */ /* 0x100fe400078e0a1a */
[--C-:B------:R-:W-:Y:S02]  /*9bf0*/  @!P5 IMAD.IADD R16, R16, 0x1, -R26.reuse ;  /* 0x000000011010d824 */ /* 0x100fe400078e0a1a */
[----:B------:R-:W-:Y:S01]  /*9c00*/  @!P4 IMAD.IADD R20, R20, 0x1, -R26 ;  /* 0x000000011414c824 */ /* 0x000fe200078e0a1a */
[C---:B------:R-:W-:Y:S02]  /*9c10*/  ISETP.GT.U32.AND P6, PT, R26.reuse, R21, PT ;  /* 0x000000151a00720c */ /* 0x040fe40003fc4070 */
[C---:B------:R-:W-:Y:S02]  /*9c20*/  ISETP.GT.U32.AND P3, PT, R26.reuse, R15, PT ;  /* 0x0000000f1a00720c */ /* 0x040fe40003f64070 */
[C---:B------:R-:W-:Y:S02]  /*9c30*/  ISETP.GT.U32.AND P5, PT, R26.reuse, R14, PT ;  /* 0x0000000e1a00720c */ /* 0x040fe40003fa4070 */
[----:B------:R-:W-:-:S07]  /*9c40*/  ISETP.GT.U32.AND P4, PT, R26, R6, PT ;  /* 0x000000061a00720c */ /* 0x000fce0003f84070 */
[--C-:B------:R-:W-:Y:S01]  /*9c50*/  @!P6 IMAD.IADD R21, R21, 0x1, -R26.reuse ;  /* 0x000000011515e824 */ /* 0x100fe200078e0a1a */
[C---:B------:R-:W-:Y:S01]  /*9c60*/  ISETP.GT.U32.AND P6, PT, R26.reuse, R0, PT ;  /* 0x000000001a00720c */ /* 0x040fe20003fc4070 */
[--C-:B------:R-:W-:Y:S02]  /*9c70*/  @!P0 IMAD.IADD R9, R9, 0x1, -R26.reuse ;  /* 0x0000000109098824 */ /* 0x100fe400078e0a1a */
[--C-:B------:R-:W-:Y:S01]  /*9c80*/  @!P3 IMAD.IADD R15, R15, 0x1, -R26.reuse ;  /* 0x000000010f0fb824 */ /* 0x100fe200078e0a1a */
[----:B------:R-:W-:Y:S01]  /*9c90*/  ISETP.GT.U32.AND P3, PT, R26, R16, PT ;  /* 0x000000101a00720c */ /* 0x000fe20003f64070 */
[--C-:B------:R-:W-:Y:S01]  /*9ca0*/  @!P5 IMAD.IADD R14, R14, 0x1, -R26.reuse ;  /* 0x000000010e0ed824 */ /* 0x100fe200078e0a1a */
[----:B------:R-:W-:Y:S01]  /*9cb0*/  ISETP.GT.U32.AND P5, PT, R26, R20, PT ;  /* 0x000000141a00720c */ /* 0x000fe20003fa4070 */
[----:B------:R-:W-:Y:S01]  /*9cc0*/  @!P4 IMAD.IADD R6, R6, 0x1, -R26 ;  /* 0x000000010606c824 */ /* 0x000fe200078e0a1a */
[----:B------:R-:W-:-:S05]  /*9cd0*/  ISETP.GT.U32.AND P4, PT, R26, R9, PT ;  /* 0x000000091a00720c */ /* 0x000fca0003f84070 */
[----:B------:R-:W-:Y:S01]  /*9ce0*/  @!P6 IMAD.IADD R0, R0, 0x1, -R26 ;  /* 0x000000010000e824 */ /* 0x000fe200078e0a1a */
[----:B------:R-:W-:-:S03]  /*9cf0*/  ISETP.GT.U32.AND P1, PT, R26, R8, PT ;  /* 0x000000081a00720c */ /* 0x000fc60003f24070 */
[--C-:B------:R-:W-:Y:S01]  /*9d00*/  @!P3 IMAD.IADD R16, R16, 0x1, -R26.reuse ;  /* 0x000000011010b824 */ /* 0x100fe200078e0a1a */
[----:B------:R0:W-:Y:S01]  /*9d10*/  STL [R1+0x3a0], R0 ;  /* 0x0003a00001007387 */ /* 0x0001e20000100800 */
[--C-:B------:R-:W-:Y:S02]  /*9d20*/  @!P5 IMAD.IADD R20, R20, 0x1, -R26.reuse ;  /* 0x000000011414d824 */ /* 0x100fe400078e0a1a */
[----:B------:R-:W-:Y:S01]  /*9d30*/  @!P4 IMAD.IADD R9, R9, 0x1, -R26 ;  /* 0x000000010909c824 */ /* 0x000fe200078e0a1a */
[C---:B------:R-:W-:Y:S01]  /*9d40*/  ISETP.GT.U32.AND P0, PT, R26.reuse, R5, PT ;  /* 0x000000051a00720c */ /* 0x040fe20003f04070 */
[----:B0-----:R-:W2:Y:S04]  /*9d50*/  LDL.LU R0, [R1+0x35c] ;  /* 0x00035c0001007983 */ /* 0x001ea80000300800 */
[----:B------:R0:W-:Y:S04]  /*9d60*/  STL [R1+0x390], R16 ;  /* 0x0003901001007387 */ /* 0x0001e80000100800 */
[----:B------:R-:W3:Y:S04]  /*9d70*/  LDL.LU R18, [R1+0x354] ;  /* 0x0003540001127983 */ /* 0x000ee80000300800 */
[----:B------:R-:W-:Y:S04]  /*9d80*/  STL [R1+0x398], R20 ;  /* 0x0003981401007387 */ /* 0x000fe80000100800 */
[----:B------:R-:W4:Y:S01]  /*9d90*/  LDL.LU R17, [R1+0x338] ;  /* 0x0003380001117983 */ /* 0x000f220000300800 */
[----:B------:R-:W-:-:S03]  /*9da0*/  ISETP.GT.U32.AND P2, PT, R26, R7, PT ;  /* 0x000000071a00720c */ /* 0x000fc60003f44070 */
[----:B------:R1:W-:Y:S04]  /*9db0*/  STL [R1+0x39c], R9 ;  /* 0x00039c0901007387 */ /* 0x0003e80000100800 */
[----:B0-----:R-:W5:Y:S01]  /*9dc0*/  LDL.LU R16, [R1+0x340] ;  /* 0x0003400001107983 */ /* 0x001f620000300800 */
[--C-:B------:R-:W-:Y:S01]  /*9dd0*/  @!P1 IMAD.IADD R8, R8, 0x1, -R26.reuse ;  /* 0x0000000108089824 */ /* 0x100fe200078e0a1a */
[C---:B------:R-:W-:Y:S01]  /*9de0*/  ISETP.GT.U32.AND P1, PT, R26.reuse, R27, PT ;  /* 0x0000001b1a00720c */ /* 0x040fe20003f24070 */
[--C-:B------:R-:W-:Y:S01]  /*9df0*/  @!P0 IMAD.IADD R5, R5, 0x1, -R26.reuse ;  /* 0x0000000105058824 */ /* 0x100fe200078e0a1a */
[----:B-1----:R-:W2:Y:S02]  /*9e00*/  LDL.LU R9, [R1+0x348] ;  /* 0x0003480001097983 */ /* 0x002ea40000300800 */
[----:B------:R-:W-:Y:S01]  /*9e10*/  ISETP.GT.U32.AND P0, PT, R26, R8, PT ;  /* 0x000000081a00720c */ /* 0x000fe20003f04070 */
[----:B------:R-:W-:-:S08]  /*9e20*/  @!P2 IMAD.IADD R7, R7, 0x1, -R26 ;  /* 0x000000010707a824 */ /* 0x000fd000078e0a1a */
[----:B------:R-:W-:Y:S01]  /*9e30*/  @!P1 IMAD.IADD R27, R27, 0x1, -R26 ;  /* 0x000000011b1b9824 */ /* 0x000fe200078e0a1a */
[----:B------:R-:W-:-:S03]  /*9e40*/  ISETP.GT.U32.AND P1, PT, R26, R7, PT ;  /* 0x000000071a00720c */ /* 0x000fc60003f24070 */
[----:B------:R-:W-:-:S05]  /*9e50*/  @!P0 IMAD.IADD R8, R8, 0x1, -R26 ;  /* 0x0000000108088824 */ /* 0x000fca00078e0a1a */
[----:B------:R0:W-:Y:S05]  /*9e60*/  STL [R1+0x394], R8 ;  /* 0x0003940801007387 */ /* 0x0001ea0000100800 */
[----:B------:R-:W-:Y:S01]  /*9e70*/  @!P1 IMAD.IADD R7, R7, 0x1, -R26 ;  /* 0x0000000107079824 */ /* 0x000fe200078e0a1a */
[----:B0-----:R-:W2:Y:S04]  /*9e80*/  LDL.LU R8, [R1+0x34c] ;  /* 0x00034c0001087983 */ /* 0x001ea80000300800 */
[----:B------:R0:W-:Y:S04]  /*9e90*/  STL [R1+0x38c], R7 ;  /* 0x00038c0701007387 */ /* 0x0001e80000100800 */
[----:B0-----:R-:W2:Y:S01]  /*9ea0*/  LDL.LU R7, [R1+0x344] ;  /* 0x0003440001077983 */ /* 0x001ea20000300800 */
[----:B------:R-:W-:-:S02]  /*9eb0*/  ISETP.GT.U32.AND P2, PT, R26, R22, PT ;  /* 0x000000161a00720c */ /* 0x000fc40003f44070 */
[C---:B------:R-:W-:Y:S02]  /*9ec0*/  ISETP.GT.U32.AND P3, PT, R26.reuse, R15, PT ;  /* 0x0000000f1a00720c */ /* 0x040fe40003f64070 */
[----:B------:R-:W-:-:S09]  /*9ed0*/  ISETP.GT.U32.AND P5, PT, R26, R14, PT ;  /* 0x0000000e1a00720c */ /* 0x000fd20003fa4070 */
[--C-:B------:R-:W-:Y:S01]  /*9ee0*/  @!P2 IMAD.IADD R22, R22, 0x1, -R26.reuse ;  /* 0x000000011616a824 */ /* 0x100fe200078e0a1a */
[----:B------:R-:W-:Y:S01]  /*9ef0*/  ISETP.GT.U32.AND P2, PT, R26, R21, PT ;  /* 0x000000151a00720c */ /* 0x000fe20003f44070 */
[----:B------:R-:W-:-:S03]  /*9f00*/  @!P3 IMAD.IADD R15, R15, 0x1, -R26 ;  /* 0x000000010f0fb824 */ /* 0x000fc600078e0a1a */
[C---:B------:R-:W-:Y:S02]  /*9f10*/  ISETP.GT.U32.AND P6, PT, R26.reuse, R22, PT ;  /* 0x000000161a00720c */ /* 0x040fe40003fc4070 */
[C---:B------:R-:W-:Y:S02]  /*9f20*/  ISETP.GT.U32.AND P4, PT, R26.reuse, R6, PT ;  /* 0x000000061a00720c */ /* 0x040fe40003f84070 */
[----:B------:R-:W-:-:S05]  /*9f30*/  ISETP.GT.U32.AND P3, PT, R26, R13, PT ;  /* 0x0000000d1a00720c */ /* 0x000fca0003f64070 */
[--C-:B------:R-:W-:Y:S01]  /*9f40*/  @!P2 IMAD.IADD R21, R21, 0x1, -R26.reuse ;  /* 0x000000011515a824 */ /* 0x100fe200078e0a1a */
[----:B------:R-:W-:Y:S01]  /*9f50*/  ISETP.GT.U32.AND P2, PT, R26, R4, PT ;  /* 0x000000041a00720c */ /* 0x000fe20003f44070 */
[--C-:B------:R-:W-:Y:S01]  /*9f60*/  @!P5 IMAD.IADD R14, R14, 0x1, -R26.reuse ;  /* 0x000000010e0ed824 */ /* 0x100fe200078e0a1a */
[----:B------:R-:W-:Y:S02]  /*9f70*/  IABS R19, R29 ;  /* 0x0000001d00137213 */ /* 0x000fe40000000000 */
[----:B------:R-:W2:Y:S01]  /*9f80*/  LDL.LU R29, [R1+0x33c] ;  /* 0x00033c00011d7983 */ /* 0x000ea20000300800 */
[----:B------:R-:W-:Y:S01]  /*9f90*/  ISETP.GT.U32.AND P5, PT, R26, R12, PT ;  /* 0x0000000c1a00720c */ /* 0x000fe20003fa4070 */
[--C-:B------:R-:W-:Y:S01]  /*9fa0*/  @!P6 IMAD.IADD R22, R22, 0x1, -R26.reuse ;  /* 0x000000011616e824 */ /* 0x100fe200078e0a1a */
[----:B------:R-:W-:Y:S01]  /*9fb0*/  ISETP.GT.U32.AND P0, PT, R26, R5, PT ;  /* 0x000000051a00720c */ /* 0x000fe20003f04070 */
[--C-:B------:R-:W-:Y:S01]  /*9fc0*/  @!P4 IMAD.IADD R6, R6, 0x1, -R26.reuse ;  /* 0x000000010606c824 */ /* 0x100fe200078e0a1a */
[----:B------:R-:W-:Y:S01]  /*9fd0*/  ISETP.GT.U32.AND P1, PT, R26, R27, PT ;  /* 0x0000001b1a00720c */ /* 0x000fe20003f24070 */
[----:B------:R-:W-:-:S03]  /*9fe0*/  @!P3 IMAD.IADD R13, R13, 0x1, -R26 ;  /* 0x000000010d0db824 */ /* 0x000fc600078e0a1a */
[----:B------:R-:W-:Y:S01]  /*9ff0*/  @!P2 IMAD.IADD R4, R4, 0x1, -R26 ;  /* 0x000000010404a824 */ /* 0x000fe200078e0a1a */
[----:B------:R-:W-:-:S04]  /*a000*/  ISETP.GT.U32.AND P4, PT, R26, R11, PT ;  /* 0x0000000b1a00720c */ /* 0x000fc80003f84070 */
[--C-:B------:R-:W-:Y:S01]  /*a010*/  @!P5 IMAD.IADD R12, R12, 0x1, -R26.reuse ;  /* 0x000000010c0cd824 */ /* 0x100fe200078e0a1a */
[----:B------:R-:W-:Y:S01]  /*a020*/  STL [R1+0x378], R21 ;  /* 0x0003781501007387 */ /* 0x000fe20000100800 */
[--C-:B------:R-:W-:Y:S02]  /*a030*/  @!P0 IMAD.IADD R5, R5, 0x1, -R26.reuse ;  /* 0x0000000105058824 */ /* 0x100fe400078e0a1a */
[--C-:B------:R-:W-:Y:S01]  /*a040*/  @!P1 IMAD.IADD R27, R27, 0x1, -R26.reuse ;  /* 0x000000011b1b9824 */ /* 0x100fe200078e0a1a */
[----:B------:R-:W-:Y:S04]  /*a050*/  STL [R1+0x380], R15 ;  /* 0x0003800f01007387 */ /* 0x000fe80000100800 */
[----:B------:R-:W-:Y:S01]  /*a060*/  STL [R1+0x384], R14 ;  /* 0x0003840e01007387 */ /* 0x000fe20000100800 */
[----:B------:R-:W-:-:S03]  /*a070*/  @!P4 IMAD.IADD R11, R11, 0x1, -R26 ;  /* 0x000000010b0bc824 */ /* 0x000fc600078e0a1a */
[----:B------:R-:W-:Y:S04]  /*a080*/  STL [R1+0x37c], R6 ;  /* 0x00037c0601007387 */ /* 0x000fe80000100800 */
[----:B------:R-:W-:Y:S04]  /*a090*/  STL [R1+0x360], R5 ;  /* 0x0003600501007387 */ /* 0x000fe80000100800 */
[----:B------:R0:W-:Y:S04]  /*a0a0*/  STL [R1+0x370], R22 ;  /* 0x0003701601007387 */ /* 0x0001e80000100800 */
[----:B------:R1:W-:Y:S01]  /*a0b0*/  STL [R1+0x368], R27 ;  /* 0x0003681b01007387 */ /* 0x0003e20000100800 */
[----:B------:R-:W-:-:S03]  /*a0c0*/  ISETP.GT.U32.AND P0, PT, R26, R10, PT ;  /* 0x0000000a1a00720c */ /* 0x000fc60003f04070 */
[----:B0-----:R-:W2:Y:S04]  /*a0d0*/  LDL.LU R22, [R1+0x328] ;  /* 0x0003280001167983 */ /* 0x001ea80000300800 */
[----:B-1----:R-:W2:Y:S04]  /*a0e0*/  LDL.LU R27, [R1+0x330] ;  /* 0x00033000011b7983 */ /* 0x002ea80000300800 */
[----:B------:R-:W2:Y:S04]  /*a0f0*/  LDL.LU R21, [R1+0x334] ;  /* 0x0003340001157983 */ /* 0x000ea80000300800 */
[----:B------:R-:W2:Y:S04]  /*a100*/  LDL.LU R6, [R1+0x32c] ;  /* 0x00032c0001067983 */ /* 0x000ea80000300800 */
[----:B------:R-:W2:Y:S01]  /*a110*/  LDL.LU R5, [R1+0x310] ;  /* 0x0003100001057983 */ /* 0x000ea20000300800 */
[----:B------:R-:W-:Y:S01]  /*a120*/  @!P0 IMAD.IADD R10, R10, 0x1, -R26 ;  /* 0x000000010a0a8824 */ /* 0x000fe200078e0a1a */
[----:B---3--:R-:W-:-:S02]  /*a130*/  ISETP.GT.U32.AND P6, PT, R26, R18, PT ;  /* 0x000000121a00720c */ /* 0x008fc40003fc4070 */
[C---:B----4-:R-:W-:Y:S02]  /*a140*/  ISETP.GT.U32.AND P2, PT, R26.reuse, R17, PT ;  /* 0x000000111a00720c */ /* 0x050fe40003f44070 */
[----:B-----5:R-:W-:-:S09]  /*a150*/  ISETP.GT.U32.AND P3, PT, R26, R16, PT ;  /* 0x000000101a00720c */ /* 0x020fd20003f64070 */
[--C-:B------:R-:W-:Y:S01]  /*a160*/  @!P6 IMAD.IADD R18, R18, 0x1, -R26.reuse ;  /* 0x000000011212e824 */ /* 0x100fe200078e0a1a */
[C---:B------:R-:W-:Y:S02]  /*a170*/  ISETP.GT.U32.AND P6, PT, R26.reuse, R4, PT ;  /* 0x000000041a00720c */ /* 0x040fe40003fc4070 */
[C---:B--2---:R-:W-:Y:S01]  /*a180*/  ISETP.GT.U32.AND P5, PT, R26.reuse, R9, PT ;  /* 0x000000091a00720c */ /* 0x044fe20003fa4070 */
[--C-:B------:R-:W-:Y:S01]  /*a190*/  @!P2 IMAD.IADD R17, R17, 0x1, -R26.reuse ;  /* 0x000000011111a824 */ /* 0x100fe200078e0a1a */
[----:B------:R-:W-:Y:S01]  /*a1a0*/  ISETP.GT.U32.AND P2, PT, R26, R13, PT ;  /* 0x0000000d1a00720c */ /* 0x000fe20003f44070 */
[----:B------:R-:W-:Y:S01]  /*a1b0*/  @!P3 IMAD.IADD R16, R16, 0x1, -R26 ;  /* 0x000000011010b824 */ /* 0x000fe200078e0a1a */
[----:B------:R-:W-:-:S07]  /*a1c0*/  ISETP.GT.U32.AND P3, PT, R26, R12, PT ;  /* 0x0000000c1a00720c */ /* 0x000fce0003f64070 */
[--C-:B------:R-:W-:Y:S02]  /*a1d0*/  @!P6 IMAD.IADD R4, R4, 0x1, -R26.reuse ;  /* 0x000000010404e824 */ /* 0x100fe400078e0a1a */
[--C-:B------:R-:W-:Y:S01]  /*a1e0*/  @!P5 IMAD.IADD R9, R9, 0x1, -R26.reuse ;  /* 0x000000010909d824 */ /* 0x100fe200078e0a1a */
[----:B------:R-:W-:Y:S01]  /*a1f0*/  ISETP.GT.U32.AND P5, PT, R26, R11, PT ;  /* 0x0000000b1a00720c */ /* 0x000fe20003fa4070 */
[--C-:B------:R-:W-:Y:S01]  /*a200*/  @!P2 IMAD.IADD R13, R13, 0x1, -R26.reuse ;  /* 0x000000010d0da824 */ /* 0x100fe200078e0a1a */
[----:B------:R0:W-:Y:S01]  /*a210*/  STL [R1+0x374], R4 ;  /* 0x0003740401007387 */ /* 0x0001e20000100800 */
[----:B------:R-:W-:-:S03]  /*a220*/  @!P3 IMAD.IADD R12, R12, 0x1, -R26 ;  /* 0x000000010c0cb824 */ /* 0x000fc600078e0a1a */
[----:B0-----:R-:W2:Y:S01]  /*a230*/  LDL.LU R4, [R1+0x318] ;  /* 0x0003180001047983 */ /* 0x001ea20000300800 */
[----:B------:R-:W-:-:S03]  /*a240*/  ISETP.GT.U32.AND P4, PT, R26, R8, PT ;  /* 0x000000081a00720c */ /* 0x000fc60003f84070 */
[----:B------:R-:W3:Y:S03]  /*a250*/  LDL.LU R15, [R1+0x320] ;  /* 0x00032000010f7983 */ /* 0x000ee60000300800 */
[----:B------:R-:W-:Y:S01]  /*a260*/  @!P5 IMAD.IADD R11, R11, 0x1, -R26 ;  /* 0x000000010b0bd824 */ /* 0x000fe200078e0a1a */
[----:B------:R0:W-:Y:S01]  /*a270*/  STL [R1+0x36c], R13 ;  /* 0x00036c0d01007387 */ /* 0x0001e20000100800 */
[----:B------:R-:W-:-:S03]  /*a280*/  ISETP.GT.U32.AND P1, PT, R26, R0, PT ;  /* 0x000000001a00720c */ /* 0x000fc60003f24070 */
[----:B------:R1:W-:Y:S04]  /*a290*/  STL [R1+0x364], R12 ;  /* 0x0003640c01007387 */ /* 0x0003e80000100800 */
[----:B------:R-:W4:Y:S01]  /*a2a0*/  LDL.LU R14, [R1+0x324] ;  /* 0x00032400010e7983 */ /* 0x000f220000300800 */
[----:B------:R-:W-:-:S03]  /*a2b0*/  ISETP.GT.U32.AND P0, PT, R26, R7, PT ;  /* 0x000000071a00720c */ /* 0x000fc60003f04070 */
[----:B0-----:R-:W5:Y:S01]  /*a2c0*/  LDL.LU R13, [R1+0x31c] ;  /* 0x00031c00010d7983 */ /* 0x001f620000300800 */
[----:B------:R-:W-:-:S03]  /*a2d0*/  @!P4 IMAD.IADD R8, R8, 0x1, -R26 ;  /* 0x000000010808c824 */ /* 0x000fc600078e0a1a */
[----:B------:R-:W-:Y:S01]  /*a2e0*/  STL [R1+0x350], R11 ;  /* 0x0003500b01007387 */ /* 0x000fe20000100800 */
[----:B------:R-:W-:-:S03]  /*a2f0*/  ISETP.GT.U32.AND P4, PT, R26, R10, PT ;  /* 0x0000000a1a00720c */ /* 0x000fc60003f84070 */
[----:B-1----:R-:W2:Y:S01]  /*a300*/  LDL.LU R12, [R1+0x314] ;  /* 0x00031400010c7983 */ /* 0x002ea20000300800 */
[--C-:B------:R-:W-:Y:S02]  /*a310*/  @!P1 IMAD.IADD R0, R0, 0x1, -R26.reuse ;  /* 0x0000000100009824 */ /* 0x100fe400078e0a1a */
[----:B------:R-:W-:-:S03]  /*a320*/  @!P0 IMAD.IADD R7, R7, 0x1, -R26 ;  /* 0x0000000107078824 */ /* 0x000fc600078e0a1a */
[----:B------:R-:W-:-:S04]  /*a330*/  ISETP.GT.U32.AND P0, PT, R26, R0, PT ;  /* 0x000000001a00720c */ /* 0x000fc80003f04070 */
[----:B------:R-:W-:-:S05]  /*a340*/  @!P4 IMAD.IADD R10, R10, 0x1, -R26 ;  /* 0x000000010a0ac824 */ /* 0x000fca00078e0a1a */
[----:B------:R0:W-:Y:S04]  /*a350*/  STL [R1+0x358], R10 ;  /* 0x0003580a01007387 */ /* 0x0001e80000100800 */
[----:B------:R-:W-:Y:S01]  /*a360*/  @!P0 IMAD.IADD R0, R0, 0x1, -R26 ;  /* 0x0000000100008824 */ /* 0x000fe200078e0a1a */
[----:B0-----:R-:W2:Y:S04]  /*a370*/  LDL.LU R10, [R1+0x300] ;  /* 0x00030000010a7983 */ /* 0x001ea80000300800 */
[----:B------:R-:W2:Y:S04]  /*a380*/  LDL.LU R11, [R1+0x308] ;  /* 0x00030800010b7983 */ /* 0x000ea80000300800 */
[----:B------:R0:W-:Y:S04]  /*a390*/  STL [R1+0x35c], R0 ;  /* 0x00035c0001007387 */ /* 0x0001e80000100800 */
[----:B0-----:R-:W2:Y:S01]  /*a3a0*/  LDL.LU R0, [R1+0x30c] ;  /* 0x00030c0001007983 */ /* 0x001ea20000300800 */
[----:B------:R-:W-:-:S02]  /*a3b0*/  ISETP.GT.U32.AND P1, PT, R26, R29, PT ;  /* 0x0000001d1a00720c */ /* 0x000fc40003f24070 */
[C---:B------:R-:W-:Y:S02]  /*a3c0*/  ISETP.GT.U32.AND P2, PT, R26.reuse, R17, PT ;  /* 0x000000111a00720c */ /* 0x040fe40003f44070 */
[----:B------:R-:W-:-:S09]  /*a3d0*/  ISETP.GT.U32.AND P3, PT, R26, R16, PT ;  /* 0x000000101a00720c */ /* 0x000fd20003f64070 */
[----:B------:R-:W-:Y:S01]  /*a3e0*/  @!P1 IMAD.IADD R29, R29, 0x1, -R26 ;  /* 0x000000011d1d9824 */ /* 0x000fe200078e0a1a */
[----:B------:R-:W-:-:S04]  /*a3f0*/  ISETP.GT.U32.AND P1, PT, R26, R18, PT ;  /* 0x000000121a00720c */ /* 0x000fc80003f24070 */
[C---:B------:R-:W-:Y:S01]  /*a400*/  ISETP.GT.U32.AND P6, PT, R26.reuse, R29, PT ;  /* 0x0000001d1a00720c */ /* 0x040fe20003fc4070 */
[--C-:B------:R-:W-:Y:S01]  /*a410*/  @!P2 IMAD.IADD R17, R17, 0x1, -R26.reuse ;  /* 0x000000011111a824 */ /* 0x100fe200078e0a1a */
[----:B------:R-:W-:Y:S01]  /*a420*/  ISETP.GT.U32.AND P5, PT, R26, R9, PT ;  /* 0x000000091a00720c */ /* 0x000fe20003fa4070 */
[----:B------:R-:W-:-:S06]  /*a430*/  @!P3 IMAD.IADD R16, R16, 0x1, -R26 ;  /* 0x000000011010b824 */ /* 0x000fcc00078e0a1a */
[--C-:B------:R-:W-:Y:S01]  /*a440*/  @!P1 IMAD.IADD R18, R18, 0x1, -R26.reuse ;  /* 0x0000000112129824 */ /* 0x100fe200078e0a1a */
[C---:B------:R-:W-:Y:S02]  /*a450*/  ISETP.GT.U32.AND P1, PT, R26.reuse, R22, PT ;  /* 0x000000161a00720c */ /* 0x040fe40003f24070 */
[C---:B------:R-:W-:Y:S02]  /*a460*/  ISETP.GT.U32.AND P2, PT, R26.reuse, R27, PT ;  /* 0x0000001b1a00720c */ /* 0x040fe40003f44070 */
[C---:B------:R-:W-:Y:S01]  /*a470*/  ISETP.GT.U32.AND P3, PT, R26.reuse, R21, PT ;  /* 0x000000151a00720c */ /* 0x040fe20003f64070 */
[--C-:B------:R-:W-:Y:S01]  /*a480*/  @!P6 IMAD.IADD R29, R29, 0x1, -R26.reuse ;  /* 0x000000011d1de824 */ /* 0x100fe200078e0a1a */
[C---:B------:R-:W-:Y:S01]  /*a490*/  ISETP.GT.U32.AND P4, PT, R26.reuse, R8, PT ;  /* 0x000000081a00720c */ /* 0x040fe20003f84070 */
[----:B------:R-:W-:Y:S01]  /*a4a0*/  @!P5 IMAD.IADD R9, R9, 0x1, -R26 ;  /* 0x000000010909d824 */ /* 0x000fe200078e0a1a */
[----:B------:R-:W-:-:S05]  /*a4b0*/  ISETP.GT.U32.AND P5, PT, R26, R6, PT ;  /* 0x000000061a00720c */ /* 0x000fca0003fa4070 */
[--C-:B------:R-:W-:Y:S02]  /*a4c0*/  @!P1 IMAD.IADD R22, R22, 0x1, -R26.reuse ;  /* 0x0000000116169824 */ /* 0x100fe400078e0a1a */
[--C-:B------:R-:W-:Y:S01]  /*a4d0*/  @!P2 IMAD.IADD R27, R27, 0x1, -R26.reuse ;  /* 0x000000011b1ba824 */ /* 0x100fe200078e0a1a */
[----:B------:R-:W-:Y:S01]  /*a4e0*/  ISETP.GT.U32.AND P0, PT, R26, R7, PT ;  /* 0x000000071a00720c */ /* 0x000fe20003f04070 */
[--C-:B------:R-:W-:Y:S01]  /*a4f0*/  @!P3 IMAD.IADD R21, R21, 0x1, -R26.reuse ;  /* 0x000000011515b824 */ /* 0x100fe200078e0a1a */
[----:B------:R-:W-:Y:S01]  /*a500*/  STL [R1+0x354], R18 ;  /* 0x0003541201007387 */ /* 0x000fe20000100800 */
[--C-:B------:R-:W-:Y:S02]  /*a510*/  @!P4 IMAD.IADD R8, R8, 0x1, -R26.reuse ;  /* 0x000000010808c824 */ /* 0x100fe400078e0a1a */
[--C-:B------:R-:W-:Y:S01]  /*a520*/  @!P5 IMAD.IADD R6, R6, 0x1, -R26.reuse ;  /* 0x000000010606d824 */ /* 0x100fe200078e0a1a */
[----:B------:R-:W-:Y:S04]  /*a530*/  STL [R1+0x338], R17 ;  /* 0x0003381101007387 */ /* 0x000fe80000100800 */
[----:B------:R-:W-:Y:S03]  /*a540*/  STL [R1+0x340], R16 ;  /* 0x0003401001007387 */ /* 0x000fe60000100800 */
[----:B------:R-:W-:Y:S01]  /*a550*/  @!P0 IMAD.IADD R7, R7, 0x1, -R26 ;  /* 0x0000000107078824 */ /* 0x000fe200078e0a1a */
[----:B------:R-:W-:Y:S01]  /*a560*/  STL [R1+0x348], R9 ;  /* 0x0003480901007387 */ /* 0x000fe20000100800 */
[----:B------:R-:W-:-:S03]  /*a570*/  ISETP.GT.U32.AND P4, PT, R26, R5, PT ;  /* 0x000000051a00720c */ /* 0x000fc60003f84070 */
[----:B------:R-:W-:Y:S04]  /*a580*/  STL [R1+0x34c], R8 ;  /* 0x00034c0801007387 */ /* 0x000fe80000100800 */
[----:B------:R0:W-:Y:S04]  /*a590*/  STL [R1+0x33c], R29 ;  /* 0x00033c1d01007387 */ /* 0x0001e80000100800 */
[----:B------:R-:W-:Y:S04]  /*a5a0*/  STL [R1+0x344], R7 ;  /* 0x0003440701007387 */ /* 0x000fe80000100800 */
[----:B0-----:R-:W2:Y:S04]  /*a5b0*/  LDL.LU R29, [R1+0x304] ;  /* 0x00030400011d7983 */ /* 0x001ea80000300800 */
[----:B------:R-:W2:Y:S04]  /*a5c0*/  LDL.LU R9, [R1+0x2e8] ;  /* 0x0002e80001097983 */ /* 0x000ea80000300800 */
[----:B------:R-:W2:Y:S01]  /*a5d0*/  LDL.LU R8, [R1+0x2f0] ;  /* 0x0002f00001087983 */ /* 0x000ea20000300800 */
[----:B------:R-:W-:-:S02]  /*a5e0*/  @!P4 IMAD.IADD R5, R5, 0x1, -R26 ;  /* 0x000000010505c824 */ /* 0x000fc400078e0a1a */
[----:B------:R-:W-:-:S04]  /*a5f0*/  IMAD.HI.U32 R20, R25, R19, RZ ;  /* 0x0000001319147227 */ /* 0x000fc800078e00ff */
[----:B------:R-:W-:-:S04]  /*a600*/  IMAD.MOV R20, RZ, RZ, -R20 ;  /* 0x000000ffff147224 */ /* 0x000fc800078e0a14 */
[C---:B------:R-:W-:Y:S01]  /*a610*/  IMAD R19, R26.reuse, R20, R19 ;  /* 0x000000141a137224 */ /* 0x040fe200078e0213 */
[C---:B---3--:R-:W-:Y:S02]  /*a620*/  ISETP.GT.U32.AND P6, PT, R26.reuse, R15, PT ;  /* 0x0000000f1a00720c */ /* 0x048fe40003fc4070 */
[C---:B----4-:R-:W-:Y:S02]  /*a630*/  ISETP.GT.U32.AND P1, PT, R26.reuse, R14, PT ;  /* 0x0000000e1a00720c */ /* 0x050fe40003f24070 */
[----:B-----5:R-:W-:-:S09]  /*a640*/  ISETP.GT.U32.AND P2, PT, R26, R13, PT ;  /* 0x0000000d1a00720c */ /* 0x020fd20003f44070 */
[--C-:B------:R-:W-:Y:S01]  /*a650*/  @!P6 IMAD.IADD R15, R15, 0x1, -R26.reuse ;  /* 0x000000010f0fe824 */ /* 0x100fe200078e0a1a */
[C---:B------:R-:W-:Y:S02]  /*a660*/  ISETP.GT.U32.AND P6, PT, R26.reuse, R22, PT ;  /* 0x000000161a00720c */ /* 0x040fe40003fc4070 */
[----:B--2---:R-:W-:Y:S01]  /*a670*/  ISETP.GT.U32.AND P3, PT, R26, R12, PT ;  /* 0x0000000c1a00720c */ /* 0x004fe20003f64070 */
[--C-:B------:R-:W-:Y:S01]  /*a680*/  @!P1 IMAD.IADD R14, R14, 0x1, -R26.reuse ;  /* 0x000000010e0e9824 */ /* 0x100fe200078e0a1a */
[C---:B------:R-:W-:Y:S01]  /*a690*/  ISETP.GT.U32.AND P1, PT, R26.reuse, R27, PT ;  /* 0x0000001b1a00720c */ /* 0x040fe20003f24070 */
[----:B------:R-:W-:Y:S01]  /*a6a0*/  @!P2 IMAD.IADD R13, R13, 0x1, -R26 ;  /* 0x000000010d0da824 */ /* 0x000fe200078e0a1a */
[----:B------:R-:W-:-:S07]  /*a6b0*/  ISETP.GT.U32.AND P2, PT, R26, R21, PT ;  /* 0x000000151a00720c */ /* 0x000fce0003f44070 */
[--C-:B------:R-:W-:Y:S02]  /*a6c0*/  @!P6 IMAD.IADD R22, R22, 0x1, -R26.reuse ;  /* 0x000000011616e824 */ /* 0x100fe400078e0a1a */
[--C-:B------:R-:W-:Y:S01]  /*a6d0*/  @!P3 IMAD.IADD R12, R12, 0x1, -R26.reuse ;  /* 0x000000010c0cb824 */ /* 0x100fe200078e0a1a */
[C---:B------:R-:W-:Y:S02]  /*a6e0*/  ISETP.GT.U32.AND P3, PT, R26.reuse, R6, PT ;  /* 0x000000061a00720c */ /* 0x040fe40003f64070 */
[C---:B------:R-:W-:Y:S01]  /*a6f0*/  ISETP.GT.U32.AND P0, PT, R26.reuse, R4, PT ;  /* 0x000000041a00720c */ /* 0x040fe20003f04070 */
[--C-:B------:R-:W-:Y:S01]  /*a700*/  @!P1 IMAD.IADD R27, R27, 0x1, -R26.reuse ;  /* 0x000000011b1b9824 */ /* 0x100fe200078e0a1a */
[----:B------:R0:W-:Y:S01]  /*a710*/  STL [R1+0x328], R22 ;  /* 0x0003281601007387 */ /* 0x0001e20000100800 */
[--C-:B------:R-:W-:Y:S01]  /*a720*/  @!P2 IMAD.IADD R21, R21, 0x1, -R26.reuse ;  /* 0x000000011515a824 */ /* 0x100fe200078e0a1a */
[----:B------:R-:W-:Y:S02]  /*a730*/  ISETP.GT.U32.AND P5, PT, R26, R10, PT ;  /* 0x0000000a1a00720c */ /* 0x000fe40003fa4070 */
[----:B0-----:R-:W2:Y:S05]  /*a740*/  LDL.LU R22, [R1+0x2f8] ;  /* 0x0002f80001167983 */ /* 0x001eaa0000300800 */
[--C-:B------:R-:W-:Y:S01]  /*a750*/  @!P3 IMAD.IADD R6, R6, 0x1, -R26.reuse ;  /* 0x000000010606b824 */ /* 0x100fe200078e0a1a */
[----:B------:R-:W3:Y:S04]  /*a760*/  LDL.LU R7, [R1+0x2fc] ;  /* 0x0002fc0001077983 */ /* 0x000ee80000300800 */
[----:B------:R0:W-:Y:S01]  /*a770*/  STL [R1+0x330], R27 ;  /* 0x0003301b01007387 */ /* 0x0001e20000100800 */
[----:B------:R-:W-:Y:S01]  /*a780*/  ISETP.GT.U32.AND P4, PT, R26, R11, PT ;  /* 0x0000000b1a00720c */ /* 0x000fe20003f84070 */
[----:B------:R-:W-:-:S02]  /*a790*/  @!P0 IMAD.IADD R4, R4, 0x1, -R26 ;  /* 0x0000000104048824 */ /* 0x000fc400078e0a1a */
[----:B0-----:R-:W4:Y:S04]  /*a7a0*/  LDL.LU R27, [R1+0x2f4] ;  /* 0x0002f400011b7983 */ /* 0x001f280000300800 */
[----:B------:R-:W5:Y:S04]  /*a7b0*/  LDL.LU R18, [R1+0x2ec] ;  /* 0x0002ec0001127983 */ /* 0x000f680000300800 */
[----:B------:R0:W-:Y:S01]  /*a7c0*/  STL [R1+0x334], R21 ;  /* 0x0003341501007387 */ /* 0x0001e20000100800 */
[----:B------:R-:W-:-:S03]  /*a7d0*/  ISETP.GT.U32.AND P0, PT, R26, R0, PT ;  /* 0x000000001a00720c */ /* 0x000fc60003f04070 */
[----:B------:R-:W4:Y:S04]  /*a7e0*/  LDL.LU R17, [R1+0x2d8] ;  /* 0x0002d80001117983 */ /* 0x000f280000300800 */
[----:B------:R-:W4:Y:S01]  /*a7f0*/  LDL.LU R16, [R1+0x2e0] ;  /* 0x0002e00001107983 */ /* 0x000f220000300800 */
[----:B------:R-:W-:-:S03]  /*a800*/  @!P5 IMAD.IADD R10, R10, 0x1, -R26 ;  /* 0x000000010a0ad824 */ /* 0x000fc600078e0a1a */
[----:B------:R1:W-:Y:S01]  /*a810*/  STL [R1+0x32c], R6 ;  /* 0x00032c0601007387 */ /* 0x0003e20000100800 */
[----:B------:R-:W-:-:S03]  /*a820*/  ISETP.GT.U32.AND P5, PT, R26, R5, PT ;  /* 0x000000051a00720c */ /* 0x000fc60003fa4070 */
[----:B0-----:R-:W4:Y:S01]  /*a830*/  LDL.LU R21, [R1+0x2e4] ;  /* 0x0002e40001157983 */ /* 0x001f220000300800 */
[--C-:B------:R-:W-:Y:S01]  /*a840*/  @!P4 IMAD.IADD R11, R11, 0x1, -R26.reuse ;  /* 0x000000010b0bc824 */ /* 0x100fe200078e0a1a */
[----:B------:R-:W-:Y:S01]  /*a850*/  ISETP.GT.U32.AND P4, PT, R26, R4, PT ;  /* 0x000000041a00720c */ /* 0x000fe20003f84070 */
[--C-:B------:R-:W-:Y:S01]  /*a860*/  @!P0 IMAD.IADD R0, R0, 0x1, -R26.reuse ;  /* 0x0000000100008824 */ /* 0x100fe200078e0a1a */
[C---:B------:R-:W-:Y:S01]  /*a870*/  ISETP.GT.U32.AND P0, PT, R26.reuse, R15, PT ;  /* 0x0000000f1a00720c */ /* 0x040fe20003f04070 */
[----:B-1----:R-:W4:Y:S01]  /*a880*/  LDL.LU R6, [R1+0x2dc] ;  /* 0x0002dc0001067983 */ /* 0x002f220000300800 */
[C---:B------:R-:W-:Y:S02]  /*a890*/  ISETP.GT.U32.AND P1, PT, R26.reuse, R14, PT ;  /* 0x0000000e1a00720c */ /* 0x040fe40003f24070 */
[C---:B------:R-:W-:Y:S02]  /*a8a0*/  ISETP.GT.U32.AND P2, PT, R26.reuse, R13, PT ;  /* 0x0000000d1a00720c */ /* 0x040fe40003f44070 */
[----:B------:R-:W-:Y:S01]  /*a8b0*/  @!P5 IMAD.IADD R5, R5, 0x1, -R26 ;  /* 0x000000010505d824 */ /* 0x000fe200078e0a1a */
[----:B------:R-:W-:-:S02]  /*a8c0*/  ISETP.GT.U32.AND P5, PT, R26, R10, PT ;  /* 0x0000000a1a00720c */ /* 0x000fc40003fa4070 */
[----:B------:R-:W-:Y:S02]  /*a8d0*/  ISETP.GT.U32.AND P3, PT, R26, R12, PT ;  /* 0x0000000c1a00720c */ /* 0x000fe40003f64070 */
[--C-:B------:R-:W-:Y:S01]  /*a8e0*/  @!P4 IMAD.IADD R4, R4, 0x1, -R26.reuse ;  /* 0x000000010404c824 */ /* 0x100fe200078e0a1a */
[----:B------:R0:W-:Y:S01]  /*a8f0*/  STL [R1+0x310], R5 ;  /* 0x0003100501007387 */ /* 0x0001e20000100800 */
[--C-:B------:R-:W-:Y:S02]  /*a900*/  @!P0 IMAD.IADD R15, R15, 0x1, -R26.reuse ;  /* 0x000000010f0f8824 */ /* 0x100fe400078e0a1a */
[--C-:B------:R-:W-:Y:S02]  /*a910*/  @!P1 IMAD.IADD R14, R14, 0x1, -R26.reuse ;  /* 0x000000010e0e9824 */ /* 0x100fe400078e0a1a */
[----:B------:R-:W-:-:S03]  /*a920*/  @!P2 IMAD.IADD R13, R13, 0x1, -R26 ;  /* 0x000000010d0da824 */ /* 0x000fc600078e0a1a */
[--C-:B------:R-:W-:Y:S01]  /*a930*/  @!P5 IMAD.IADD R10, R10, 0x1, -R26.reuse ;  /* 0x000000010a0ad824 */ /* 0x100fe200078e0a1a */
[----:B0-----:R-:W4:Y:S01]  /*a940*/  LDL.LU R5, [R1+0x2c0] ;  /* 0x0002c00001057983 */ /* 0x001f220000300800 */
[----:B------:R-:W-:-:S03]  /*a950*/  @!P3 IMAD.IADD R12, R12, 0x1, -R26 ;  /* 0x000000010c0cb824 */ /* 0x000fc600078e0a1a */
[----:B------:R0:W-:Y:S04]  /*a960*/  STL [R1+0x318], R4 ;  /* 0x0003180401007387 */ /* 0x0001e80000100800 */
[----:B0-----:R-:W4:Y:S04]  /*a970*/  LDL.LU R4, [R1+0x2c8] ;  /* 0x0002c80001047983 */ /* 0x001f280000300800 */
[----:B------:R-:W-:Y:S04]  /*a980*/  STL [R1+0x1704], R19 ;  /* 0x0017041301007387 */ /* 0x000fe80000100800 */
[----:B------:R-:W-:Y:S04]  /*a990*/  STL [R1+0x320], R15 ;  /* 0x0003200f01007387 */ /* 0x000fe80000100800 */
[----:B------:R-:W-:Y:S04]  /*a9a0*/  STL [R1+0x324], R14 ;  /* 0x0003240e01007387 */ /* 0x000fe80000100800 */
[----:B------:R-:W-:Y:S04]  /*a9b0*/  STL [R1+0x31c], R13 ;  /* 0x00031c0d01007387 */ /* 0x000fe80000100800 */
[----:B------:R0:W-:Y:S04]  /*a9c0*/  STL [R1+0x300], R10 ;  /* 0x0003000a01007387 */ /* 0x0001e80000100800 */
[----:B------:R-:W-:Y:S04]  /*a9d0*/  STL [R1+0x314], R12 ;  /* 0x0003140c01007387 */ /* 0x000fe80000100800 */
[----:B0-----:R-:W4:Y:S01]  /*a9e0*/  LDL R10, [R1+0x110c] ;  /* 0x00110c00010a7983 */ /* 0x001f220000100800 */
[----:B------:R-:W-:-:S02]  /*a9f0*/  ISETP.GT.U32.AND P6, PT, R26, R0, PT ;  /* 0x000000001a00720c */ /* 0x000fc40003fc4070 */
[C---:B------:R-:W-:Y:S02]  /*aa00*/  ISETP.GT.U32.AND P0, PT, R26.reuse, R29, PT ;  /* 0x0000001d1a00720c */ /* 0x040fe40003f04070 */
[C---:B------:R-:W-:Y:S02]  /*aa10*/  ISETP.GT.U32.AND P2, PT, R26.reuse, R8, PT ;  /* 0x000000081a00720c */ /* 0x040fe40003f44070 */
[----:B------:R-:W-:-:S07]  /*aa20*/  ISETP.GT.U32.AND P1, PT, R26, R9, PT ;  /* 0x000000091a00720c */ /* 0x000fce0003f24070 */
[--C-:B------:R-:W-:Y:S02]  /*aa30*/  @!P6 IMAD.IADD R0, R0, 0x1, -R26.reuse ;  /* 0x000000010000e824 */ /* 0x100fe400078e0a1a */
[--C-:B------:R-:W-:Y:S02]  /*aa40*/  @!P0 IMAD.IADD R29, R29, 0x1, -R26.reuse ;  /* 0x000000011d1d8824 */ /* 0x100fe400078e0a1a */
[--C-:B------:R-:W-:Y:S02]  /*aa50*/  @!P2 IMAD.IADD R8, R8, 0x1, -R26.reuse ;  /* 0x000000010808a824 */ /* 0x100fe400078e0a1a */
[----:B------:R-:W-:Y:S01]  /*aa60*/  @!P1 IMAD.IADD R9, R9, 0x1, -R26 ;  /* 0x0000000109099824 */ /* 0x000fe200078e0a1a */
[----:B------:R-:W-:Y:S01]  /*aa70*/  ISETP.GT.U32.AND P4, PT, R26, R11, PT ;  /* 0x0000000b1a00720c */ /* 0x000fe20003f84070 */
[----:B------:R0:W-:-:S12]  /*aa80*/  STL [R1+0x30c], R0 ;  /* 0x00030c0001007387 */ /* 0x0001d80000100800 */
[----:B------:R-:W-:-:S05]  /*aa90*/  @!P4 IMAD.IADD R11, R11, 0x1, -R26 ;  /* 0x000000010b0bc824 */ /* 0x000fca00078e0a1a */
[----:B------:R-:W-:Y:S04]  /*aaa0*/  STL [R1+0x308], R11 ;  /* 0x0003080b01007387 */ /* 0x000fe80000100800 */
[----:B0-----:R-:W4:Y:S04]  /*aab0*/  LDL.LU R0, [R1+0x2d0] ;  /* 0x0002d00001007983 */ /* 0x001f280000300800 */
[----:B------:R-:W4:Y:S04]  /*aac0*/  LDL.LU R15, [R1+0x2d4] ;  /* 0x0002d400010f7983 */ /* 0x000f280000300800 */
[----:B------:R-:W4:Y:S04]  /*aad0*/  LDL.LU R14, [R1+0x2cc] ;  /* 0x0002cc00010e7983 */ /* 0x000f280000300800 */
[----:B------:R-:W4:Y:S04]  /*aae0*/  LDL.LU R13, [R1+0x2c4] ;  /* 0x0002c400010d7983 */ /* 0x000f280000300800 */
[----:B------:R-:W4:Y:S01]  /*aaf0*/  LDL.LU R12, [R1+0x2b0] ;  /* 0x0002b000010c7983 */ /* 0x000f220000300800 */
[----:B--2---:R-:W-:-:S02]  /*ab00*/  ISETP.GT.U32.AND P3, PT, R26, R22, PT ;  /* 0x000000161a00720c */ /* 0x004fc40003f64070 */
[C---:B---3--:R-:W-:Y:S02]  /*ab10*/  ISETP.GT.U32.AND P5, PT, R26.reuse, R7, PT ;  /* 0x000000071a00720c */ /* 0x048fe40003fa4070 */
[C---:B-----5:R-:W-:Y:S02]  /*ab20*/  ISETP.GT.U32.AND P6, PT, R26.reuse, R18, PT ;  /* 0x000000121a00720c */ /* 0x060fe40003fc4070 */
[C---:B----4-:R-:W-:Y:S02]  /*ab30*/  ISETP.GT.U32.AND P0, PT, R26.reuse, R17, PT ;  /* 0x000000111a00720c */ /* 0x050fe40003f04070 */
[C---:B------:R-:W-:Y:S02]  /*ab40*/  ISETP.GT.U32.AND P1, PT, R26.reuse, R16, PT ;  /* 0x000000101a00720c */ /* 0x040fe40003f24070 */
[----:B------:R-:W-:-:S03]  /*ab50*/  ISETP.GT.U32.AND P2, PT, R26, R21, PT ;  /* 0x000000151a00720c */ /* 0x000fc60003f44070 */
[----:B------:R-:W-:-:S04]  /*ab60*/  @!P3 IMAD.IADD R22, R22, 0x1, -R26 ;  /* 0x000000011616b824 */ /* 0x000fc800078e0a1a */
[--C-:B------:R-:W-:Y:S01]  /*ab70*/  @!P6 IMAD.IADD R18, R18, 0x1, -R26.reuse ;  /* 0x000000011212e824 */ /* 0x100fe200078e0a1a */
[C---:B------:R-:W-:Y:S01]  /*ab80*/  ISETP.GT.U32.AND P6, PT, R26.reuse, R29, PT ;  /* 0x0000001d1a00720c */ /* 0x040fe20003fc4070 */
[--C-:B------:R-:W-:Y:S01]  /*ab90*/  @!P0 IMAD.IADD R17, R17, 0x1, -R26.reuse ;  /* 0x0000000111118824 */ /* 0x100fe200078e0a1a */
[----:B------:R-:W-:Y:S01]  /*aba0*/  ISETP.GT.U32.AND P3, PT, R26, R6, PT ;  /* 0x000000061a00720c */ /* 0x000fe20003f64070 */
[--C-:B------:R-:W-:Y:S01]  /*abb0*/  @!P1 IMAD.IADD R16, R16, 0x1, -R26.reuse ;  /* 0x0000000110109824 */ /* 0x100fe200078e0a1a */
[C---:B------:R-:W-:Y:S02]  /*abc0*/  ISETP.GT.U32.AND P0, PT, R26.reuse, R9, PT ;  /* 0x000000091a00720c */ /* 0x040fe40003f04070 */
[C---:B------:R-:W-:Y:S01]  /*abd0*/  ISETP.GT.U32.AND P1, PT, R26.reuse, R8, PT ;  /* 0x000000081a00720c */ /* 0x040fe20003f24070 */
[--C-:B------:R-:W-:Y:S01]  /*abe0*/  @!P2 IMAD.IADD R21, R21, 0x1, -R26.reuse ;  /* 0x000000011515a824 */ /* 0x100fe200078e0a1a */
[----:B------:R-:W-:Y:S01]  /*abf0*/  ISETP.GT.U32.AND P2, PT, R26, R22, PT ;  /* 0x000000161a00720c */ /* 0x000fe20003f44070 */
[----:B------:R-:W-:-:S04]  /*ac00*/  @!P5 IMAD.IADD R7, R7, 0x1, -R26 ;  /* 0x000000010707d824 */ /* 0x000fc800078e0a1a */
[--C-:B------:R-:W-:Y:S02]  /*ac10*/  @!P6 IMAD.IADD R29, R29, 0x1, -R26.reuse ;  /* 0x000000011d1de824 */ /* 0x100fe400078e0a1a */
[--C-:B------:R-:W-:Y:S01]  /*ac20*/  @!P3 IMAD.IADD R6, R6, 0x1, -R26.reuse ;  /* 0x000000010606b824 */ /* 0x100fe200078e0a1a */
[----:B------:R-:W-:Y:S01]  /*ac30*/  ISETP.GT.U32.AND P3, PT, R26, R7, PT ;  /* 0x000000071a00720c */ /* 0x000fe20003f64070 */
[--C-:B------:R-:W-:Y:S01]  /*ac40*/  @!P0 IMAD.IADD R9, R9, 0x1, -R26.reuse ;  /* 0x0000000109098824 */ /* 0x100fe200078e0a1a */
[----:B------:R0:W-:Y:S01]  /*ac50*/  STL [R1+0x304], R29 ;  /* 0x0003041d01007387 */ /* 0x0001e20000100800 */
[--C-:B------:R-:W-:Y:S02]  /*ac60*/  @!P1 IMAD.IADD R8, R8, 0x1, -R26.reuse ;  /* 0x0000000108089824 */ /* 0x100fe400078e0a1a */
[--C-:B------:R-:W-:Y:S01]  /*ac70*/  @!P2 IMAD.IADD R22, R22, 0x1, -R26.reuse ;  /* 0x000000011616a824 */ /* 0x100fe200078e0a1a */
[----:B0-----:R-:W2:Y:S04]  /*ac80*/  LDL.LU R29, [R1+0x2b8] ;  /* 0x0002b800011d7983 */ /* 0x001ea80000300800 */
[----:B------:R-:W-:Y:S04]  /*ac90*/  STL [R1+0x2e8], R9 ;  /* 0x0002e80901007387 */ /* 0x000fe80000100800 */
[----:B------:R0:W-:Y:S04]  /*aca0*/  STL [R1+0x2f8], R22 ;  /* 0x0002f81601007387 */ /* 0x0001e80000100800 */
[----:B------:R1:W-:Y:S01]  /*acb0*/  STL [R1+0x2f0], R8 ;  /* 0x0002f00801007387 */ /* 0x0003e20000100800 */
[----:B------:R-:W-:-:S03]  /*acc0*/  @!P3 IMAD.IADD R7, R7, 0x1, -R26 ;  /* 0x000000010707b824 */ /* 0x000fc600078e0a1a */
[----:B0-----:R-:W3:Y:S04]  /*acd0*/  LDL.LU R22, [R1+0x2bc] ;  /* 0x0002bc0001167983 */ /* 0x001ee80000300800 */
[----:B------:R-:W4:Y:S01]  /*ace0*/  LDL.LU R11, [R1+0x2b4] ;  /* 0x0002b400010b7983 */ /* 0x000f220000300800 */
[----:B------:R-:W-:-:S03]  /*acf0*/  IABS R20, R10 ;  /* 0x0000000a00147213 */ /* 0x000fc60000000000 */
[----:B------:R-:W5:Y:S04]  /*ad00*/  LDL.LU R10, [R1+0x298] ;  /* 0x00029800010a7983 */ /* 0x000f680000300800 */
[----:B------:R-:W2:Y:S04]  /*ad10*/  LDL.LU R9, [R1+0x2a0] ;  /* 0x0002a00001097983 */ /* 0x000ea80000300800 */
[----:B------:R0:W-:Y:S04]  /*ad20*/  STL [R1+0x2fc], R7 ;  /* 0x0002fc0701007387 */ /* 0x0001e80000100800 */
[----:B-1----:R-:W2:Y:S01]  /*ad30*/  LDL.LU R8, [R1+0x2a8] ;  /* 0x0002a80001087983 */ /* 0x002ea20000300800 */
[----:B------:R-:W-:-:S02]  /*ad40*/  ISETP.GT.U32.AND P4, PT, R26, R27, PT ;  /* 0x0000001b1a00720c */ /* 0x000fc40003f84070 */
[C---:B------:R-:W-:Y:S02]  /*ad50*/  ISETP.GT.U32.AND P5, PT, R26.reuse, R5, PT ;  /* 0x000000051a00720c */ /* 0x040fe40003fa4070 */
[C---:B------:R-:W-:Y:S01]  /*ad60*/  ISETP.GT.U32.AND P0, PT, R26.reuse, R17, PT ;  /* 0x000000111a00720c */ /* 0x040fe20003f04070 */
[----:B0-----:R-:W2:Y:S08]  /*ad70*/  LDL.LU R7, [R1+0x2ac] ;  /* 0x0002ac0001077983 */ /* 0x001eb00000300800 */
[--C-:B------:R-:W-:Y:S01]  /*ad80*/  @!P4 IMAD.IADD R27, R27, 0x1, -R26.reuse ;  /* 0x000000011b1bc824 */ /* 0x100fe200078e0a1a */
[C---:B------:R-:W-:Y:S01]  /*ad90*/  ISETP.GT.U32.AND P4, PT, R26.reuse, R4, PT ;  /* 0x000000041a00720c */ /* 0x040fe20003f84070 */
[----:B------:R-:W-:Y:S01]  /*ada0*/  @!P5 IMAD.IADD R5, R5, 0x1, -R26 ;  /* 0x000000010505d824 */ /* 0x000fe200078e0a1a */
[----:B------:R-:W-:-:S02]  /*adb0*/  ISETP.GT.U32.AND P1, PT, R26, R16, PT ;  /* 0x000000101a00720c */ /* 0x000fc40003f24070 */
[----:B------:R-:W-:-:S09]  /*adc0*/  ISETP.GT.U32.AND P5, PT, R26, R27, PT ;  /* 0x0000001b1a00720c */ /* 0x000fd20003fa4070 */
[--C-:B------:R-:W-:Y:S01]  /*add0*/  @!P4 IMAD.IADD R4, R4, 0x1, -R26.reuse ;  /* 0x000000010404c824 */ /* 0x100fe200078e0a1a */
[C---:B------:R-:W-:Y:S02]  /*ade0*/  ISETP.GT.U32.AND P4, PT, R26.reuse, R18, PT ;  /* 0x000000121a00720c */ /* 0x040fe40003f84070 */
[C---:B------:R-:W-:Y:S02]  /*adf0*/  ISETP.GT.U32.AND P2, PT, R26.reuse, R21, PT ;  /* 0x000000151a00720c */ /* 0x040fe40003f44070 */
[C---:B------:R-:W-:Y:S01]  /*ae00*/  ISETP.GT.U32.AND P6, PT, R26.reuse, R4, PT ;  /* 0x000000041a00720c */ /* 0x040fe20003fc4070 */
[--C-:B------:R-:W-:Y:S01]  /*ae10*/  @!P0 IMAD.IADD R17, R17, 0x1, -R26.reuse ;  /* 0x0000000111118824 */ /* 0x100fe200078e0a1a */
[----:B------:R-:W-:Y:S01]  /*ae20*/  ISETP.GT.U32.AND P0, PT, R26, R15, PT ;  /* 0x0000000f1a00720c */ /* 0x000fe20003f04070 */
[--C-:B------:R-:W-:Y:S02]  /*ae30*/  @!P5 IMAD.IADD R27, R27, 0x1, -R26.reuse ;  /* 0x000000011b1bd824 */ /* 0x100fe400078e0a1a */
[----:B------:R-:W-:-:S04]  /*ae40*/  @!P1 IMAD.IADD R16, R16, 0x1, -R26 ;  /* 0x0000000110109824 */ /* 0x000fc800078e0a1a */
[--C-:B------:R-:W-:Y:S01]  /*ae50*/  @!P4 IMAD.IADD R18, R18, 0x1, -R26.reuse ;  /* 0x000000011212c824 */ /* 0x100fe200078e0a1a */
[C---:B------:R-:W-:Y:S02]  /*ae60*/  ISETP.GT.U32.AND P4, PT, R26.reuse, R0, PT ;  /* 0x000000001a00720c */ /* 0x040fe40003f84070 */
[C---:B------:R-:W-:Y:S02]  /*ae70*/  ISETP.GT.U32.AND P1, PT, R26.reuse, R14, PT ;  /* 0x0000000e1a00720c */ /* 0x040fe40003f24070 */
[C---:B------:R-:W-:Y:S01]  /*ae80*/  ISETP.GT.U32.AND P3, PT, R26.reuse, R6, PT ;  /* 0x000000061a00720c */ /* 0x040fe20003f64070 */
[----:B------:R0:W-:Y:S01]  /*ae90*/  STL [R1+0x2f4], R27 ;  /* 0x0002f41b01007387 */ /* 0x0001e20000100800 */
[--C-:B------:R-:W-:Y:S01]  /*aea0*/  @!P2 IMAD.IADD R21, R21, 0x1, -R26.reuse ;  /* 0x000000011515a824 */ /* 0x100fe200078e0a1a */
[----:B------:R-:W-:Y:S01]  /*aeb0*/  ISETP.GT.U32.AND P2, PT, R26, R13, PT ;  /* 0x0000000d1a00720c */ /* 0x000fe20003f44070 */
[--C-:B------:R-:W-:Y:S01]  /*aec0*/  @!P6 IMAD.IADD R4, R4, 0x1, -R26.reuse ;  /* 0x000000010404e824 */ /* 0x100fe200078e0a1a */
[----:B0-----:R-:W2:Y:S04]  /*aed0*/  LDL.LU R27, [R1+0x2a4] ;  /* 0x0002a400011b7983 */ /* 0x001ea80000300800 */
[----:B------:R-:W-:-:S02]  /*aee0*/  @!P4 IMAD.IADD R0, R0, 0x1, -R26 ;  /* 0x000000010000c824 */ /* 0x000fc400078e0a1a */
[--C-:B------:R-:W-:Y:S02]  /*aef0*/  @!P0 IMAD.IADD R15, R15, 0x1, -R26.reuse ;  /* 0x000000010f0f8824 */ /* 0x100fe400078e0a1a */
[--C-:B------:R-:W-:Y:S02]  /*af00*/  @!P1 IMAD.IADD R14, R14, 0x1, -R26.reuse ;  /* 0x000000010e0e9824 */ /* 0x100fe400078e0a1a */
[--C-:B------:R-:W-:Y:S01]  /*af10*/  @!P3 IMAD.IADD R6, R6, 0x1, -R26.reuse ;  /* 0x000000010606b824 */ /* 0x100fe200078e0a1a */
[C---:B------:R-:W-:Y:S02]  /*af20*/  ISETP.GT.U32.AND P3, PT, R26.reuse, R12, PT ;  /* 0x0000000c1a00720c */ /* 0x040fe40003f64070 */
[----:B------:R-:W-:Y:S01]  /*af30*/  ISETP.GT.U32.AND P5, PT, R26, R5, PT ;  /* 0x000000051a00720c */ /* 0x000fe20003fa4070 */
[--C-:B------:R-:W-:Y:S01]  /*af40*/  @!P2 IMAD.IADD R13, R13, 0x1, -R26.reuse ;  /* 0x000000010d0da824 */ /* 0x100fe200078e0a1a */
[----:B------:R0:W-:Y:S04]  /*af50*/  STL [R1+0x2ec], R18 ;  /* 0x0002ec1201007387 */ /* 0x0001e80000100800 */
[----:B------:R1:W-:Y:S04]  /*af60*/  STL [R1+0x2d8], R17 ;  /* 0x0002d81101007387 */ /* 0x0003e80000100800 */
[----:B------:R-:W-:Y:S01]  /*af70*/  STL [R1+0x2e0], R16 ;  /* 0x0002e01001007387 */ /* 0x000fe20000100800 */
[----:B------:R-:W-:-:S02]  /*af80*/  @!P3 IMAD.IADD R12, R12, 0x1, -R26 ;  /* 0x000000010c0cb824 */ /* 0x000fc400078e0a1a */
[----:B------:R-:W-:Y:S01]  /*af90*/  @!P5 IMAD.IADD R5, R5, 0x1, -R26 ;  /* 0x000000010505d824 */ /* 0x000fe200078e0a1a */
[----:B------:R-:W-:Y:S04]  /*afa0*/  STL [R1+0x2e4], R21 ;  /* 0x0002e41501007387 */ /* 0x000fe80000100800 */
[----:B------:R1:W-:Y:S04]  /*afb0*/  STL [R1+0x2dc], R6 ;  /* 0x0002dc0601007387 */ /* 0x0003e80000100800 */
[----:B0-----:R-:W2:Y:S04]  /*afc0*/  LDL.LU R18, [R1+0x29c] ;  /* 0x00029c0001127983 */ /* 0x001ea80000300800 */
[----:B------:R0:W-:Y:S04]  /*afd0*/  STL [R1+0x2c0], R5 ;  /* 0x0002c00501007387 */ /* 0x0001e80000100800 */
[----:B-1----:R-:W2:Y:S04]  /*afe0*/  LDL.LU R17, [R1+0x288] ;  /* 0x0002880001117983 */ /* 0x002ea80000300800 */
[----:B------:R-:W2:Y:S04]  /*aff0*/  LDL.LU R6, [R1+0x290] ;  /* 0x0002900001067983 */ /* 0x000ea80000300800 */
[----:B------:R1:W-:Y:S04]  /*b000*/  STL [R1+0x2c8], R4 ;  /* 0x0002c80401007387 */ /* 0x0003e80000100800 */
[----:B0-----:R-:W2:Y:S04]  /*b010*/  LDL.LU R5, [R1+0x294] ;  /* 0x0002940001057983 */ /* 0x001ea80000300800 */
[----:B-1----:R-:W2:Y:S01]  /*b020*/  LDL.LU R4, [R1+0x28c] ;  /* 0x00028c0001047983 */ /* 0x002ea20000300800 */
[----:B---3--:R-:W-:-:S02]  /*b030*/  ISETP.GT.U32.AND P6, PT, R26, R22, PT ;  /* 0x000000161a00720c */ /* 0x008fc40003fc4070 */
[----:B----4-:R-:W-:-:S11]  /*b040*/  ISETP.GT.U32.AND P4, PT, R26, R11, PT ;  /* 0x0000000b1a00720c */ /* 0x010fd60003f84070 */
[--C-:B------:R-:W-:Y:S01]  /*b050*/  @!P6 IMAD.IADD R22, R22, 0x1, -R26.reuse ;  /* 0x000000011616e824 */ /* 0x100fe200078e0a1a */
[C---:B-----5:R-:W-:Y:S02]  /*b060*/  ISETP.GT.U32.AND P0, PT, R26.reuse, R10, PT ;  /* 0x0000000a1a00720c */ /* 0x060fe40003f04070 */
[C---:B--2---:R-:W-:Y:S01]  /*b070*/  ISETP.GT.U32.AND P1, PT, R26.reuse, R9, PT ;  /* 0x000000091a00720c */ /* 0x044fe20003f24070 */
[----:B------:R-:W-:Y:S01]  /*b080*/  @!P4 IMAD.IADD R11, R11, 0x1, -R26 ;  /* 0x000000010b0bc824 */ /* 0x000fe200078e0a1a */
[C---:B------:R-:W-:Y:S02]  /*b090*/  ISETP.GT.U32.AND P6, PT, R26.reuse, R0, PT ;  /* 0x000000001a00720c */ /* 0x040fe40003fc4070 */
[----:B------:R-:W-:-:S07]  /*b0a0*/  ISETP.GT.U32.AND P2, PT, R26, R8, PT ;  /* 0x000000081a00720c */ /* 0x000fce0003f44070 */
[--C-:B------:R-:W-:Y:S01]  /*b0b0*/  @!P0 IMAD.IADD R10, R10, 0x1, -R26.reuse ;  /* 0x000000010a0a8824 */ /* 0x100fe200078e0a1a */
[C---:B------:R-:W-:Y:S02]  /*b0c0*/  ISETP.GT.U32.AND P4, PT, R26.reuse, R15, PT ;  /* 0x0000000f1a00720c */ /* 0x040fe40003f84070 */
[C---:B------:R-:W-:Y:S01]  /*b0d0*/  ISETP.GT.U32.AND P0, PT, R26.reuse, R14, PT ;  /* 0x0000000e1a00720c */ /* 0x040fe20003f04070 */
[--C-:B------:R-:W-:Y:S01]  /*b0e0*/  @!P1 IMAD.IADD R9, R9, 0x1, -R26.reuse ;  /* 0x0000000109099824 */ /* 0x100fe200078e0a1a */
[----:B------:R-:W-:Y:S01]  /*b0f0*/  ISETP.GT.U32.AND P1, PT, R26, R13, PT ;  /* 0x0000000d1a00720c */ /* 0x000fe20003f24070 */
[--C-:B------:R-:W-:Y:S02]  /*b100*/  @!P6 IMAD.IADD R0, R0, 0x1, -R26.reuse ;  /* 0x000000010000e824 */ /* 0x100fe400078e0a1a */
[----:B------:R-:W-:Y:S01]  /*b110*/  @!P2 IMAD.IADD R8, R8, 0x1, -R26 ;  /* 0x000000010808a824 */ /* 0x000fe200078e0a1a */
[----:B------:R-:W-:-:S05]  /*b120*/  ISETP.GT.U32.AND P2, PT, R26, R12, PT ;  /* 0x0000000c1a00720c */ /* 0x000fca0003f44070 */
[--C-:B------:R-:W-:Y:S01]  /*b130*/  @!P4 IMAD.IADD R15, R15, 0x1, -R26.reuse ;  /* 0x000000010f0fc824 */ /* 0x100fe200078e0a1a */
[----:B------:R0:W-:Y:S01]  /*b140*/  STL [R1+0x2d0], R0 ;  /* 0x0002d00001007387 */ /* 0x0001e20000100800 */
[--C-:B------:R-:W-:Y:S02]  /*b150*/  @!P0 IMAD.IADD R14, R14, 0x1, -R26.reuse ;  /* 0x000000010e0e8824 */ /* 0x100fe400078e0a1a */
[--C-:B------:R-:W-:Y:S01]  /*b160*/  @!P1 IMAD.IADD R13, R13, 0x1, -R26.reuse ;  /* 0x000000010d0d9824 */ /* 0x100fe200078e0a1a */
[----:B0-----:R-:W2:Y:S04]  /*b170*/  LDL.LU R0, [R1+0x270] ;  /* 0x0002700001007983 */ /* 0x001ea80000300800 */
[----:B------:R0:W-:Y:S01]  /*b180*/  STL [R1+0x2d4], R15 ;  /* 0x0002d40f01007387 */ /* 0x0001e20000100800 */
[----:B------:R-:W-:-:S03]  /*b190*/  @!P2 IMAD.IADD R12, R12, 0x1, -R26 ;  /* 0x000000010c0ca824 */ /* 0x000fc600078e0a1a */
[----:B------:R-:W3:Y:S04]  /*b1a0*/  LDL.LU R19, [R1+0x278] ;  /* 0x0002780001137983 */ /* 0x000ee80000300800 */
[----:B------:R1:W-:Y:S04]  /*b1b0*/  STL [R1+0x2cc], R14 ;  /* 0x0002cc0e01007387 */ /* 0x0003e80000100800 */
[----:B------:R4:W-:Y:S04]  /*b1c0*/  STL [R1+0x2c4], R13 ;  /* 0x0002c40d01007387 */ /* 0x0009e80000100800 */
[----:B------:R-:W5:Y:S04]  /*b1d0*/  LDL.LU R16, [R1+0x280] ;  /* 0x0002800001107983 */ /* 0x000f680000300800 */
[----:B0-----:R-:W2:Y:S04]  /*b1e0*/  LDL.LU R15, [R1+0x284] ;  /* 0x00028400010f7983 */ /* 0x001ea80000300800 */
[----:B------:R0:W-:Y:S04]  /*b1f0*/  STL [R1+0x2b0], R12 ;  /* 0x0002b00c01007387 */ /* 0x0001e80000100800 */
[----:B-1----:R-:W2:Y:S04]  /*b200*/  LDL.LU R14, [R1+0x27c] ;  /* 0x00027c00010e7983 */ /* 0x002ea80000300800 */
[----:B----4-:R-:W4:Y:S01]  /*b210*/  LDL.LU R13, [R1+0x274] ;  /* 0x00027400010d7983 */ /* 0x010f220000300800 */
[----:B------:R-:W-:-:S02]  /*b220*/  ISETP.GT.U32.AND P5, PT, R26, R29, PT ;  /* 0x0000001d1a00720c */ /* 0x000fc40003fa4070 */
[C---:B------:R-:W-:Y:S01]  /*b230*/  ISETP.GT.U32.AND P3, PT, R26.reuse, R7, PT ;  /* 0x000000071a00720c */ /* 0x040fe20003f64070 */
[----:B0-----:R-:W4:Y:S10]  /*b240*/  LDL.LU R12, [R1+0x260] ;  /* 0x00026000010c7983 */ /* 0x001f340000300800 */
[--C-:B------:R-:W-:Y:S01]  /*b250*/  @!P5 IMAD.IADD R29, R29, 0x1, -R26.reuse ;  /* 0x000000011d1dd824 */ /* 0x100fe200078e0a1a */
[C---:B------:R-:W-:Y:S01]  /*b260*/  ISETP.GT.U32.AND P5, PT, R26.reuse, R27, PT ;  /* 0x0000001b1a00720c */ /* 0x040fe20003fa4070 */
[----:B------:R-:W-:Y:S01]  /*b270*/  @!P3 IMAD.IADD R7, R7, 0x1, -R26 ;  /* 0x000000010707b824 */ /* 0x000fe200078e0a1a */
[----:B------:R-:W-:-:S02]  /*b280*/  ISETP.GT.U32.AND P4, PT, R26, R11, PT ;  /* 0x0000000b1a00720c */ /* 0x000fc40003f84070 */
[C---:B------:R-:W-:Y:S02]  /*b290*/  ISETP.GT.U32.AND P3, PT, R26.reuse, R29, PT ;  /* 0x0000001d1a00720c */ /* 0x040fe40003f64070 */
[----:B------:R-:W-:-:S07]  /*b2a0*/  ISETP.GT.U32.AND P0, PT, R26, R10, PT ;  /* 0x0000000a1a00720c */ /* 0x000fce0003f04070 */
[--C-:B------:R-:W-:Y:S01]  /*b2b0*/  @!P5 IMAD.IADD R27, R27, 0x1, -R26.reuse ;  /* 0x000000011b1bd824 */ /* 0x100fe200078e0a1a */
[----:B------:R-:W-:Y:S01]  /*b2c0*/  ISETP.GT.U32.AND P5, PT, R26, R22, PT ;  /* 0x000000161a00720c */ /* 0x000fe20003fa4070 */
[----:B------:R-:W-:-:S03]  /*b2d0*/  @!P4 IMAD.IADD R11, R11, 0x1, -R26 ;  /* 0x000000010b0bc824 */ /* 0x000fc600078e0a1a */
[C---:B------:R-:W-:Y:S01]  /*b2e0*/  ISETP.GT.U32.AND P6, PT, R26.reuse, R27, PT ;  /* 0x0000001b1a00720c */ /* 0x040fe20003fc4070 */
[----:B------:R-:W-:Y:S01]  /*b2f0*/  @!P3 IMAD.IADD R29, R29, 0x1, -R26 ;  /* 0x000000011d1db824 */ /* 0x000fe200078e0a1a */
[C---:B------:R-:W-:Y:S02]  /*b300*/  ISETP.GT.U32.AND P1, PT, R26.reuse, R9, PT ;  /* 0x000000091a00720c */ /* 0x040fe40003f24070 */
[----:B------:R-:W-:-:S05]  /*b310*/  ISETP.GT.U32.AND P4, PT, R26, R17, PT ;  /* 0x000000111a00720c */ /* 0x000fca0003f84070 */
[--C-:B------:R-:W-:Y:S01]  /*b320*/  @!P5 IMAD.IADD R22, R22, 0x1, -R26.reuse ;  /* 0x000000011616d824 */ /* 0x100fe200078e0a1a */
[----:B------:R-:W-:Y:S01]  /*b330*/  ISETP.GT.U32.AND P5, PT, R26, R18, PT ;  /* 0x000000121a00720c */ /* 0x000fe20003fa4070 */
[--C-:B------:R-:W-:Y:S01]  /*b340*/  @!P0 IMAD.IADD R10, R10, 0x1, -R26.reuse ;  /* 0x000000010a0a8824 */ /* 0x100fe200078e0a1a */
[C---:B------:R-:W-:Y:S01]  /*b350*/  ISETP.GT.U32.AND P0, PT, R26.reuse, R6, PT ;  /* 0x000000061a00720c */ /* 0x040fe20003f04070 */
[----:B------:R0:W-:Y:S01]  /*b360*/  STL [R1+0x2b8], R29 ;  /* 0x0002b81d01007387 */ /* 0x0001e20000100800 */
[--C-:B------:R-:W-:Y:S01]  /*b370*/  @!P6 IMAD.IADD R27, R27, 0x1, -R26.reuse ;  /* 0x000000011b1be824 */ /* 0x100fe200078e0a1a */
[----:B------:R-:W-:Y:S01]  /*b380*/  ISETP.GT.U32.AND P2, PT, R26, R8, PT ;  /* 0x000000081a00720c */ /* 0x000fe20003f44070 */
[--C-:B------:R-:W-:Y:S01]  /*b390*/  @!P1 IMAD.IADD R9, R9, 0x1, -R26.reuse ;  /* 0x0000000109099824 */ /* 0x100fe200078e0a1a */
[----:B0-----:R-:W4:Y:S06]  /*b3a0*/  LDL.LU R29, [R1+0x268] ;  /* 0x00026800011d7983 */ /* 0x001f2c0000300800 */
[--C-:B------:R-:W-:Y:S01]  /*b3b0*/  @!P5 IMAD.IADD R18, R18, 0x1, -R26.reuse ;  /* 0x000000011212d824 */ /* 0x100fe200078e0a1a */
[C---:B------:R-:W-:Y:S01]  /*b3c0*/  ISETP.GT.U32.AND P3, PT, R26.reuse, R7, PT ;  /* 0x000000071a00720c */ /* 0x040fe20003f64070 */
[--C-:B------:R-:W-:Y:S01]  /*b3d0*/  @!P4 IMAD.IADD R17, R17, 0x1, -R26.reuse ;  /* 0x000000011111c824 */ /* 0x100fe200078e0a1a */
[----:B------:R-:W-:Y:S01]  /*b3e0*/  ISETP.GT.U32.AND P1, PT, R26, R5, PT ;  /* 0x000000051a00720c */ /* 0x000fe20003f24070 */
[--C-:B------:R-:W-:Y:S01]  /*b3f0*/  @!P0 IMAD.IADD R6, R6, 0x1, -R26.reuse ;  /* 0x0000000106068824 */ /* 0x100fe200078e0a1a */
[----:B------:R0:W-:Y:S01]  /*b400*/  STL [R1+0x2bc], R22 ;  /* 0x0002bc1601007387 */ /* 0x0001e20000100800 */
[----:B------:R-:W-:-:S02]  /*b410*/  @!P2 IMAD.IADD R8, R8, 0x1, -R26 ;  /* 0x000000010808a824 */ /* 0x000fc400078e0a1a */
[----:B------:R-:W-:-:S06]  /*b420*/  IMAD.HI.U32 R21, R25, R20, RZ ;  /* 0x0000001419157227 */ /* 0x000fcc00078e00ff */
[--C-:B------:R-:W-:Y:S01]  /*b430*/  @!P3 IMAD.IADD R7, R7, 0x1, -R26.reuse ;  /* 0x000000010707b824 */ /* 0x100fe200078e0a1a */
[----:B0-----:R-:W4:Y:S01]  /*b440*/  LDL.LU R22, [R1+0x1714] ;  /* 0x0017140001167983 */ /* 0x001f220000300800 */
[----:B------:R-:W-:-:S03]  /*b450*/  @!P1 IMAD.IADD R5, R5, 0x1, -R26 ;  /* 0x0000000105059824 */ /* 0x000fc600078e0a1a */
[----:B------:R-:W-:Y:S04]  /*b460*/  STL [R1+0x2b4], R11 ;  /* 0x0002b40b01007387 */ /* 0x000fe80000100800 */
[----:B------:R-:W-:Y:S04]  /*b470*/  STL [R1+0x298], R10 ;  /* 0x0002980a01007387 */ /* 0x000fe80000100800 */
[----:B------:R-:W-:Y:S01]  /*b480*/  STL [R1+0x2a0], R9 ;  /* 0x0002a00901007387 */ /* 0x000fe20000100800 */
[----:B------:R-:W-:-:S03]  /*b490*/  IMAD.MOV R21, RZ, RZ, -R21 ;  /* 0x000000ffff157224 */ /* 0x000fc600078e0a15 */
[----:B------:R-:W-:Y:S01]  /*b4a0*/  STL [R1+0x2a8], R8 ;  /* 0x0002a80801007387 */ /* 0x000fe20000100800 */
[----:B------:R-:W-:-:S03]  /*b4b0*/  ISETP.GT.U32.AND P2, PT, R26, R4, PT ;  /* 0x000000041a00720c */ /* 0x000fc60003f44070 */
[----:B------:R0:W-:Y:S04]  /*b4c0*/  STL [R1+0x2a4], R27 ;  /* 0x0002a41b01007387 */ /* 0x0001e80000100800 */
[----:B------:R1:W-:Y:S01]  /*b4d0*/  STL [R1+0x2ac], R7 ;  /* 0x0002ac0701007387 */ /* 0x0003e20000100800 */
[----:B------:R-:W-:-:S03]  /*b4e0*/  IMAD R20, R26, R21, R20 ;  /* 0x000000151a147224 */ /* 0x000fc600078e0214 */
[----:B0-----:R-:W4:Y:S04]  /*b4f0*/  LDL R27, [R1+0x1108] ;  /* 0x00110800011b7983 */ /* 0x001f280000100800 */
[----:B------:R-:W4:Y:S04]  /*b500*/  LDL.LU R9, [R1+0x26c] ;  /* 0x00026c0001097983 */ /* 0x000f280000300800 */
[----:B------:R-:W4:Y:S04]  /*b510*/  LDL.LU R11, [R1+0x264] ;  /* 0x00026400010b7983 */ /* 0x000f280000300800 */
[----:B------:R-:W4:Y:S04]  /*b520*/  LDL.LU R10, [R1+0x248] ;  /* 0x00024800010a7983 */ /* 0x000f280000300800 */
[----:B------:R-:W4:Y:S04]  /*b530*/  LDL.LU R8, [R1+0x250] ;  /* 0x0002500001087983 */ /* 0x000f280000300800 */
[----:B-1----:R-:W4:Y:S04]  /*b540*/  LDL.LU R7, [R1+0x258] ;  /* 0x0002580001077983 */ /* 0x002f280000300800 */
[----:B------:R-:W-:Y:S01]  /*b550*/  STL [R1+0x1708], R20 ;  /* 0x0017081401007387 */ /* 0x000fe20000100800 */
[----:B------:R-:W-:Y:S01]  /*b560*/  @!P2 IMAD.IADD R4, R4, 0x1, -R26 ;  /* 0x000000010404a824 */ /* 0x000fe200078e0a1a */
[----:B---3--:R-:W-:-:S02]  /*b570*/  ISETP.GT.U32.AND P6, PT, R26, R19, PT ;  /* 0x000000131a00720c */ /* 0x008fc40003fc4070 */
[C---:B-----5:R-:W-:Y:S02]  /*b580*/  ISETP.GT.U32.AND P5, PT, R26.reuse, R16, PT ;  /* 0x000000101a00720c */ /* 0x060fe40003fa4070 */
[----:B--2---:R-:W-:-:S09]  /*b590*/  ISETP.GT.U32.AND P4, PT, R26, R15, PT ;  /* 0x0000000f1a00720c */ /* 0x004fd20003f84070 */
[--C-:B------:R-:W-:Y:S01]  /*b5a0*/  @!P6 IMAD.IADD R19, R19, 0x1, -R26.reuse ;  /* 0x000000011313e824 */ /* 0x100fe200078e0a1a */
[----:B------:R-:W-:Y:S01]  /*b5b0*/  ISETP.GT.U32.AND P0, PT, R26, R14, PT ;  /* 0x0000000e1a00720c */ /* 0x000fe20003f04070 */
[--C-:B------:R-:W-:Y:S01]  /*b5c0*/  @!P5 IMAD.IADD R16, R16, 0x1, -R26.reuse ;  /* 0x000000011010d824 */ /* 0x100fe200078e0a1a */
[C---:B------:R-:W-:Y:S02]  /*b5d0*/  ISETP.GT.U32.AND P6, PT, R26.reuse, R18, PT ;  /* 0x000000121a00720c */ /* 0x040fe40003fc4070 */
[C---:B------:R-:W-:Y:S01]  /*b5e0*/  ISETP.GT.U32.AND P5, PT, R26.reuse, R17, PT ;  /* 0x000000111a00720c */ /* 0x040fe20003fa4070 */
[----:B------:R-:W-:Y:S01]  /*b5f0*/  @!P4 IMAD.IADD R15, R15, 0x1, -R26 ;  /* 0x000000010f0fc824 */ /* 0x000fe200078e0a1a */
[----:B------:R-:W-:-:S07]  /*b600*/  ISETP.GT.U32.AND P4, PT, R26, R6, PT ;  /* 0x000000061a00720c */ /* 0x000fce0003f84070 */
[--C-:B------:R-:W-:Y:S01]  /*b610*/  @!P0 IMAD.IADD R14, R14, 0x1, -R26.reuse ;  /* 0x000000010e0e8824 */ /* 0x100fe200078e0a1a */
[----:B------:R-:W-:Y:S01]  /*b620*/  ISETP.GT.U32.AND P0, PT, R26, R5, PT ;  /* 0x000000051a00720c */ /* 0x000fe20003f04070 */
[--C-:B------:R-:W-:Y:S01]  /*b630*/  @!P6 IMAD.IADD R18, R18, 0x1, -R26.reuse ;  /* 0x000000011212e824 */ /* 0x100fe200078e0a1a */
[----:B----4-:R-:W-:Y:S01]  /*b640*/  ISETP.GT.U32.AND P1, PT, R26, R13, PT ;  /* 0x0000000d1a00720c */ /* 0x010fe20003f24070 */
[--C-:B------:R-:W-:Y:S02]  /*b650*/  @!P5 IMAD.IADD R17, R17, 0x1, -R26.reuse ;  /* 0x000000011111d824 */ /* 0x100fe400078e0a1a */
[--C-:B------:R-:W-:Y:S01]  /*b660*/  @!P4 IMAD.IADD R6, R6, 0x1, -R26.reuse ;  /* 0x000000010606c824 */ /* 0x100fe200078e0a1a */
[----:B------:R0:W-:Y:S04]  /*b670*/  STL [R1+0x29c], R18 ;  /* 0x00029c1201007387 */ /* 0x0001e80000100800 */
[----:B------:R1:W-:Y:S03]  /*b680*/  STL [R1+0x288], R17 ;  /* 0x0002881101007387 */ /* 0x0003e60000100800 */
[--C-:B------:R-:W-:Y:S01]  /*b690*/  @!P0 IMAD.IADD R5, R5, 0x1, -R26.reuse ;  /* 0x0000000105058824 */ /* 0x100fe200078e0a1a */
[----:B0-----:R-:W2:Y:S01]  /*b6a0*/  LDL.LU R18, [R1+0x254] ;  /* 0x0002540001127983 */ /* 0x001ea20000300800 */
[----:B------:R-:W-:-:S03]  /*b6b0*/  @!P1 IMAD.IADD R13, R13, 0x1, -R26 ;  /* 0x000000010d0d9824 */ /* 0x000fc600078e0a1a */
[----:B------:R0:W-:Y:S01]  /*b6c0*/  STL [R1+0x290], R6 ;  /* 0x0002900601007387 */ /* 0x0001e20000100800 */
[----:B------:R-:W-:-:S03]  /*b6d0*/  ISETP.GT.U32.AND P1, PT, R26, R4, PT ;  /* 0x000000041a00720c */ /* 0x000fc60003f24070 */
[----:B-1----:R-:W3:Y:S04]  /*b6e0*/  LDL.LU R17, [R1+0x24c] ;  /* 0x00024c0001117983 */ /* 0x002ee80000300800 */
[----:B------:R1:W-:Y:S04]  /*b6f0*/  STL [R1+0x294], R5 ;  /* 0x0002940501007387 */ /* 0x0003e80000100800 */
[----:B0-----:R-:W4:Y:S04]  /*b700*/  LDL.LU R6, [R1+0x238] ;  /* 0x0002380001067983 */ /* 0x001f280000300800 */
[----:B-1----:R-:W5:Y:S01]  /*b710*/  LDL.LU R5, [R1+0x240] ;  /* 0x0002400001057983 */ /* 0x002f620000300800 */
[----:B------:R-:W-:-:S05]  /*b720*/  @!P1 IMAD.IADD R4, R4, 0x1, -R26 ;  /* 0x0000000104049824 */ /* 0x000fca00078e0a1a */
[----:B------:R0:W-:Y:S04]  /*b730*/  STL [R1+0x28c], R4 ;  /* 0x00028c0401007387 */ /* 0x0001e80000100800 */
        /* <DEDUP_REMOVED lines=9> */
[----:B------:R-:W-:Y:S01]  /*b7d0*/  @!P3 IMAD.IADD R29, R29, 0x1, -R26 ;  /* 0x000000011d1db824 */ /* 0x000fe200078e0a1a */
[----:B------:R-:W-:-:S04]  /*b7e0*/  ISETP.GT.U32.AND P3, PT, R26, R19, PT ;  /* 0x000000131a00720c */ /* 0x000fc80003f64070 */
[----:B------:R-:W-:Y:S01]  /*b7f0*/  ISETP.GT.U32.AND P6, PT, R26, R29, PT ;  /* 0x0000001d1a00720c */ /* 0x000fe20003fc4070 */
[--C-:B------:R-:W-:Y:S01]  /*b800*/  @!P2 IMAD.IADD R0, R0, 0x1, -R26.reuse ;  /* 0x000000010000a824 */ /* 0x100fe200078e0a1a */
[----:B------:R-:W-:Y:S01]  /*b810*/  ISETP.GT.U32.AND P0, PT, R26, R14, PT ;  /* 0x0000000e1a00720c */ /* 0x000fe20003f04070 */
[----:B------:R-:W-:-:S06]  /*b820*/  @!P5 IMAD.IADD R16, R16, 0x1, -R26 ;  /* 0x000000011010d824 */ /* 0x000fcc00078e0a1a */
[--C-:B------:R-:W-:Y:S01]  /*b830*/  @!P3 IMAD.IADD R19, R19, 0x1, -R26.reuse ;  /* 0x000000011313b824 */ /* 0x100fe200078e0a1a */
[C---:B------:R-:W-:Y:S01]  /*b840*/  ISETP.GT.U32.AND P3, PT, R26.reuse, R9, PT ;  /* 0x000000091a00720c */ /* 0x040fe20003f64070 */
[--C-:B------:R-:W-:Y:S01]  /*b850*/  @!P4 IMAD.IADD R15, R15, 0x1, -R26.reuse ;  /* 0x000000010f0fc824 */ /* 0x100fe200078e0a1a */
[C---:B------:R-:W-:Y:S01]  /*b860*/  ISETP.GT.U32.AND P5, PT, R26.reuse, R11, PT ;  /* 0x0000000b1a00720c */ /* 0x040fe20003fa4070 */
[----:B------:R0:W-:Y:S01]  /*b870*/  STL [R1+0x270], R0 ;  /* 0x0002700001007387 */ /* 0x0001e20000100800 */
[----:B------:R-:W-:Y:S02]  /*b880*/  IABS R21, R27 ;  /* 0x0000001b00157213 */ /* 0x000fe40000000000 */
[C---:B------:R-:W-:Y:S01]  /*b890*/  ISETP.GT.U32.AND P4, PT, R26.reuse, R10, PT ;  /* 0x0000000a1a00720c */ /* 0x040fe20003f84070 */
[--C-:B------:R-:W-:Y:S01]  /*b8a0*/  @!P6 IMAD.IADD R29, R29, 0x1, -R26.reuse ;  /* 0x000000011d1de824 */ /* 0x100fe200078e0a1a */
[----:B0-----:R-:W5:Y:S04]  /*b8b0*/  LDL.LU R0, [R1+0x23c] ;  /* 0x00023c0001007983 */ /* 0x001f680000300800 */
[----:B------:R-:W5:Y:S01]  /*b8c0*/  LDL.LU R27, [R1+0x220] ;  /* 0x00022000011b7983 */ /* 0x000f620000300800 */
[--C-:B------:R-:W-:Y:S01]  /*b8d0*/  @!P3 IMAD.IADD R9, R9, 0x1, -R26.reuse ;  /* 0x000000010909b824 */ /* 0x100fe200078e0a1a */
[----:B------:R-:W-:Y:S01]  /*b8e0*/  ISETP.GT.U32.AND P1, PT, R26, R13, PT ;  /* 0x0000000d1a00720c */ /* 0x000fe20003f24070 */
[--C-:B------:R-:W-:Y:S01]  /*b8f0*/  @!P0 IMAD.IADD R14, R14, 0x1, -R26.reuse ;  /* 0x000000010e0e8824 */ /* 0x100fe200078e0a1a */
[C---:B------:R-:W-:Y:S01]  /*b900*/  ISETP.GT.U32.AND P0, PT, R26.reuse, R8, PT ;  /* 0x000000081a00720c */ /* 0x040fe20003f04070 */
[--C-:B------:R-:W-:Y:S01]  /*b910*/  @!P5 IMAD.IADD R11, R11, 0x1, -R26.reuse ;  /* 0x000000010b0bd824 */ /* 0x100fe200078e0a1a */
[----:B------:R-:W-:Y:S01]  /*b920*/  ISETP.GT.U32.AND P2, PT, R26, R12, PT ;  /* 0x0000000c1a00720c */ /* 0x000fe20003f44070 */
[--C-:B------:R-:W-:Y:S01]  /*b930*/  @!P4 IMAD.IADD R10, R10, 0x1, -R26.reuse ;  /* 0x000000010a0ac824 */ /* 0x100fe200078e0a1a */
[----:B------:R-:W-:Y:S04]  /*b940*/  STL [R1+0x278], R19 ;  /* 0x0002781301007387 */ /* 0x000fe80000100800 */
[----:B------:R-:W-:Y:S03]  /*b950*/  STL [R1+0x280], R16 ;  /* 0x0002801001007387 */ /* 0x000fe60000100800 */
[----:B------:R-:W-:-:S02]  /*b960*/  @!P1 IMAD.IADD R13, R13, 0x1, -R26 ;  /* 0x000000010d0d9824 */ /* 0x000fc400078e0a1a */
[--C-:B------:R-:W-:Y:S01]  /*b970*/  @!P0 IMAD.IADD R8, R8, 0x1, -R26.reuse ;  /* 0x0000000108088824 */ /* 0x100fe200078e0a1a */
[----:B------:R-:W-:Y:S01]  /*b980*/  STL [R1+0x284], R15 ;  /* 0x0002840f01007387 */ /* 0x000fe20000100800 */
[--C-:B------:R-:W-:Y:S01]  /*b990*/  @!P2 IMAD.IADD R12, R12, 0x1, -R26.reuse ;  /* 0x000000010c0ca824 */ /* 0x100fe200078e0a1a */
[----:B------:R-:W-:Y:S02]  /*b9a0*/  ISETP.GT.U32.AND P1, PT, R26, R7, PT ;  /* 0x000000071a00720c */ /* 0x000fe40003f24070 */
[----:B------:R-:W-:Y:S04]  /*b9b0*/  STL [R1+0x27c], R14 ;  /* 0x00027c0e01007387 */ /* 0x000fe80000100800 */
[----:B------:R-:W-:Y:S04]  /*b9c0*/  STL [R1+0x274], R13 ;  /* 0x0002740d01007387 */ /* 0x000fe80000100800 */
[----:B------:R0:W-:Y:S04]  /*b9d0*/  STL [R1+0x268], R29 ;  /* 0x0002681d01007387 */ /* 0x0001e80000100800 */
[----:B------:R-:W-:Y:S04]  /*b9e0*/  STL [R1+0x260], R12 ;  /* 0x0002600c01007387 */ /* 0x000fe80000100800 */
[----:B0-----:R-:W5:Y:S04]  /*b9f0*/  LDL.LU R29, [R1+0x228] ;  /* 0x00022800011d7983 */ /* 0x001f680000300800 */
[----:B------:R-:W5:Y:S04]  /*ba00*/  LDL.LU R16, [R1+0x230] ;  /* 0x0002300001107983 */ /* 0x000f680000300800 */
[----:B------:R-:W5:Y:S01]  /*ba10*/  LDL.LU R15, [R1+0x234] ;  /* 0x00023400010f7983 */ /* 0x000f620000300800 */
[----:B------:R-:W-:-:S03]  /*ba20*/  @!P1 IMAD.IADD R7, R7, 0x1, -R26 ;  /* 0x0000000107079824 */ /* 0x000fc600078e0a1a */
[----:B------:R-:W5:Y:S01]  /*ba30*/  LDL.LU R14, [R1+0x22c] ;  /* 0x00022c00010e7983 */ /* 0x000f620000300800 */
[C---:B--2---:R-:W-:Y:S02]  /*ba40*/  ISETP.GT.U32.AND P6, PT, R26.reuse, R18, PT ;  /* 0x000000121a00720c */ /* 0x044fe40003fc4070 */
[C---:B---3--:R-:W-:Y:S02]  /*ba50*/  ISETP.GT.U32.AND P3, PT, R26.reuse, R17, PT ;  /* 0x000000111a00720c */ /* 0x048fe40003f64070 */
[----:B----4-:R-:W-:-:S09]  /*ba60*/  ISETP.GT.U32.AND P5, PT, R26, R6, PT ;  /* 0x000000061a00720c */ /* 0x010fd20003fa4070 */
[--C-:B------:R-:W-:Y:S01]  /*ba70*/  @!P6 IMAD.IADD R18, R18, 0x1, -R26.reuse ;  /* 0x000000011212e824 */ /* 0x100fe200078e0a1a */
[C---:B-----5:R-:W-:Y:S02]  /*ba80*/  ISETP.GT.U32.AND P4, PT, R26.reuse, R5, PT ;  /* 0x000000051a00720c */ /* 0x060fe40003f84070 */
[C---:B------:R-:W-:Y:S01]  /*ba90*/  ISETP.GT.U32.AND P6, PT, R26.reuse, R9, PT ;  /* 0x000000091a00720c */ /* 0x040fe20003fc4070 */
[--C-:B------:R-:W-:Y:S01]  /*baa0*/  @!P3 IMAD.IADD R17, R17, 0x1, -R26.reuse ;  /* 0x000000011111b824 */ /* 0x100fe200078e0a1a */
[----:B------:R-:W-:Y:S01]  /*bab0*/  ISETP.GT.U32.AND P3, PT, R26, R11, PT ;  /* 0x0000000b1a00720c */ /* 0x000fe20003f64070 */
[----:B------:R-:W-:Y:S01]  /*bac0*/  @!P5 IMAD.IADD R6, R6, 0x1, -R26 ;  /* 0x000000010606d824 */ /* 0x000fe200078e0a1a */
[----:B------:R-:W-:-:S07]  /*bad0*/  ISETP.GT.U32.AND P5, PT, R26, R10, PT ;  /* 0x0000000a1a00720c */ /* 0x000fce0003fa4070 */
[--C-:B------:R-:W-:Y:S01]  /*bae0*/  @!P4 IMAD.IADD R5, R5, 0x1, -R26.reuse ;  /* 0x000000010505c824 */ /* 0x100fe200078e0a1a */
[C---:B------:R-:W-:Y:S02]  /*baf0*/  ISETP.GT.U32.AND P4, PT, R26.reuse, R8, PT ;  /* 0x000000081a00720c */ /* 0x040fe40003f84070 */
[----:B------:R-:W-:Y:S01]  /*bb00*/  ISETP.GT.U32.AND P0, PT, R26, R4, PT ;  /* 0x000000041a00720c */ /* 0x000fe20003f04070 */
[--C-:B------:R-:W-:Y:S02]  /*bb10*/  @!P6 IMAD.IADD R9, R9, 0x1, -R26.reuse ;  /* 0x000000010909e824 */ /* 0x100fe400078e0a1a */
[--C-:B------:R-:W-:Y:S02]  /*bb20*/  @!P3 IMAD.IADD R11, R11, 0x1, -R26.reuse ;  /* 0x000000010b0bb824 */ /* 0x100fe400078e0a1a */
[--C-:B------:R-:W-:Y:S01]  /*bb30*/  @!P5 IMAD.IADD R10, R10, 0x1, -R26.reuse ;  /* 0x000000010a0ad824 */ /* 0x100fe200078e0a1a */
[----:B------:R0:W-:Y:S05]  /*bb40*/  STL [R1+0x26c], R9 ;  /* 0x00026c0901007387 */ /* 0x0001ea0000100800 */
[--C-:B------:R-:W-:Y:S01]  /*bb50*/  @!P4 IMAD.IADD R8, R8, 0x1, -R26.reuse ;  /* 0x000000010808c824 */ /* 0x100fe200078e0a1a */
[----:B0-----:R-:W2:Y:S04]  /*bb60*/  LDL.LU R9, [R1+0x224] ;  /* 0x0002240001097983 */ /* 0x001ea80000300800 */
[----:B------:R-:W3:Y:S01]  /*bb70*/  LDL.LU R20, [R1+0x210] ;  /* 0x0002100001147983 */ /* 0x000ee20000300800 */
[----:B------:R-:W-:-:S03]  /*bb80*/  @!P0 IMAD.IADD R4, R4, 0x1, -R26 ;  /* 0x0000000104048824 */ /* 0x000fc600078e0a1a */
[----:B------:R0:W-:Y:S01]  /*bb90*/  STL [R1+0x264], R11 ;  /* 0x0002640b01007387 */ /* 0x0001e20000100800 */
[----:B------:R-:W-:-:S03]  /*bba0*/  ISETP.GT.U32.AND P0, PT, R26, R7, PT ;  /* 0x000000071a00720c */ /* 0x000fc60003f04070 */
[----:B------:R-:W4:Y:S04]  /*bbb0*/  LDL.LU R19, [R1+0x218] ;  /* 0x0002180001137983 */ /* 0x000f280000300800 */
[----:B------:R-:W-:Y:S04]  /*bbc0*/  STL [R1+0x248], R10 ;  /* 0x0002480a01007387 */ /* 0x000fe80000100800 */
[----:B------:R-:W5:Y:S04]  /*bbd0*/  LDL.LU R13, [R1+0x21c] ;  /* 0x00021c00010d7983 */ /* 0x000f680000300800 */
[----:B------:R-:W-:Y:S04]  /*bbe0*/  STL [R1+0x250], R8 ;  /* 0x0002500801007387 */ /* 0x000fe80000100800 */
[----:B------:R-:W2:Y:S04]  /*bbf0*/  LDL.LU R12, [R1+0x214] ;  /* 0x00021400010c7983 */ /* 0x000ea80000300800 */
[----:B0-----:R-:W3:Y:S01]  /*bc00*/  LDL.LU R11, [R1+0x1f8] ;  /* 0x0001f800010b7983 */ /* 0x001ee20000300800 */
[----:B------:R-:W-:-:S05]  /*bc10*/  @!P0 IMAD.IADD R7, R7, 0x1, -R26 ;  /* 0x0000000107078824 */ /* 0x000fca00078e0a1a */
[----:B------:R0:W-:Y:S04]  /*bc20*/  STL [R1+0x258], R7 ;  /* 0x0002580701007387 */ /* 0x0001e80000100800 */
[----:B0-----:R-:W3:Y:S04]  /*bc30*/  LDL.LU R7, [R1+0x200] ;  /* 0x0002000001077983 */ /* 0x001ee80000300800 */
[----:B------:R-:W3:Y:S04]  /*bc40*/  LDL.LU R10, [R1+0x208] ;  /* 0x00020800010a7983 */ /* 0x000ee80000300800 */
[----:B------:R-:W3:Y:S01]  /*bc50*/  LDL.LU R8, [R1+0x20c] ;  /* 0x00020c0001087983 */ /* 0x000ee20000300800 */
[----:B------:R-:W-:-:S13]  /*bc60*/  ISETP.GT.U32.AND P2, PT, R26, R22, PT ;  /* 0x000000161a00720c */ /* 0x000fda0003f44070 */
[----:B------:R-:W-:Y:S01]  /*bc70*/  @!P2 IMAD.IADD R22, R22, 0x1, -R26 ;  /* 0x000000011616a824 */ /* 0x000fe200078e0a1a */
[C---:B------:R-:W-:Y:S02]  /*bc80*/  ISETP.GT.U32.AND P2, PT, R26.reuse, R27, PT ;  /* 0x0000001b1a00720c */ /* 0x040fe40003f44070 */
[C---:B------:R-:W-:Y:S02]  /*bc90*/  ISETP.GT.U32.AND P1, PT, R26.reuse, R0, PT ;  /* 0x000000001a00720c */ /* 0x040fe40003f24070 */
[----:B------:R-:W-:-:S09]  /*bca0*/  ISETP.GT.U32.AND P3, PT, R26, R17, PT ;  /* 0x000000111a00720c */ /* 0x000fd20003f64070 */
[--C-:B------:R-:W-:Y:S01]  /*bcb0*/  @!P2 IMAD.IADD R27, R27, 0x1, -R26.reuse ;  /* 0x000000011b1ba824 */ /* 0x100fe200078e0a1a */
[C---:B------:R-:W-:Y:S02]  /*bcc0*/  ISETP.GT.U32.AND P2, PT, R26.reuse, R18, PT ;  /* 0x000000121a00720c */ /* 0x040fe40003f44070 */
[C---:B------:R-:W-:Y:S02]  /*bcd0*/  ISETP.GT.U32.AND P5, PT, R26.reuse, R6, PT ;  /* 0x000000061a00720c */ /* 0x040fe40003fa4070 */
[----:B------:R-:W-:Y:S01]  /*bce0*/  ISETP.GT.U32.AND P6, PT, R26, R27, PT ;  /* 0x0000001b1a00720c */ /* 0x000fe20003fc4070 */
[--C-:B------:R-:W-:Y:S01]  /*bcf0*/  @!P1 IMAD.IADD R0, R0, 0x1, -R26.reuse ;  /* 0x0000000100009824 */ /* 0x100fe200078e0a1a */
[C---:B------:R-:W-:Y:S01]  /*bd00*/  ISETP.GT.U32.AND P1, PT, R26.reuse, R22, PT ;  /* 0x000000161a00720c */ /* 0x040fe20003f24070 */
[----:B------:R-:W-:Y:S01]  /*bd10*/  @!P3 IMAD.IADD R17, R17, 0x1, -R26 ;  /* 0x000000011111b824 */ /* 0x000fe200078e0a1a */
[----:B------:R-:W-:-:S05]  /*bd20*/  ISETP.GT.U32.AND P3, PT, R26, R16, PT ;  /* 0x000000101a00720c */ /* 0x000fca0003f64070 */
[--C-:B------:R-:W-:Y:S01]  /*bd30*/  @!P2 IMAD.IADD R18, R18, 0x1, -R26.reuse ;  /* 0x000000011212a824 */ /* 0x100fe200078e0a1a */
[C---:B------:R-:W-:Y:S02]  /*bd40*/  ISETP.GT.U32.AND P2, PT, R26.reuse, R29, PT ;  /* 0x0000001d1a00720c */ /* 0x040fe40003f44070 */
[----:B------:R-:W-:Y:S01]  /*bd50*/  ISETP.GT.U32.AND P4, PT, R26, R5, PT ;  /* 0x000000051a00720c */ /* 0x000fe20003f84070 */
[--C-:B------:R-:W-:Y:S01]  /*bd60*/  @!P5 IMAD.IADD R6, R6, 0x1, -R26.reuse ;  /* 0x000000010606d824 */ /* 0x100fe200078e0a1a */
[C---:B------:R-:W-:Y:S01]  /*bd70*/  ISETP.GT.U32.AND P5, PT, R26.reuse, R15, PT ;  /* 0x0000000f1a00720c */ /* 0x040fe20003fa4070 */
[--C-:B------:R-:W-:Y:S01]  /*bd80*/  @!P6 IMAD.IADD R27, R27, 0x1, -R26.reuse ;  /* 0x000000011b1be824 */ /* 0x100fe200078e0a1a */
[----:B------:R-:W-:Y:S01]  /*bd90*/  ISETP.GT.U32.AND P0, PT, R26, R4, PT ;  /* 0x000000041a00720c */ /* 0x000fe20003f04070 */
[--C-:B------:R-:W-:Y:S01]  /*bda0*/  @!P1 IMAD.IADD R22, R22, 0x1, -R26.reuse ;  /* 0x0000000116169824 */ /* 0x100fe200078e0a1a */
[----:B------:R-:W-:Y:S01]  /*bdb0*/  ISETP.GT.U32.AND P1, PT, R26, R0, PT ;  /* 0x000000001a00720c */ /* 0x000fe20003f24070 */
[----:B------:R-:W-:-:S04]  /*bdc0*/  @!P3 IMAD.IADD R16, R16, 0x1, -R26 ;  /* 0x000000011010b824 */ /* 0x000fc800078e0a1a */
        /* <DEDUP_REMOVED lines=10> */
[----:B------:R0:W-:Y:S04]  /*be70*/  STL [R1+0x238], R6 ;  /* 0x0002380601007387 */ /* 0x0001e80000100800 */
[----:B------:R1:W-:Y:S04]  /*be80*/  STL [R1+0x240], R5 ;  /* 0x0002400501007387 */ /* 0x0003e80000100800 */
[----:B------:R1:W-:Y:S04]  /*be90*/  STL [R1+0x244], R4 ;  /* 0x0002440401007387 */ /* 0x0003e80000100800 */
[----:B0-----:R-:W3:Y:S04]  /*bea0*/  LDL.LU R6, [R1+0x204] ;  /* 0x0002040001067983 */ /* 0x001ee80000300800 */
[----:B------:R0:W-:Y:S04]  /*beb0*/  STL [R1+0x23c], R0 ;  /* 0x00023c0001007387 */ /* 0x0001e80000100800 */
[----:B-1----:R-:W3:Y:S04]  /*bec0*/  LDL.LU R5, [R1+0x1fc] ;  /* 0x0001fc0001057983 */ /* 0x002ee80000300800 */
[----:B------:R-:W3:Y:S04]  /*bed0*/  LDL.LU R4, [R1+0x1e8] ;  /* 0x0001e80001047983 */ /* 0x000ee80000300800 */
[----:B------:R1:W-:Y:S04]  /*bee0*/  STL [R1+0x220], R27 ;  /* 0x0002201b01007387 */ /* 0x0003e80000100800 */
[----:B0-----:R-:W3:Y:S04]  /*bef0*/  LDL.LU R0, [R1+0x1f0] ;  /* 0x0001f00001007983 */ /* 0x001ee80000300800 */
[----:B-1----:R-:W3:Y:S01]  /*bf00*/  LDL.LU R27, [R1+0x1f4] ;  /* 0x0001f400011b7983 */ /* 0x002ee20000300800 */
[----:B------:R-:W-:-:S04]  /*bf10*/  IMAD.HI.U32 R22, R25, R21, RZ ;  /* 0x0000001519167227 */ /* 0x000fc800078e00ff */
[----:B------:R-:W-:-:S04]  /*bf20*/  IMAD.MOV R22, RZ, RZ, -R22 ;  /* 0x000000ffff167224 */ /* 0x000fc800078e0a16 */
[C---:B------:R-:W-:Y:S01]  /*bf30*/  IMAD R21, R26.reuse, R22, R21 ;  /* 0x000000161a157224 */ /* 0x040fe200078e0215 */
[C---:B----4-:R-:W-:Y:S02]  /*bf40*/  ISETP.GT.U32.AND P6, PT, R26.reuse, R19, PT ;  /* 0x000000131a00720c */ /* 0x050fe40003fc4070 */
[C---:B-----5:R-:W-:Y:S02]  /*bf50*/  ISETP.GT.U32.AND P2, PT, R26.reuse, R13, PT ;  /* 0x0000000d1a00720c */ /* 0x060fe40003f44070 */
[----:B--2---:R-:W-:-:S09]  /*bf60*/  ISETP.GT.U32.AND P3, PT, R26, R12, PT ;  /* 0x0000000c1a00720c */ /* 0x004fd20003f64070 */
[--C-:B------:R-:W-:Y:S01]  /*bf70*/  @!P6 IMAD.IADD R19, R19, 0x1, -R26.reuse ;  /* 0x000000011313e824 */ /* 0x100fe200078e0a1a */
[C---:B---3--:R-:W-:Y:S02]  /*bf80*/  ISETP.GT.U32.AND P5, PT, R26.reuse, R11, PT ;  /* 0x0000000b1a00720c */ /* 0x048fe40003fa4070 */
[C---:B------:R-:W-:Y:S01]  /*bf90*/  ISETP.GT.U32.AND P6, PT, R26.reuse, R29, PT ;  /* 0x0000001d1a00720c */ /* 0x040fe20003fc4070 */
[--C-:B------:R-:W-:Y:S01]  /*bfa0*/  @!P2 IMAD.IADD R13, R13, 0x1, -R26.reuse ;  /* 0x000000010d0da824 */ /* 0x100fe200078e0a1a */
[C---:B------:R-:W-:Y:S02]  /*bfb0*/  ISETP.GT.U32.AND P2, PT, R26.reuse, R16, PT ;  /* 0x000000101a00720c */ /* 0x040fe40003f44070 */
[C---:B------:R-:W-:Y:S02]  /*bfc0*/  ISETP.GT.U32.AND P0, PT, R26.reuse, R9, PT ;  /* 0x000000091a00720c */ /* 0x040fe40003f04070 */
[----:B------:R-:W-:Y:S01]  /*bfd0*/  ISETP.GT.U32.AND P1, PT, R26, R20, PT ;  /* 0x000000141a00720c */ /* 0x000fe20003f24070 */
[----:B------:R-:W-:Y:S01]  /*bfe0*/  @!P3 IMAD.IADD R12, R12, 0x1, -R26 ;  /* 0x000000010c0cb824 */ /* 0x000fe200078e0a1a */
[----:B------:R-:W-:-:S03]  /*bff0*/  ISETP.GT.U32.AND P3, PT, R26, R15, PT ;  /* 0x0000000f1a00720c */ /* 0x000fc60003f64070 */
[--C-:B------:R-:W-:Y:S01]  /*c000*/  @!P5 IMAD.IADD R11, R11, 0x1, -R26.reuse ;  /* 0x000000010b0bd824 */ /* 0x100fe200078e0a1a */
[C---:B------:R-:W-:Y:S02]  /*c010*/  ISETP.GT.U32.AND P4, PT, R26.reuse, R7, PT ;  /* 0x000000071a00720c */ /* 0x040fe40003f84070 */
[----:B------:R-:W-:Y:S01]  /*c020*/  ISETP.GT.U32.AND P5, PT, R26, R14, PT ;  /* 0x0000000e1a00720c */ /* 0x000fe20003fa4070 */
[--C-:B------:R-:W-:Y:S02]  /*c030*/  @!P6 IMAD.IADD R29, R29, 0x1, -R26.reuse ;  /* 0x000000011d1de824 */ /* 0x100fe400078e0a1a */
[--C-:B------:R-:W-:Y:S02]  /*c040*/  @!P2 IMAD.IADD R16, R16, 0x1, -R26.reuse ;  /* 0x000000011010a824 */ /* 0x100fe400078e0a1a */
[--C-:B------:R-:W-:Y:S01]  /*c050*/  @!P0 IMAD.IADD R9, R9, 0x1, -R26.reuse ;  /* 0x0000000109098824 */ /* 0x100fe200078e0a1a */
[----:B------:R-:W-:Y:S01]  /*c060*/  ISETP.GT.U32.AND P0, PT, R26, R10, PT ;  /* 0x0000000a1a00720c */ /* 0x000fe20003f04070 */
[--C-:B------:R-:W-:Y:S01]  /*c070*/  @!P1 IMAD.IADD R20, R20, 0x1, -R26.reuse ;  /* 0x0000000114149824 */ /* 0x100fe200078e0a1a */
[----:B------:R0:W-:Y:S01]  /*c080*/  STL [R1+0x228], R29 ;  /* 0x0002281d01007387 */ /* 0x0001e20000100800 */
[--C-:B------:R-:W-:Y:S01]  /*c090*/  @!P3 IMAD.IADD R15, R15, 0x1, -R26.reuse ;  /* 0x000000010f0fb824 */ /* 0x100fe200078e0a1a */
[C---:B------:R-:W-:Y:S01]  /*c0a0*/  ISETP.GT.U32.AND P1, PT, R26.reuse, R8, PT ;  /* 0x000000081a00720c */ /* 0x040fe20003f24070 */
[--C-:B------:R-:W-:Y:S01]  /*c0b0*/  @!P4 IMAD.IADD R7, R7, 0x1, -R26.reuse ;  /* 0x000000010707c824 */ /* 0x100fe200078e0a1a */
[----:B------:R-:W-:Y:S01]  /*c0c0*/  ISETP.GT.U32.AND P4, PT, R26, R9, PT ;  /* 0x000000091a00720c */ /* 0x000fe20003f84070 */
[--C-:B------:R-:W-:Y:S01]  /*c0d0*/  @!P5 IMAD.IADD R14, R14, 0x1, -R26.reuse ;  /* 0x000000010e0ed824 */ /* 0x100fe200078e0a1a */
[----:B0-----:R-:W2:Y:S04]  /*c0e0*/  LDL.LU R29, [R1+0x1ec] ;  /* 0x0001ec00011d7983 */ /* 0x001ea80000300800 */
[----:B------:R-:W3:Y:S04]  /*c0f0*/  LDL.LU R18, [R1+0x1d0] ;  /* 0x0001d00001127983 */ /* 0x000ee80000300800 */
[----:B------:R0:W-:Y:S04]  /*c100*/  STL [R1+0x230], R16 ;  /* 0x0002301001007387 */ /* 0x0001e80000100800 */
[----:B------:R-:W4:Y:S04]  /*c110*/  LDL.LU R17, [R1+0x1d8] ;  /* 0x0001d80001117983 */ /* 0x000f280000300800 */
[----:B------:R1:W-:Y:S04]  /*c120*/  STL [R1+0x234], R15 ;  /* 0x0002340f01007387 */ /* 0x0003e80000100800 */
[----:B0-----:R-:W5:Y:S01]  /*c130*/  LDL.LU R16, [R1+0x1e0] ;  /* 0x0001e00001107983 */ /* 0x001f620000300800 */
[----:B------:R-:W-:-:S03]  /*c140*/  @!P0 IMAD.IADD R10, R10, 0x1, -R26 ;  /* 0x000000010a0a8824 */ /* 0x000fc600078e0a1a */
[----:B-1----:R-:W2:Y:S01]  /*c150*/  LDL.LU R15, [R1+0x1e4] ;  /* 0x0001e400010f7983 */ /* 0x002ea20000300800 */
[----:B------:R-:W-:-:S03]  /*c160*/  ISETP.GT.U32.AND P0, PT, R26, R20, PT ;  /* 0x000000141a00720c */ /* 0x000fc60003f04070 */
[----:B------:R0:W-:Y:S01]  /*c170*/  STL [R1+0x22c], R14 ;  /* 0x00022c0e01007387 */ /* 0x0001e20000100800 */
[--C-:B------:R-:W-:Y:S01]  /*c180*/  @!P1 IMAD.IADD R8, R8, 0x1, -R26.reuse ;  /* 0x0000000108089824 */ /* 0x100fe200078e0a1a */
[C---:B------:R-:W-:Y:S01]  /*c190*/  ISETP.GT.U32.AND P1, PT, R26.reuse, R19, PT ;  /* 0x000000131a00720c */ /* 0x040fe20003f24070 */
[--C-:B------:R-:W-:Y:S01]  /*c1a0*/  @!P4 IMAD.IADD R9, R9, 0x1, -R26.reuse ;  /* 0x000000010909c824 */ /* 0x100fe200078e0a1a */
[C---:B------:R-:W-:Y:S01]  /*c1b0*/  ISETP.GT.U32.AND P2, PT, R26.reuse, R13, PT ;  /* 0x0000000d1a00720c */ /* 0x040fe20003f44070 */
[----:B0-----:R-:W2:Y:S01]  /*c1c0*/  LDL.LU R14, [R1+0x1dc] ;  /* 0x0001dc00010e7983 */ /* 0x001ea20000300800 */
[C---:B------:R-:W-:Y:S02]  /*c1d0*/  ISETP.GT.U32.AND P3, PT, R26.reuse, R12, PT ;  /* 0x0000000c1a00720c */ /* 0x040fe40003f64070 */
[C---:B------:R-:W-:Y:S02]  /*c1e0*/  ISETP.GT.U32.AND P4, PT, R26.reuse, R7, PT ;  /* 0x000000071a00720c */ /* 0x040fe40003f84070 */
[----:B------:R-:W-:Y:S01]  /*c1f0*/  ISETP.GT.U32.AND P5, PT, R26, R11, PT ;  /* 0x0000000b1a00720c */ /* 0x000fe20003fa4070 */
[--C-:B------:R-:W-:Y:S01]  /*c200*/  @!P0 IMAD.IADD R20, R20, 0x1, -R26.reuse ;  /* 0x0000000114148824 */ /* 0x100fe200078e0a1a */
[----:B------:R0:W-:Y:S03]  /*c210*/  STL [R1+0x224], R9 ;  /* 0x0002240901007387 */ /* 0x0001e60000100800 */
[----:B------:R-:W-:-:S02]  /*c220*/  @!P1 IMAD.IADD R19, R19, 0x1, -R26 ;  /* 0x0000000113139824 */ /* 0x000fc400078e0a1a */
[--C-:B------:R-:W-:Y:S02]  /*c230*/  @!P2 IMAD.IADD R13, R13, 0x1, -R26.reuse ;  /* 0x000000010d0da824 */ /* 0x100fe400078e0a1a */
[--C-:B------:R-:W-:Y:S02]  /*c240*/  @!P3 IMAD.IADD R12, R12, 0x1, -R26.reuse ;  /* 0x000000010c0cb824 */ /* 0x100fe400078e0a1a */
[--C-:B------:R-:W-:Y:S01]  /*c250*/  @!P4 IMAD.IADD R7, R7, 0x1, -R26.reuse ;  /* 0x000000010707c824 */ /* 0x100fe200078e0a1a */
[----:B0-----:R-:W2:Y:S01]  /*c260*/  LDL.LU R9, [R1+0x1d4] ;  /* 0x0001d40001097983 */ /* 0x001ea20000300800 */
[----:B------:R-:W-:-:S03]  /*c270*/  @!P5 IMAD.IADD R11, R11, 0x1, -R26 ;  /* 0x000000010b0bd824 */ /* 0x000fc600078e0a1a */
[----:B------:R-:W-:Y:S04]  /*c280*/  STL [R1+0x170c], R21 ;  /* 0x00170c1501007387 */ /* 0x000fe80000100800 */
[----:B------:R-:W-:Y:S04]  /*c290*/  STL [R1+0x210], R20 ;  /* 0x0002101401007387 */ /* 0x000fe80000100800 */
[----:B------:R-:W-:Y:S04]  /*c2a0*/  STL [R1+0x218], R19 ;  /* 0x0002181301007387 */ /* 0x000fe80000100800 */
[----:B------:R-:W-:Y:S04]  /*c2b0*/  STL [R1+0x21c], R13 ;  /* 0x00021c0d01007387 */ /* 0x000fe80000100800 */
[----:B------:R-:W-:Y:S04]  /*c2c0*/  STL [R1+0x214], R12 ;  /* 0x0002140c01007387 */ /* 0x000fe80000100800 */
[----:B------:R0:W-:Y:S04]  /*c2d0*/  STL [R1+0x200], R7 ;  /* 0x0002000701007387 */ /* 0x0001e80000100800 */
[----:B------:R-:W-:Y:S04]  /*c2e0*/  STL [R1+0x1f8], R11 ;  /* 0x0001f80b01007387 */ /* 0x000fe80000100800 */
[----:B0-----:R-:W2:Y:S01]  /*c2f0*/  LDL R7, [R1+0x1104] ;  /* 0x0011040001077983 */ /* 0x001ea20000100800 */
[----:B------:R-:W-:-:S02]  /*c300*/  ISETP.GT.U32.AND P6, PT, R26, R8, PT ;  /* 0x000000081a00720c */ /* 0x000fc40003fc4070 */
[C---:B------:R-:W-:Y:S02]  /*c310*/  ISETP.GT.U32.AND P1, PT, R26.reuse, R6, PT ;  /* 0x000000061a00720c */ /* 0x040fe40003f24070 */
[C---:B------:R-:W-:Y:S02]  /*c320*/  ISETP.GT.U32.AND P2, PT, R26.reuse, R5, PT ;  /* 0x000000051a00720c */ /* 0x040fe40003f44070 */
[C---:B------:R-:W-:Y:S02]  /*c330*/  ISETP.GT.U32.AND P3, PT, R26.reuse, R4, PT ;  /* 0x000000041a00720c */ /* 0x040fe40003f64070 */
[----:B------:R-:W-:-:S05]  /*c340*/  ISETP.GT.U32.AND P5, PT, R26, R0, PT ;  /* 0x000000001a00720c */ /* 0x000fca0003fa4070 */
[--C-:B------:R-:W-:Y:S02]  /*c350*/  @!P6 IMAD.IADD R8, R8, 0x1, -R26.reuse ;  /* 0x000000010808e824 */ /* 0x100fe400078e0a1a */
[--C-:B------:R-:W-:Y:S01]  /*c360*/  @!P1 IMAD.IADD R6, R6, 0x1, -R26.reuse ;  /* 0x0000000106069824 */ /* 0x100fe200078e0a1a */
[C---:B------:R-:W-:Y:S01]  /*c370*/  ISETP.GT.U32.AND P0, PT, R26.reuse, R10, PT ;  /* 0x0000000a1a00720c */ /* 0x040fe20003f04070 */
[--C-:B------:R-:W-:Y:S01]  /*c380*/  @!P2 IMAD.IADD R5, R5, 0x1, -R26.reuse ;  /* 0x000000010505a824 */ /* 0x100fe200078e0a1a */
[----:B------:R-:W-:Y:S01]  /*c390*/  ISETP.GT.U32.AND P4, PT, R26, R27, PT ;  /* 0x0000001b1a00720c */ /* 0x000fe20003f84070 */
[--C-:B------:R-:W-:Y:S02]  /*c3a0*/  @!P3 IMAD.IADD R4, R4, 0x1, -R26.reuse ;  /* 0x000000010404b824 */ /* 0x100fe400078e0a1a */
[--C-:B------:R-:W-:Y:S01]  /*c3b0*/  @!P5 IMAD.IADD R0, R0, 0x1, -R26.reuse ;  /* 0x000000010000d824 */ /* 0x100fe200078e0a1a */
[----:B------:R0:W-:Y:S07]  /*c3c0*/  STL [R1+0x20c], R8 ;  /* 0x00020c0801007387 */ /* 0x0001ee0000100800 */
[----:B------:R-:W-:-:S02]  /*c3d0*/  @!P0 IMAD.IADD R10, R10, 0x1, -R26 ;  /* 0x000000010a0a8824 */ /* 0x000fc400078e0a1a */
[----:B------:R-:W-:-:S03]  /*c3e0*/  @!P4 IMAD.IADD R27, R27, 0x1, -R26 ;  /* 0x000000011b1bc824 */ /* 0x000fc600078e0a1a */
[----:B------:R1:W-:Y:S04]  /*c3f0*/  STL [R1+0x208], R10 ;  /* 0x0002080a01007387 */ /* 0x0003e80000100800 */
[----:B0-----:R-:W2:Y:S04]  /*c400*/  LDL.LU R8, [R1+0x1c4] ;  /* 0x0001c40001087983 */ /* 0x001ea80000300800 */
[----:B------:R-:W2:Y:S04]  /*c410*/  LDL.LU R13, [R1+0x1cc] ;  /* 0x0001cc00010d7983 */ /* 0x000ea80000300800 */
[----:B------:R-:W2:Y:S04]  /*c420*/  LDL.LU R12, [R1+0x1c0] ;  /* 0x0001c000010c7983 */ /* 0x000ea80000300800 */
[----:B------:R-:W2:Y:S04]  /*c430*/  LDL.LU R11, [R1+0x1a0] ;  /* 0x0001a000010b7983 */ /* 0x000ea80000300800 */
[----:B-1----:R-:W2:Y:S01]  /*c440*/  LDL.LU R10, [R1+0x1ac] ;  /* 0x0001ac00010a7983 */ /* 0x002ea20000300800 */
[----:B---3--:R-:W-:-:S02]  /*c450*/  ISETP.GT.U32.AND P6, PT, R26, R18, PT ;  /* 0x000000121a00720c */ /* 0x008fc40003fc4070 */
[C---:B----4-:R-:W-:Y:S02]  /*c460*/  ISETP.GT.U32.AND P1, PT, R26.reuse, R17, PT ;  /* 0x000000111a00720c */ /* 0x050fe40003f24070 */
[C---:B-----5:R-:W-:Y:S02]  /*c470*/  ISETP.GT.U32.AND P2, PT, R26.reuse, R16, PT ;  /* 0x000000101a00720c */ /* 0x060fe40003f44070 */
[----:B--2---:R-:W-:-:S07]  /*c480*/  ISETP.GT.U32.AND P3, PT, R26, R15, PT ;  /* 0x0000000f1a00720c */ /* 0x004fce0003f64070 */
[--C-:B------:R-:W-:Y:S01]  /*c490*/  @!P6 IMAD.IADD R18, R18, 0x1, -R26.reuse ;  /* 0x000000011212e824 */ /* 0x100fe200078e0a1a */
[C---:B------:R-:W-:Y:S01]  /*c4a0*/  ISETP.GT.U32.AND P6, PT, R26.reuse, R6, PT ;  /* 0x000000061a00720c */ /* 0x040fe20003fc4070 */
[--C-:B------:R-:W-:Y:S01]  /*c4b0*/  @!P1 IMAD.IADD R17, R17, 0x1, -R26.reuse ;  /* 0x0000000111119824 */ /* 0x100fe200078e0a1a */
[----:B------:R-:W-:Y:S01]  /*c4c0*/  ISETP.GT.U32.AND P1, PT, R26, R5, PT ;  /* 0x000000051a00720c */ /* 0x000fe20003f24070 */
[--C-:B------:R-:W-:Y:S01]  /*c4d0*/  @!P2 IMAD.IADD R16, R16, 0x1, -R26.reuse ;  /* 0x000000011010a824 */ /* 0x100fe200078e0a1a */
[C---:B------:R-:W-:Y:S01]  /*c4e0*/  ISETP.GT.U32.AND P5, PT, R26.reuse, R14, PT ;  /* 0x0000000e1a00720c */ /* 0x040fe20003fa4070 */
[----:B------:R-:W-:Y:S01]  /*c4f0*/  @!P3 IMAD.IADD R15, R15, 0x1, -R26 ;  /* 0x000000010f0fb824 */ /* 0x000fe200078e0a1a */
[C---:B------:R-:W-:Y:S02]  /*c500*/  ISETP.GT.U32.AND P2, PT, R26.reuse, R4, PT ;  /* 0x000000041a00720c */ /* 0x040fe40003f44070 */
[----:B------:R-:W-:-:S05]  /*c510*/  ISETP.GT.U32.AND P3, PT, R26, R0, PT ;  /* 0x000000001a00720c */ /* 0x000fca0003f64070 */
[--C-:B------:R-:W-:Y:S02]  /*c520*/  @!P6 IMAD.IADD R6, R6, 0x1, -R26.reuse ;  /* 0x000000010606e824 */ /* 0x100fe400078e0a1a */
[--C-:B------:R-:W-:Y:S02]  /*c530*/  @!P1 IMAD.IADD R5, R5, 0x1, -R26.reuse ;  /* 0x0000000105059824 */ /* 0x100fe400078e0a1a */
[--C-:B------:R-:W-:Y:S01]  /*c540*/  @!P5 IMAD.IADD R14, R14, 0x1, -R26.reuse ;  /* 0x000000010e0ed824 */ /* 0x100fe200078e0a1a */
[----:B------:R-:W-:Y:S01]  /*c550*/  ISETP.GT.U32.AND P5, PT, R26, R27, PT ;  /* 0x0000001b1a00720c */ /* 0x000fe20003fa4070 */
[--C-:B------:R-:W-:Y:S01]  /*c560*/  @!P2 IMAD.IADD R4, R4, 0x1, -R26.reuse ;  /* 0x000000010404a824 */ /* 0x100fe200078e0a1a */
[----:B------:R0:W-:Y:S01]  /*c570*/  STL [R1+0x204], R6 ;  /* 0x0002040601007387 */ /* 0x0001e20000100800 */
[----:B------:R-:W-:-:S03]  /*c580*/  @!P3 IMAD.IADD R0, R0, 0x1, -R26 ;  /* 0x000000010000b824 */ /* 0x000fc600078e0a1a */
[----:B0-----:R-:W2:Y:S07]  /*c590*/  LDL.LU R6, [R1+0x1b4] ;  /* 0x0001b40001067983 */ /* 0x001eae0000300800 */
[----:B------:R-:W-:Y:S01]  /*c5a0*/  @!P5 IMAD.IADD R27, R27, 0x1, -R26 ;  /* 0x000000011b1bd824 */ /* 0x000fe200078e0a1a */
[----:B------:R0:W-:Y:S04]  /*c5b0*/  STL [R1+0x1fc], R5 ;  /* 0x0001fc0501007387 */ /* 0x0001e80000100800 */
[----:B------:R-:W3:Y:S04]  /*c5c0*/  LDL.LU R20, [R1+0x1b8] ;  /* 0x0001b80001147983 */ /* 0x000ee80000300800 */
[----:B------:R1:W-:Y:S01]  /*c5d0*/  STL [R1+0x1e8], R4 ;  /* 0x0001e80401007387 */ /* 0x0003e20000100800 */
[----:B------:R-:W-:-:S03]  /*c5e0*/  IABS R22, R7 ;  /* 0x0000000700167213 */ /* 0x000fc60000000000 */
[----:B------:R-:W4:Y:S04]  /*c5f0*/  LDL.LU R7, [R1+0x1b0] ;  /* 0x0001b00001077983 */ /* 0x000f280000300800 */
[----:B------:R5:W-:Y:S04]  /*c600*/  STL [R1+0x1f0], R0 ;  /* 0x0001f00001007387 */ /* 0x000be80000100800 */
[----:B0-----:R-:W2:Y:S04]  /*c610*/  LDL.LU R5, [R1+0x1a8] ;  /* 0x0001a80001057983 */ /* 0x001ea80000300800 */
[----:B-1----:R-:W2:Y:S04]  /*c620*/  LDL.LU R4, [R1+0x190] ;  /* 0x0001900001047983 */ /* 0x002ea80000300800 */
[----:B------:R0:W-:Y:S04]  /*c630*/  STL [R1+0x1f4], R27 ;  /* 0x0001f41b01007387 */ /* 0x0001e80000100800 */
[----:B-----5:R-:W5:Y:S01]  /*c640*/  LDL.LU R0, [R1+0x198] ;  /* 0x0001980001007983 */ /* 0x020f620000300800 */
[----:B------:R-:W-:-:S02]  /*c650*/  ISETP.GT.U32.AND P0, PT, R26, R29, PT ;  /* 0x0000001d1a00720c */ /* 0x000fc40003f04070 */
[C---:B------:R-:W-:Y:S02]  /*c660*/  ISETP.GT.U32.AND P4, PT, R26.reuse, R9, PT ;  /* 0x000000091a00720c */ /* 0x040fe40003f84070 */
[C---:B------:R-:W-:Y:S01]  /*c670*/  ISETP.GT.U32.AND P1, PT, R26.reuse, R17, PT ;  /* 0x000000111a00720c */ /* 0x040fe20003f24070 */
[----:B0-----:R-:W5:Y:S08]  /*c680*/  LDL.LU R27, [R1+0x19c] ;  /* 0x00019c00011b7983 */ /* 0x001f700000300800 */
        /* <DEDUP_REMOVED lines=10> */
[--C-:B------:R-:W-:Y:S01]  /*c730*/  @!P4 IMAD.IADD R29, R29, 0x1, -R26.reuse ;  /* 0x000000011d1dc824 */ /* 0x100fe200078e0a1a */
[----:B------:R-:W-:Y:S01]  /*c740*/  ISETP.GT.U32.AND P5, PT, R26, R14, PT ;  /* 0x0000000e1a00720c */ /* 0x000fe20003fa4070 */
[----:B------:R-:W-:Y:S01]  /*c750*/  @!P2 IMAD.IADD R16, R16, 0x1, -R26 ;  /* 0x000000011010a824 */ /* 0x000fe200078e0a1a */
[----:B------:R-:W-:-:S05]  /*c760*/  ISETP.GT.U32.AND P1, PT, R26, R13, PT ;  /* 0x0000000d1a00720c */ /* 0x000fca0003f24070 */
[--C-:B------:R-:W-:Y:S01]  /*c770*/  @!P0 IMAD.IADD R18, R18, 0x1, -R26.reuse ;  /* 0x0000000112128824 */ /* 0x100fe200078e0a1a */
[C---:B------:R-:W-:Y:S02]  /*c780*/  ISETP.GT.U32.AND P0, PT, R26.reuse, R8, PT ;  /* 0x000000081a00720c */ /* 0x040fe40003f04070 */
[C---:B------:R-:W-:Y:S01]  /*c790*/  ISETP.GT.U32.AND P2, PT, R26.reuse, R12, PT ;  /* 0x0000000c1a00720c */ /* 0x040fe20003f44070 */
[--C-:B------:R-:W-:Y:S01]  /*c7a0*/  @!P3 IMAD.IADD R15, R15, 0x1, -R26.reuse ;  /* 0x000000010f0fb824 */ /* 0x100fe200078e0a1a */
[----:B------:R-:W-:Y:S01]  /*c7b0*/  ISETP.GT.U32.AND P3, PT, R26, R11, PT ;  /* 0x0000000b1a00720c */ /* 0x000fe20003f64070 */
[----:B------:R0:W-:Y:S01]  /*c7c0*/  STL [R1+0x1ec], R29 ;  /* 0x0001ec1d01007387 */ /* 0x0001e20000100800 */
[--C-:B------:R-:W-:Y:S02]  /*c7d0*/  @!P6 IMAD.IADD R23, R23, 0x1, -R26.reuse ;  /* 0x000000011717e824 */ /* 0x100fe400078e0a1a */
[--C-:B------:R-:W-:Y:S01]  /*c7e0*/  @!P5 IMAD.IADD R14, R14, 0x1, -R26.reuse ;  /* 0x000000010e0ed824 */ /* 0x100fe200078e0a1a */
[----:B0-----:R-:W5:Y:S04]  /*c7f0*/  LDL.LU R29, [R1+0x194] ;  /* 0x00019400011d7983 */ /* 0x001f680000300800 */
[--C-:B------:R-:W-:Y:S01]  /*c800*/  @!P0 IMAD.IADD R8, R8, 0x1, -R26.reuse ;  /* 0x0000000108088824 */ /* 0x100fe200078e0a1a */
[----:B------:R-:W-:Y:S01]  /*c810*/  ISETP.GT.U32.AND P5, PT, R26, R10, PT ;  /* 0x0000000a1a00720c */ /* 0x000fe20003fa4070 */
[----:B------:R-:W-:-:S02]  /*c820*/  @!P1 IMAD.IADD R13, R13, 0x1, -R26 ;  /* 0x000000010d0d9824 */ /* 0x000fc400078e0a1a */
[--C-:B------:R-:W-:Y:S01]  /*c830*/  @!P2 IMAD.IADD R12, R12, 0x1, -R26.reuse ;  /* 0x000000010c0ca824 */ /* 0x100fe200078e0a1a */
[----:B------:R-:W-:Y:S01]  /*c840*/  ISETP.GT.U32.AND P4, PT, R26, R9, PT ;  /* 0x000000091a00720c */ /* 0x000fe20003f84070 */
[--C-:B------:R-:W-:Y:S01]  /*c850*/  @!P3 IMAD.IADD R11, R11, 0x1, -R26.reuse ;  /* 0x000000010b0bb824 */ /* 0x100fe200078e0a1a */
[----:B------:R0:W-:Y:S04]  /*c860*/  STL [R1+0x1d0], R18 ;  /* 0x0001d01201007387 */ /* 0x0001e80000100800 */
[----:B------:R1:W-:Y:S03]  /*c870*/  STL [R1+0x1d8], R17 ;  /* 0x0001d81101007387 */ /* 0x0003e60000100800 */
[--C-:B------:R-:W-:Y:S01]  /*c880*/  @!P5 IMAD.IADD R10, R10, 0x1, -R26.reuse ;  /* 0x000000010a0ad824 */ /* 0x100fe200078e0a1a */
[----:B------:R1:W-:Y:S03]  /*c890*/  STL [R1+0x1e0], R16 ;  /* 0x0001e01001007387 */ /* 0x0003e60000100800 */
[----:B------:R-:W-:Y:S01]  /*c8a0*/  @!P4 IMAD.IADD R9, R9, 0x1, -R26 ;  /* 0x000000010909c824 */ /* 0x000fe200078e0a1a */
[----:B------:R-:W-:Y:S04]  /*c8b0*/  STL [R1+0x1e4], R15 ;  /* 0x0001e40f01007387 */ /* 0x000fe80000100800 */
[----:B------:R-:W-:Y:S04]  /*c8c0*/  STL [R1+0x1dc], R14 ;  /* 0x0001dc0e01007387 */ /* 0x000fe80000100800 */
[----:B------:R-:W5:Y:S04]  /*c8d0*/  LDL.LU R19, [R1+0x178] ;  /* 0x0001780001137983 */ /* 0x000f680000300800 */
[----:B------:R1:W-:Y:S04]  /*c8e0*/  STL [R1+0x1d4], R9 ;  /* 0x0001d40901007387 */ /* 0x0003e80000100800 */
[----:B0-----:R-:W5:Y:S04]  /*c8f0*/  LDL.LU R18, [R1+0x180] ;  /* 0x0001800001127983 */ /* 0x001f680000300800 */
[----:B-1----:R-:W5:Y:S04]  /*c900*/  LDL.LU R17, [R1+0x188] ;  /* 0x0001880001117983 */ /* 0x002f680000300800 */
[----:B------:R-:W-:Y:S04]  /*c910*/  STL [R1+0x1bc], R23 ;  /* 0x0001bc1701007387 */ /* 0x000fe80000100800 */
[----:B------:R-:W5:Y:S04]  /*c920*/  LDL.LU R16, [R1+0x18c] ;  /* 0x00018c0001107983 */ /* 0x000f680000300800 */
[----:B------:R-:W5:Y:S01]  /*c930*/  LDL.LU R9, [R1+0x184] ;  /* 0x0001840001097983 */ /* 0x000f620000300800 */
[----:B---3--:R-:W-:-:S02]  /*c940*/  ISETP.GT.U32.AND P6, PT, R26, R20, PT ;  /* 0x000000141a00720c */ /* 0x008fc40003fc4070 */
[C---:B----4-:R-:W-:Y:S02]  /*c950*/  ISETP.GT.U32.AND P0, PT, R26.reuse, R7, PT ;  /* 0x000000071a00720c */ /* 0x050fe40003f04070 */
[C---:B--2---:R-:W-:Y:S02]  /*c960*/  ISETP.GT.U32.AND P1, PT, R26.reuse, R5, PT ;  /* 0x000000051a00720c */ /* 0x044fe40003f24070 */
[----:B------:R-:W-:-:S07]  /*c970*/  ISETP.GT.U32.AND P2, PT, R26, R4, PT ;  /* 0x000000041a00720c */ /* 0x000fce0003f44070 */
[--C-:B------:R-:W-:Y:S01]  /*c980*/  @!P6 IMAD.IADD R20, R20, 0x1, -R26.reuse ;  /* 0x000000011414e824 */ /* 0x100fe200078e0a1a */
[C---:B------:R-:W-:Y:S02]  /*c990*/  ISETP.GT.U32.AND P6, PT, R26.reuse, R8, PT ;  /* 0x000000081a00720c */ /* 0x040fe40003fc4070 */
[C---:B-----5:R-:W-:Y:S01]  /*c9a0*/  ISETP.GT.U32.AND P3, PT, R26.reuse, R0, PT ;  /* 0x000000001a00720c */ /* 0x060fe20003f64070 */
[--C-:B------:R-:W-:Y:S01]  /*c9b0*/  @!P0 IMAD.IADD R7, R7, 0x1, -R26.reuse ;  /* 0x0000000107078824 */ /* 0x100fe200078e0a1a */
[C---:B------:R-:W-:Y:S01]  /*c9c0*/  ISETP.GT.U32.AND P0, PT, R26.reuse, R13, PT ;  /* 0x0000000d1a00720c */ /* 0x040fe20003f04070 */
[--C-:B------:R-:W-:Y:S01]  /*c9d0*/  @!P1 IMAD.IADD R5, R5, 0x1, -R26.reuse ;  /* 0x0000000105059824 */ /* 0x100fe200078e0a1a */
[----:B------:R-:W-:Y:S01]  /*c9e0*/  ISETP.GT.U32.AND P1, PT, R26, R12, PT ;  /* 0x0000000c1a00720c */ /* 0x000fe20003f24070 */
[----:B------:R-:W-:Y:S01]  /*c9f0*/  @!P2 IMAD.IADD R4, R4, 0x1, -R26 ;  /* 0x000000010404a824 */ /* 0x000fe200078e0a1a */
[----:B------:R-:W-:-:S05]  /*ca00*/  ISETP.GT.U32.AND P2, PT, R26, R11, PT ;  /* 0x0000000b1a00720c */ /* 0x000fca0003f44070 */
[--C-:B------:R-:W-:Y:S02]  /*ca10*/  @!P6 IMAD.IADD R8, R8, 0x1, -R26.reuse ;  /* 0x000000010808e824 */ /* 0x100fe400078e0a1a */
[--C-:B------:R-:W-:Y:S01]  /*ca20*/  @!P3 IMAD.IADD R0, R0, 0x1, -R26.reuse ;  /* 0x000000010000b824 */ /* 0x100fe200078e0a1a */
[----:B------:R-:W-:Y:S01]  /*ca30*/  ISETP.GT.U32.AND P3, PT, R26, R10, PT ;  /* 0x0000000a1a00720c */ /* 0x000fe20003f64070 */
[--C-:B------:R-:W-:Y:S01]  /*ca40*/  @!P0 IMAD.IADD R13, R13, 0x1, -R26.reuse ;  /* 0x000000010d0d8824 */ /* 0x100fe200078e0a1a */
[----:B------:R0:W-:Y:S01]  /*ca50*/  STL [R1+0x1c4], R8 ;  /* 0x0001c40801007387 */ /* 0x0001e20000100800 */
[--C-:B------:R-:W-:Y:S02]  /*ca60*/  @!P1 IMAD.IADD R12, R12, 0x1, -R26.reuse ;  /* 0x000000010c0c9824 */ /* 0x100fe400078e0a1a */
[--C-:B------:R-:W-:Y:S01]  /*ca70*/  @!P2 IMAD.IADD R11, R11, 0x1, -R26.reuse ;  /* 0x000000010b0ba824 */ /* 0x100fe200078e0a1a */
[----:B0-----:R-:W2:Y:S07]  /*ca80*/  LDL.LU R8, [R1+0x17c] ;  /* 0x00017c0001087983 */ /* 0x001eae0000300800 */
[----:B------:R-:W-:Y:S01]  /*ca90*/  @!P3 IMAD.IADD R10, R10, 0x1, -R26 ;  /* 0x000000010a0ab824 */ /* 0x000fe200078e0a1a */
[----:B------:R0:W-:Y:S04]  /*caa0*/  STL [R1+0x1cc], R13 ;  /* 0x0001cc0d01007387 */ /* 0x0001e80000100800 */
        /* <DEDUP_REMOVED lines=9> */
[----:B------:R-:W-:Y:S01]  /*cb40*/  ISETP.GT.U32.AND P5, PT, R26, R27, PT ;  /* 0x0000001b1a00720c */ /* 0x000fe20003fa4070 */
        /* <DEDUP_REMOVED lines=17> */
[C---:B------:R-:W-:Y:S01]  /*cc60*/  ISETP.GT.U32.AND P1, PT, R26.reuse, R17, PT ;  /* 0x000000111a00720c */ /* 0x040fe20003f24070 */
[----:B------:R0:W-:Y:S01]  /*cc70*/  STL [R1+0x1b4], R6 ;  /* 0x0001b40601007387 */ /* 0x0001e20000100800 */
[----:B------:R-:W-:Y:S01]  /*cc80*/  ISETP.GT.U32.AND P3, PT, R26, R0, PT ;  /* 0x000000001a00720c */ /* 0x000fe20003f64070 */
[--C-:B------:R-:W-:Y:S01]  /*cc90*/  @!P2 IMAD.IADD R4, R4, 0x1, -R26.reuse ;  /* 0x000000010404a824 */ /* 0x100fe200078e0a1a */
[C---:B------:R-:W-:Y:S01]  /*cca0*/  ISETP.GT.U32.AND P2, PT, R26.reuse, R16, PT ;  /* 0x000000101a00720c */ /* 0x040fe20003f44070 */
[--C-:B------:R-:W-:Y:S01]  /*ccb0*/  @!P6 IMAD.IADD R29, R29, 0x1, -R26.reuse ;  /* 0x000000011d1de824 */ /* 0x100fe200078e0a1a */
[----:B0-----:R-:W4:Y:S05]  /*ccc0*/  LDL.LU R6, [R1+0x150] ;  /* 0x0001500001067983 */ /* 0x001f2a0000300800 */
[--C-:B------:R-:W-:Y:S01]  /*ccd0*/  @!P4 IMAD.IADD R19, R19, 0x1, -R26.reuse ;  /* 0x000000011313c824 */ /* 0x100fe200078e0a1a */
[----:B------:R-:W-:Y:S01]  /*cce0*/  ISETP.GT.U32.AND P5, PT, R26, R27, PT ;  /* 0x0000001b1a00720c */ /* 0x000fe20003fa4070 */
[----:B------:R-:W-:-:S02]  /*ccf0*/  @!P0 IMAD.IADD R18, R18, 0x1, -R26 ;  /* 0x0000000112128824 */ /* 0x000fc400078e0a1a */
[--C-:B------:R-:W-:Y:S02]  /*cd00*/  @!P1 IMAD.IADD R17, R17, 0x1, -R26.reuse ;  /* 0x0000000111119824 */ /* 0x100fe400078e0a1a */
[--C-:B------:R-:W-:Y:S01]  /*cd10*/  @!P3 IMAD.IADD R0, R0, 0x1, -R26.reuse ;  /* 0x000000010000b824 */ /* 0x100fe200078e0a1a */
[----:B------:R-:W-:Y:S01]  /*cd20*/  ISETP.GT.U32.AND P3, PT, R26, R9, PT ;  /* 0x000000091a00720c */ /* 0x000fe20003f64070 */
[--C-:B------:R-:W-:Y:S01]  /*cd30*/  @!P2 IMAD.IADD R16, R16, 0x1, -R26.reuse ;  /* 0x000000011010a824 */ /* 0x100fe200078e0a1a */
[----:B------:R-:W-:Y:S04]  /*cd40*/  STL [R1+0x1b8], R20 ;  /* 0x0001b81401007387 */ /* 0x000fe80000100800 */
[----:B------:R-:W-:Y:S01]  /*cd50*/  STL [R1+0x1b0], R7 ;  /* 0x0001b00701007387 */ /* 0x000fe20000100800 */
[----:B------:R-:W-:-:S03]  /*cd60*/  @!P5 IMAD.IADD R27, R27, 0x1, -R26 ;  /* 0x000000011b1bd824 */ /* 0x000fc600078e0a1a */
[----:B------:R-:W-:Y:S04]  /*cd70*/  STL [R1+0x1a8], R5 ;  /* 0x0001a80501007387 */ /* 0x000fe80000100800 */
[----:B------:R-:W-:Y:S01]  /*cd80*/  STL [R1+0x190], R4 ;  /* 0x0001900401007387 */ /* 0x000fe20000100800 */
[----:B------:R-:W-:-:S03]  /*cd90*/  @!P3 IMAD.IADD R9, R9, 0x1, -R26 ;  /* 0x000000010909b824 */ /* 0x000fc600078e0a1a */
[----:B------:R-:W-:Y:S04]  /*cda0*/  STL [R1+0x198], R0 ;  /* 0x0001980001007387 */ /* 0x000fe80000100800 */
[----:B------:R0:W-:Y:S04]  /*cdb0*/  STL [R1+0x194], R29 ;  /* 0x0001941d01007387 */ /* 0x0001e80000100800 */
[----:B------:R1:W-:Y:S04]  /*cdc0*/  STL [R1+0x19c], R27 ;  /* 0x00019c1b01007387 */ /* 0x0003e80000100800 */
[----:B0-----:R-:W4:Y:S04]  /*cdd0*/  LDL R29, [R1+0x448] ;  /* 0x00044800011d7983 */ /* 0x001f280000100800 */
[----:B------:R-:W4:Y:S04]  /*cde0*/  LDL.LU R0, [R1+0x15c] ;  /* 0x00015c0001007983 */ /* 0x000f280000300800 */
[----:B------:R-:W4:Y:S04]  /*cdf0*/  LDL.LU R7, [R1+0x14c] ;  /* 0x00014c0001077983 */ /* 0x000f280000300800 */
[----:B------:R-:W4:Y:S04]  /*ce00*/  LDL.LU R5, [R1+0x144] ;  /* 0x0001440001057983 */ /* 0x000f280000300800 */
[----:B------:R-:W4:Y:S04]  /*ce10*/  LDL.LU R4, [R1+0x12c] ;  /* 0x00012c0001047983 */ /* 0x000f280000300800 */
[----:B-1----:R-:W4:Y:S01]  /*ce20*/  LDL.LU R27, [R1+0x134] ;  /* 0x00013400011b7983 */ /* 0x002f220000300800 */
[----:B---3--:R-:W-:-:S02]  /*ce30*/  ISETP.GT.U32.AND P6, PT, R26, R15, PT ;  /* 0x0000000f1a00720c */ /* 0x008fc40003fc4070 */
[C---:B-----5:R-:W-:Y:S02]  /*ce40*/  ISETP.GT.U32.AND P4, PT, R26.reuse, R14, PT ;  /* 0x0000000e1a00720c */ /* 0x060fe40003f84070 */
[C---:B--2---:R-:W-:Y:S02]  /*ce50*/  ISETP.GT.U32.AND P0, PT, R26.reuse, R13, PT ;  /* 0x0000000d1a00720c */ /* 0x044fe40003f04070 */
[----:B------:R-:W-:-:S07]  /*ce60*/  ISETP.GT.U32.AND P1, PT, R26, R12, PT ;  /* 0x0000000c1a00720c */ /* 0x000fce0003f24070 */
[--C-:B------:R-:W-:Y:S01]  /*ce70*/  @!P6 IMAD.IADD R15, R15, 0x1, -R26.reuse ;  /* 0x000000010f0fe824 */ /* 0x100fe200078e0a1a */
[C---:B------:R-:W-:Y:S02]  /*ce80*/  ISETP.GT.U32.AND P6, PT, R26.reuse, R19, PT ;  /* 0x000000131a00720c */ /* 0x040fe40003fc4070 */
[----:B----4-:R-:W-:Y:S01]  /*ce90*/  ISETP.GT.U32.AND P2, PT, R26, R11, PT ;  /* 0x0000000b1a00720c */ /* 0x010fe20003f44070 */
        /* <DEDUP_REMOVED lines=9> */
[--C-:B------:R-:W-:Y:S02]  /*cf30*/  @!P4 IMAD.IADD R18, R18, 0x1, -R26.reuse ;  /* 0x000000011212c824 */ /* 0x100fe400078e0a1a */
[--C-:B------:R-:W-:Y:S01]  /*cf40*/  @!P0 IMAD.IADD R17, R17, 0x1, -R26.reuse ;  /* 0x0000000111118824 */ /* 0x100fe200078e0a1a */
[----:B------:R0:W-:Y:S01]  /*cf50*/  STL [R1+0x178], R19 ;  /* 0x0001781301007387 */ /* 0x0001e20000100800 */
[----:B------:R-:W-:-:S03]  /*cf60*/  @!P1 IMAD.IADD R16, R16, 0x1, -R26 ;  /* 0x0000000110109824 */ /* 0x000fc600078e0a1a */
[----:B------:R1:W-:Y:S04]  /*cf70*/  STL [R1+0x180], R18 ;  /* 0x0001801201007387 */ /* 0x0003e80000100800 */
[----:B0-----:R-:W2:Y:S04]  /*cf80*/  LDL.LU R19, [R1+0x130] ;  /* 0x0001300001137983 */ /* 0x001ea80000300800 */
[----:B------:R0:W-:Y:S01]  /*cf90*/  STL [R1+0x188], R17 ;  /* 0x0001881101007387 */ /* 0x0001e20000100800 */
[----:B------:R-:W-:-:S03]  /*cfa0*/  @!P2 IMAD.IADD R9, R9, 0x1, -R26 ;  /* 0x000000010909a824 */ /* 0x000fc600078e0a1a */
[----:B------:R3:W-:Y:S04]  /*cfb0*/  STL [R1+0x18c], R16 ;  /* 0x00018c1001007387 */ /* 0x0007e80000100800 */
[----:B-1----:R-:W4:Y:S04]  /*cfc0*/  LDL.LU R18, [R1+0x108] ;  /* 0x0001080001127983 */ /* 0x002f280000300800 */
[----:B0-----:R-:W5:Y:S04]  /*cfd0*/  LDL.LU R17, [R1+0x110] ;  /* 0x0001100001117983 */ /* 0x001f680000300800 */
[----:B------:R0:W-:Y:S04]  /*cfe0*/  STL [R1+0x184], R9 ;  /* 0x0001840901007387 */ /* 0x0001e80000100800 */
[----:B---3--:R-:W3:Y:S04]  /*cff0*/  LDL.LU R16, [R1+0x118] ;  /* 0x0001180001107983 */ /* 0x008ee80000300800 */
[----:B0-----:R-:W3:Y:S01]  /*d000*/  LDL.LU R9, [R1+0x11c] ;  /* 0x00011c0001097983 */ /* 0x001ee20000300800 */
[----:B------:R-:W-:-:S02]  /*d010*/  ISETP.GT.U32.AND P5, PT, R26, R8, PT ;  /* 0x000000081a00720c */ /* 0x000fc40003fa4070 */
[----:B------:R-:W-:-:S11]  /*d020*/  ISETP.GT.U32.AND P3, PT, R26, R10, PT ;  /* 0x0000000a1a00720c */ /* 0x000fd60003f64070 */
[--C-:B------:R-:W-:Y:S01]  /*d030*/  @!P5 IMAD.IADD R8, R8, 0x1, -R26.reuse ;  /* 0x000000010808d824 */ /* 0x100fe200078e0a1a */
[----:B------:R-:W-:Y:S01]  /*d040*/  ISETP.GT.U32.AND P5, PT, R26, R6, PT ;  /* 0x000000061a00720c */ /* 0x000fe20003fa4070 */
[----:B------:R-:W-:Y:S01]  /*d050*/  @!P3 IMAD.IADD R10, R10, 0x1, -R26 ;  /* 0x000000010a0ab824 */ /* 0x000fe200078e0a1a */
[C---:B------:R-:W-:Y:S02]  /*d060*/  ISETP.GT.U32.AND P6, PT, R26.reuse, R14, PT ;  /* 0x0000000e1a00720c */ /* 0x040fe40003fc4070 */
[----:B------:R-:W-:-:S09]  /*d070*/  ISETP.GT.U32.AND P3, PT, R26, R8, PT ;  /* 0x000000081a00720c */ /* 0x000fd20003f64070 */
[----:B------:R-:W-:Y:S01]  /*d080*/  @!P5 IMAD.IADD R6, R6, 0x1, -R26 ;  /* 0x000000010606d824 */ /* 0x000fe200078e0a1a */
[C---:B------:R-:W-:Y:S02]  /*d090*/  ISETP.GT.U32.AND P5, PT, R26.reuse, R15, PT ;  /* 0x0000000f1a00720c */ /* 0x040fe40003fa4070 */
[C---:B------:R-:W-:Y:S01]  /*d0a0*/  ISETP.GT.U32.AND P0, PT, R26.reuse, R13, PT ;  /* 0x0000000d1a00720c */ /* 0x040fe20003f04070 */
[----:B------:R-:W-:Y:S01]  /*d0b0*/  IMAD.HI.U32 R23, R25, R22, RZ ;  /* 0x0000001619177227 */ /* 0x000fe200078e00ff */
[----:B------:R-:W-:-:S03]  /*d0c0*/  ISETP.GT.U32.AND P4, PT, R26, R6, PT ;  /* 0x000000061a00720c */ /* 0x000fc60003f84070 */
[----:B------:R-:W-:Y:S01]  /*d0d0*/  @!P3 IMAD.IADD R8, R8, 0x1, -R26 ;  /* 0x000000010808b824 */ /* 0x000fe200078e0a1a */
[----:B------:R-:W-:Y:S01]  /*d0e0*/  ISETP.GT.U32.AND P1, PT, R26, R12, PT ;  /* 0x0000000c1a00720c */ /* 0x000fe20003f24070 */
[----:B------:R-:W-:-:S04]  /*d0f0*/  IMAD.MOV R23, RZ, RZ, -R23 ;  /* 0x000000ffff177224 */ /* 0x000fc800078e0a17 */
[--C-:B------:R-:W-:Y:S01]  /*d100*/  @!P5 IMAD.IADD R15, R15, 0x1, -R26.reuse ;  /* 0x000000010f0fd824 */ /* 0x100fe200078e0a1a */
[----:B------:R-:W-:Y:S01]  /*d110*/  ISETP.GT.U32.AND P5, PT, R26, R0, PT ;  /* 0x000000001a00720c */ /* 0x000fe20003fa4070 */
[----:B------:R-:W-:Y:S01]  /*d120*/  @!P6 IMAD.IADD R14, R14, 0x1, -R26 ;  /* 0x000000010e0ee824 */ /* 0x000fe200078e0a1a */
[C---:B------:R-:W-:Y:S01]  /*d130*/  ISETP.GT.U32.AND P6, PT, R26.reuse, R7, PT ;  /* 0x000000071a00720c */ /* 0x040fe20003fc4070 */
[C---:B------:R-:W-:Y:S01]  /*d140*/  IMAD R22, R26.reuse, R23, R22 ;  /* 0x000000171a167224 */ /* 0x040fe200078e0216 */
[----:B------:R0:W-:Y:S01]  /*d150*/  STL [R1+0x17c], R8 ;  /* 0x00017c0801007387 */ /* 0x0001e20000100800 */
[--C-:B------:R-:W-:Y:S01]  /*d160*/  @!P0 IMAD.IADD R13, R13, 0x1, -R26.reuse ;  /* 0x000000010d0d8824 */ /* 0x100fe200078e0a1a */
[----:B------:R-:W-:Y:S02]  /*d170*/  IABS R23, R29 ;  /* 0x0000001d00177213 */ /* 0x000fe40000000000 */
[----:B------:R-:W-:Y:S01]  /*d180*/  ISETP.GT.U32.AND P0, PT, R26, R5, PT ;  /* 0x000000051a00720c */ /* 0x000fe20003f04070 */
[--C-:B------:R-:W-:Y:S01]  /*d190*/  @!P4 IMAD.IADD R6, R6, 0x1, -R26.reuse ;  /* 0x000000010606c824 */ /* 0x100fe200078e0a1a */
[----:B0-----:R-:W3:Y:S04]  /*d1a0*/  LDL.LU R8, [R1+0x114] ;  /* 0x0001140001087983 */ /* 0x001ee80000300800 */
[----:B------:R-:W3:Y:S01]  /*d1b0*/  LDL.LU R29, [R1+0x10c] ;  /* 0x00010c00011d7983 */ /* 0x000ee20000300800 */
        /* <DEDUP_REMOVED lines=9> */
[--C-:B------:R-:W-:Y:S01]  /*d250*/  @!P2 IMAD.IADD R11, R11, 0x1, -R26.reuse ;  /* 0x000000010b0ba824 */ /* 0x100fe200078e0a1a */
[----:B------:R-:W-:Y:S01]  /*d260*/  STL [R1+0x174], R13 ;  /* 0x0001740d01007387 */ /* 0x000fe20000100800 */
[----:B------:R-:W-:-:S02]  /*d270*/  @!P3 IMAD.IADD R10, R10, 0x1, -R26 ;  /* 0x000000010a0ab824 */ /* 0x000fc400078e0a1a */
[----:B------:R-:W-:Y:S01]  /*d280*/  @!P1 IMAD.IADD R4, R4, 0x1, -R26 ;  /* 0x0000000104049824 */ /* 0x000fe200078e0a1a */
[----:B------:R-:W-:Y:S04]  /*d290*/  STL [R1+0x164], R12 ;  /* 0x0001640c01007387 */ /* 0x000fe80000100800 */
[----:B------:R-:W-:Y:S04]  /*d2a0*/  STL [R1+0x13c], R11 ;  /* 0x00013c0b01007387 */ /* 0x000fe80000100800 */
[----:B------:R0:W-:Y:S04]  /*d2b0*/  STL [R1+0x150], R6 ;  /* 0x0001500601007387 */ /* 0x0001e80000100800 */
[----:B------:R-:W-:Y:S01]  /*d2c0*/  STL [R1+0x148], R10 ;  /* 0x0001480a01007387 */ /* 0x000fe20000100800 */
[----:B------:R-:W-:-:S03]  /*d2d0*/  ISETP.GT.U32.AND P2, PT, R26, R27, PT ;  /* 0x0000001b1a00720c */ /* 0x000fc60003f44070 */
[----:B0-----:R-:W3:Y:S04]  /*d2e0*/  LDL.LU R6, [R1+0xf0] ;  /* 0x0000f00001067983 */ /* 0x001ee80000300800 */
[----:B------:R-:W3:Y:S04]  /*d2f0*/  LDL.LU R15, [R1+0xf8] ;  /* 0x0000f800010f7983 */ /* 0x000ee80000300800 */
[----:B------:R-:W3:Y:S04]  /*d300*/  LDL.LU R14, [R1+0x104] ;  /* 0x00010400010e7983 */ /* 0x000ee80000300800 */
[----:B------:R-:W3:Y:S04]  /*d310*/  LDL.LU R13, [R1+0xf4] ;  /* 0x0000f400010d7983 */ /* 0x000ee80000300800 */
[----:B------:R-:W3:Y:S01]  /*d320*/  LDL.LU R12, [R1+0xc4] ;  /* 0x0000c400010c7983 */ /* 0x000ee20000300800 */
[----:B------:R-:W-:Y:S01]  /*d330*/  @!P2 IMAD.IADD R27, R27, 0x1, -R26 ;  /* 0x000000011b1ba824 */ /* 0x000fe200078e0a1a */
[----:B--2---:R-:W-:-:S02]  /*d340*/  ISETP.GT.U32.AND P4, PT, R26, R19, PT ;  /* 0x000000131a00720c */ /* 0x004fc40003f84070 */
[C---:B----4-:R-:W-:Y:S02]  /*d350*/  ISETP.GT.U32.AND P5, PT, R26.reuse, R18, PT ;  /* 0x000000121a00720c */ /* 0x050fe40003fa4070 */
[----:B-----5:R-:W-:-:S09]  /*d360*/  ISETP.GT.U32.AND P6, PT, R26, R17, PT ;  /* 0x000000111a00720c */ /* 0x020fd20003fc4070 */
[--C-:B------:R-:W-:Y:S01]  /*d370*/  @!P4 IMAD.IADD R19, R19, 0x1, -R26.reuse ;  /* 0x000000011313c824 */ /* 0x100fe200078e0a1a */
[C---:B------:R-:W-:Y:S02]  /*d380*/  ISETP.GT.U32.AND P4, PT, R26.reuse, R0, PT ;  /* 0x000000001a00720c */ /* 0x040fe40003f84070 */
[----:B---3--:R-:W-:Y:S01]  /*d390*/  ISETP.GT.U32.AND P0, PT, R26, R16, PT ;  /* 0x000000101a00720c */ /* 0x008fe20003f04070 */
[--C-:B------:R-:W-:Y:S01]  /*d3a0*/  @!P5 IMAD.IADD R18, R18, 0x1, -R26.reuse ;  /* 0x000000011212d824 */ /* 0x100fe200078e0a1a */
[C---:B------:R-:W-:Y:S01]  /*d3b0*/  ISETP.GT.U32.AND P5, PT, R26.reuse, R7, PT ;  /* 0x000000071a00720c */ /* 0x040fe20003fa4070 */
[----:B------:R-:W-:Y:S01]  /*d3c0*/  @!P6 IMAD.IADD R17, R17, 0x1, -R26 ;  /* 0x000000011111e824 */ /* 0x000fe200078e0a1a */
[----:B------:R-:W-:-:S07]  /*d3d0*/  ISETP.GT.U32.AND P6, PT, R26, R5, PT ;  /* 0x000000051a00720c */ /* 0x000fce0003fc4070 */
[--C-:B------:R-:W-:Y:S02]  /*d3e0*/  @!P4 IMAD.IADD R0, R0, 0x1, -R26.reuse ;  /* 0x000000010000c824 */ /* 0x100fe400078e0a1a */
[--C-:B------:R-:W-:Y:S01]  /*d3f0*/  @!P0 IMAD.IADD R16, R16, 0x1, -R26.reuse ;  /* 0x0000000110108824 */ /* 0x100fe200078e0a1a */
[C---:B------:R-:W-:Y:S01]  /*d400*/  ISETP.GT.U32.AND P0, PT, R26.reuse, R4, PT ;  /* 0x000000041a00720c */ /* 0x040fe20003f04070 */
[--C-:B------:R-:W-:Y:S01]  /*d410*/  @!P5 IMAD.IADD R7, R7, 0x1, -R26.reuse ;  /* 0x000000010707d824 */ /* 0x100fe200078e0a1a */
[----:B------:R0:W-:Y:S01]  /*d420*/  STL [R1+0x15c], R0 ;  /* 0x00015c0001007387 */ /* 0x0001e20000100800 */
[----:B------:R-:W-:Y:S01]  /*d430*/  ISETP.GT.U32.AND P1, PT, R26, R9, PT ;  /* 0x000000091a00720c */ /* 0x000fe20003f24070 */
[--C-:B------:R-:W-:Y:S02]  /*d440*/  @!P6 IMAD.IADD R5, R5, 0x1, -R26.reuse ;  /* 0x000000010505e824 */ /* 0x100fe400078e0a1a */
[----:B0-----:R-:W2:Y:S07]  /*d450*/  LDL.LU R0, [R1+0xd0] ;  /* 0x0000d00001007983 */ /* 0x001eae0000300800 */
[--C-:B------:R-:W-:Y:S01]  /*d460*/  @!P0 IMAD.IADD R4, R4, 0x1, -R26.reuse ;  /* 0x0000000104048824 */ /* 0x100fe200078e0a1a */
[----:B------:R0:W-:Y:S04]  /*d470*/  STL [R1+0x14c], R7 ;  /* 0x00014c0701007387 */ /* 0x0001e80000100800 */
[----:B0-----:R-:W3:Y:S04]  /*d480*/  LDL.LU R7, [R1+0xd8] ;  /* 0x0000d80001077983 */ /* 0x001ee80000300800 */
[----:B------:R-:W4:Y:S04]  /*d490*/  LDL.LU R11, [R1+0xec] ;  /* 0x0000ec00010b7983 */ /* 0x000f280000300800 */
[----:B------:R0:W-:Y:S04]  /*d4a0*/  STL [R1+0x144], R5 ;  /* 0x0001440501007387 */ /* 0x0001e80000100800 */
[----:B------:R-:W5:Y:S04]  /*d4b0*/  LDL.LU R10, [R1+0xd4] ;  /* 0x0000d400010a7983 */ /* 0x000f680000300800 */
[----:B------:R1:W-:Y:S01]  /*d4c0*/  STL [R1+0x12c], R4 ;  /* 0x00012c0401007387 */ /* 0x0003e20000100800 */
[----:B------:R-:W-:-:S03]  /*d4d0*/  @!P1 IMAD.IADD R9, R9, 0x1, -R26 ;  /* 0x0000000109099824 */ /* 0x000fc600078e0a1a */
[----:B0-----:R-:W2:Y:S01]  /*d4e0*/  LDL.LU R5, [R1+0xb4] ;  /* 0x0000b40001057983 */ /* 0x001ea20000300800 */
[----:B------:R-:W-:-:S13]  /*d4f0*/  ISETP.GT.U32.AND P1, PT, R26, R27, PT ;  /* 0x0000001b1a00720c */ /* 0x000fda0003f24070 */
[----:B------:R-:W-:-:S05]  /*d500*/  @!P1 IMAD.IADD R27, R27, 0x1, -R26 ;  /* 0x000000011b1b9824 */ /* 0x000fca00078e0a1a */
[----:B------:R0:W-:Y:S04]  /*d510*/  STL [R1+0x134], R27 ;  /* 0x0001341b01007387 */ /* 0x0001e80000100800 */
[----:B-1----:R-:W2:Y:S04]  /*d520*/  LDL.LU R4, [R1+0xbc] ;  /* 0x0000bc0001047983 */ /* 0x002ea80000300800 */
[----:B0-----:R-:W2:Y:S01]  /*d530*/  LDL.LU R27, [R1+0xc0] ;  /* 0x0000c000011b7983 */ /* 0x001ea20000300800 */
[----:B------:R-:W-:-:S13]  /*d540*/  ISETP.GT.U32.AND P3, PT, R26, R24, PT ;  /* 0x000000181a00720c */ /* 0x000fda0003f64070 */
[----:B------:R-:W-:Y:S01]  /*d550*/  @!P3 IMAD.IADD R24, R24, 0x1, -R26 ;  /* 0x000000011818b824 */ /* 0x000fe200078e0a1a */
[C---:B------:R-:W-:Y:S02]  /*d560*/  ISETP.GT.U32.AND P3, PT, R26.reuse, R29, PT ;  /* 0x0000001d1a00720c */ /* 0x040fe40003f64070 */
[C---:B------:R-:W-:Y:S02]  /*d570*/  ISETP.GT.U32.AND P4, PT, R26.reuse, R18, PT ;  /* 0x000000121a00720c */ /* 0x040fe40003f84070 */
[C---:B------:R-:W-:Y:S02]  /*d580*/  ISETP.GT.U32.AND P5, PT, R26.reuse, R17, PT ;  /* 0x000000111a00720c */ /* 0x040fe40003fa4070 */
[----:B------:R-:W-:-:S07]  /*d590*/  ISETP.GT.U32.AND P0, PT, R26, R16, PT ;  /* 0x000000101a00720c */ /* 0x000fce0003f04070 */
[--C-:B------:R-:W-:Y:S01]  /*d5a0*/  @!P3 IMAD.IADD R29, R29, 0x1, -R26.reuse ;  /* 0x000000011d1db824 */ /* 0x100fe200078e0a1a */
[C---:B------:R-:W-:Y:S02]  /*d5b0*/  ISETP.GT.U32.AND P3, PT, R26.reuse, R19, PT ;  /* 0x000000131a00720c */ /* 0x040fe40003f64070 */
[C---:B------:R-:W-:Y:S02]  /*d5c0*/  ISETP.GT.U32.AND P2, PT, R26.reuse, R8, PT ;  /* 0x000000081a00720c */ /* 0x040fe40003f44070 */
[----:B------:R-:W-:Y:S01]  /*d5d0*/  ISETP.GT.U32.AND P6, PT, R26, R29, PT ;  /* 0x0000001d1a00720c */ /* 0x000fe20003fc4070 */
[--C-:B------:R-:W-:Y:S01]  /*d5e0*/  @!P4 IMAD.IADD R18, R18, 0x1, -R26.reuse ;  /* 0x000000011212c824 */ /* 0x100fe200078e0a1a */
[C---:B------:R-:W-:Y:S01]  /*d5f0*/  ISETP.GT.U32.AND P1, PT, R26.reuse, R9, PT ;  /* 0x000000091a00720c */ /* 0x040fe20003f24070 */
[--C-:B------:R-:W-:Y:S01]  /*d600*/  @!P5 IMAD.IADD R17, R17, 0x1, -R26.reuse ;  /* 0x000000011111d824 */ /* 0x100fe200078e0a1a */
[----:B------:R-:W-:Y:S01]  /*d610*/  ISETP.GT.U32.AND P4, PT, R26, R15, PT ;  /* 0x0000000f1a00720c */ /* 0x000fe20003f84070 */
[----:B------:R-:W-:-:S04]  /*d620*/  @!P0 IMAD.IADD R16, R16, 0x1, -R26 ;  /* 0x0000000110108824 */ /* 0x000fc800078e0a1a */
[--C-:B------:R-:W-:Y:S01]  /*d630*/  @!P3 IMAD.IADD R19, R19, 0x1, -R26.reuse ;  /* 0x000000011313b824 */ /* 0x100fe200078e0a1a */
[C---:B------:R-:W-:Y:S02]  /*d640*/  ISETP.GT.U32.AND P3, PT, R26.reuse, R6, PT ;  /* 0x000000061a00720c */ /* 0x040fe40003f64070 */
[----:B------:R-:W-:Y:S01]  /*d650*/  ISETP.GT.U32.AND P5, PT, R26, R14, PT ;  /* 0x0000000e1a00720c */ /* 0x000fe20003fa4070 */
[--C-:B------:R-:W-:Y:S01]  /*d660*/  @!P2 IMAD.IADD R8, R8, 0x1, -R26.reuse ;  /* 0x000000010808a824 */ /* 0x100fe200078e0a1a */
[C---:B------:R-:W-:Y:S02]  /*d670*/  ISETP.GT.U32.AND P0, PT, R26.reuse, R13, PT ;  /* 0x0000000d1a00720c */ /* 0x040fe40003f04070 */
[C---:B------:R-:W-:Y:S01]  /*d680*/  ISETP.GT.U32.AND P2, PT, R26.reuse, R24, PT ;  /* 0x000000181a00720c */ /* 0x040fe20003f44070 */
[--C-:B------:R-:W-:Y:S02]  /*d690*/  @!P6 IMAD.IADD R29, R29, 0x1, -R26.reuse ;  /* 0x000000011d1de824 */ /* 0x100fe400078e0a1a */
[--C-:B------:R-:W-:Y:S01]  /*d6a0*/  @!P1 IMAD.IADD R9, R9, 0x1, -R26.reuse ;  /* 0x0000000109099824 */ /* 0x100fe200078e0a1a */
[----:B------:R-:W-:Y:S01]  /*d6b0*/  ISETP.GT.U32.AND P1, PT, R26, R12, PT ;  /* 0x0000000c1a00720c */ /* 0x000fe20003f24070 */
[----:B------:R-:W-:-:S02]  /*d6c0*/  @!P4 IMAD.IADD R15, R15, 0x1, -R26 ;  /* 0x000000010f0fc824 */ /* 0x000fc400078e0a1a */
[--C-:B------:R-:W-:Y:S02]  /*d6d0*/  @!P3 IMAD.IADD R6, R6, 0x1, -R26.reuse ;  /* 0x000000010606b824 */ /* 0x100fe400078e0a1a */
[--C-:B------:R-:W-:Y:S01]  /*d6e0*/  @!P5 IMAD.IADD R14, R14, 0x1, -R26.reuse ;  /* 0x000000010e0ed824 */ /* 0x100fe200078e0a1a */
[----:B------:R-:W-:Y:S01]  /*d6f0*/  ISETP.GT.U32.AND P5, PT, R26, R3, PT ;  /* 0x000000031a00720c */ /* 0x000fe20003fa4070 */
[--C-:B------:R-:W-:Y:S02]  /*d700*/  @!P0 IMAD.IADD R13, R13, 0x1, -R26.reuse ;  /* 0x000000010d0d8824 */ /* 0x100fe400078e0a1a */
[----:B------:R-:W-:Y:S01]  /*d710*/  @!P2 IMAD.IADD R24, R24, 0x1, -R26 ;  /* 0x000000011818a824 */ /* 0x000fe200078e0a1a */
[----:B------:R-:W-:-:S03]  /*d720*/  ISETP.GT.U32.AND P2, PT, R26, R8, PT ;  /* 0x000000081a00720c */ /* 0x000fc60003f44070 */
[--C-:B------:R-:W-:Y:S01]  /*d730*/  @!P1 IMAD.IADD R12, R12, 0x1, -R26.reuse ;  /* 0x000000010c0c9824 */ /* 0x100fe200078e0a1a */
[----:B------:R-:W-:Y:S05]  /*d740*/  STL [R1+0x138], R24 ;  /* 0x0001381801007387 */ /* 0x000fea0000100800 */
[--C-:B------:R-:W-:Y:S01]  /*d750*/  @!P5 IMAD.IADD R3, R3, 0x1, -R26.reuse ;  /* 0x000000010303d824 */ /* 0x100fe200078e0a1a */
[----:B------:R-:W-:Y:S01]  /*d760*/  ISETP.GT.U32.AND P5, PT, R26, R13, PT ;  /* 0x0000000d1a00720c */ /* 0x000fe20003fa4070 */
[----:B------:R-:W-:Y:S02]  /*d770*/  STL [R1+0x130], R19 ;  /* 0x0001301301007387 */ /* 0x000fe40000100800 */
[----:B------:R-:W-:-:S02]  /*d780*/  @!P2 IMAD.IADD R8, R8, 0x1, -R26 ;  /* 0x000000010808a824 */ /* 0x000fc400078e0a1a */
[----:B------:R-:W-:Y:S04]  /*d790*/  STL [R1+0x108], R18 ;  /* 0x0001081201007387 */ /* 0x000fe80000100800 */
[----:B------:R-:W-:Y:S04]  /*d7a0*/  STL [R1+0x110], R17 ;  /* 0x0001101101007387 */ /* 0x000fe80000100800 */
[----:B------:R-:W-:Y:S04]  /*d7b0*/  STL [R1+0x118], R16 ;  /* 0x0001181001007387 */ /* 0x000fe80000100800 */
[----:B------:R0:W-:Y:S01]  /*d7c0*/  STL [R1+0x11c], R9 ;  /* 0x00011c0901007387 */ /* 0x0001e20000100800 */
[----:B------:R-:W-:-:S03]  /*d7d0*/  @!P5 IMAD.IADD R13, R13, 0x1, -R26 ;  /* 0x000000010d0dd824 */ /* 0x000fc600078e0a1a */
[----:B0-----:R-:W2:Y:S04]  /*d7e0*/  LDL.LU R9, [R1+0xb8] ;  /* 0x0000b80001097983 */ /* 0x001ea80000300800 */
[----:B------:R-:W-:Y:S04]  /*d7f0*/  STL [R1+0x114], R8 ;  /* 0x0001140801007387 */ /* 0x000fe80000100800 */
[----:B------:R0:W-:Y:S04]  /*d800*/  STL [R1+0x10c], R29 ;  /* 0x00010c1d01007387 */ /* 0x0001e80000100800 */
[----:B0-----:R-:W2:Y:S04]  /*d810*/  LDL.LU R29, [R1+0x9c] ;  /* 0x00009c00011d7983 */ /* 0x001ea80000300800 */
[----:B------:R-:W2:Y:S01]  /*d820*/  LDL.LU R8, [R1+0xa4] ;  /* 0x0000a40001087983 */ /* 0x000ea20000300800 */
        /* <DEDUP_REMOVED lines=12> */
[C---:B------:R-:W-:Y:S02]  /*d8f0*/  ISETP.GT.U32.AND P0, PT, R26.reuse, R12, PT ;  /* 0x0000000c1a00720c */ /* 0x040fe40003f04070 */
[----:B------:R-:W-:Y:S01]  /*d900*/  ISETP.GT.U32.AND P2, PT, R26, R0, PT ;  /* 0x000000001a00720c */ /* 0x000fe20003f44070 */
[--C-:B------:R-:W-:Y:S01]  /*d910*/  @!P3 IMAD.IADD R15, R15, 0x1, -R26.reuse ;  /* 0x000000010f0fb824 */ /* 0x100fe200078e0a1a */
[----:B------:R0:W-:Y:S01]  /*d920*/  STL [R1+0xf0], R6 ;  /* 0x0000f00601007387 */ /* 0x0001e20000100800 */
[--C-:B------:R-:W-:Y:S01]  /*d930*/  @!P4 IMAD.IADD R14, R14, 0x1, -R26.reuse ;  /* 0x000000010e0ec824 */ /* 0x100fe200078e0a1a */
[----:B------:R-:W-:Y:S02]  /*d940*/  ISETP.GT.U32.AND P1, PT, R26, R4, PT ;  /* 0x000000041a00720c */ /* 0x000fe40003f24070 */
[----:B0-----:R-:W2:Y:S05]  /*d950*/  LDL.LU R6, [R1+0xac] ;  /* 0x0000ac0001067983 */ /* 0x001eaa0000300800 */
[--C-:B------:R-:W-:Y:S01]  /*d960*/  @!P0 IMAD.IADD R12, R12, 0x1, -R26.reuse ;  /* 0x000000010c0c8824 */ /* 0x100fe200078e0a1a */
[----:B------:R-:W3:Y:S04]  /*d970*/  LDL.LU R20, [R1+0xb0] ;  /* 0x0000b00001147983 */ /* 0x000ee80000300800 */
[----:B------:R-:W4:Y:S04]  /*d980*/  LDL.LU R19, [R1+0xa8] ;  /* 0x0000a80001137983 */ /* 0x000f280000300800 */
[----:B------:R0:W-:Y:S01]  /*d990*/  STL [R1+0xf8], R15 ;  /* 0x0000f80f01007387 */ /* 0x0001e20000100800 */
[----:B------:R-:W-:-:S03]  /*d9a0*/  @!P2 IMAD.IADD R0, R0, 0x1, -R26 ;  /* 0x000000010000a824 */ /* 0x000fc600078e0a1a */
[----:B------:R-:W-:Y:S04]  /*d9b0*/  STL [R1+0x104], R14 ;  /* 0x0001040e01007387 */ /* 0x000fe80000100800 */
[----:B------:R-:W5:Y:S01]  /*d9c0*/  LDL.LU R18, [R1+0xa0] ;  /* 0x0000a00001127983 */ /* 0x000f620000300800 */
[----:B------:R-:W-:-:S03]  /*d9d0*/  ISETP.GT.U32.AND P2, PT, R26, R27, PT ;  /* 0x0000001b1a00720c */ /* 0x000fc60003f44070 */
[----:B------:R-:W-:Y:S04]  /*d9e0*/  STL [R1+0xf4], R13 ;  /* 0x0000f40d01007387 */ /* 0x000fe80000100800 */
[----:B------:R-:W-:Y:S01]  /*d9f0*/  STL [R1+0xc4], R12 ;  /* 0x0000c40c01007387 */ /* 0x000fe20000100800 */
[----:B------:R-:W-:-:S03]  /*da00*/  @!P1 IMAD.IADD R4, R4, 0x1, -R26 ;  /* 0x0000000104049824 */ /* 0x000fc600078e0a1a */
[----:B------:R-:W3:Y:S01]  /*da10*/  LDL.LU R17, [R1+0x88] ;  /* 0x0000880001117983 */ /* 0x000ee20000300800 */
[----:B------:R-:W-:-:S03]  /*da20*/  ISETP.GT.U32.AND P1, PT, R26, R0, PT ;  /* 0x000000001a00720c */ /* 0x000fc60003f24070 */
[----:B------:R-:W4:Y:S04]  /*da30*/  LDL.LU R16, [R1+0x94] ;  /* 0x0000940001107983 */ /* 0x000f280000300800 */
[----:B0-----:R-:W4:Y:S01]  /*da40*/  LDL.LU R15, [R1+0x98] ;  /* 0x00009800010f7983 */ /* 0x001f220000300800 */
[----:B------:R-:W-:Y:S01]  /*da50*/  @!P2 IMAD.IADD R27, R27, 0x1, -R26 ;  /* 0x000000011b1ba824 */ /* 0x000fe200078e0a1a */
[----:B------:R-:W-:-:S04]  /*da60*/  ISETP.GT.U32.AND P2, PT, R26, R7, PT ;  /* 0x000000071a00720c */ /* 0x000fc80003f44070 */
[----:B------:R-:W-:-:S05]  /*da70*/  @!P1 IMAD.IADD R0, R0, 0x1, -R26 ;  /* 0x0000000100009824 */ /* 0x000fca00078e0a1a */
[----:B------:R0:W-:Y:S04]  /*da80*/  STL [R1+0xd0], R0 ;  /* 0x0000d00001007387 */ /* 0x0001e80000100800 */
[----:B------:R-:W-:Y:S01]  /*da90*/  @!P2 IMAD.IADD R7, R7, 0x1, -R26 ;  /* 0x000000010707a824 */ /* 0x000fe200078e0a1a */
[----:B0-----:R-:W4:Y:S04]  /*daa0*/  LDL.LU R0, [R1+0x8c] ;  /* 0x00008c0001007983 */ /* 0x001f280000300800 */
[----:B------:R-:W4:Y:S04]  /*dab0*/  LDL.LU R14, [R1+0x74] ;  /* 0x00007400010e7983 */ /* 0x000f280000300800 */
[----:B------:R0:W-:Y:S04]  /*dac0*/  STL [R1+0xd8], R7 ;  /* 0x0000d80701007387 */ /* 0x0001e80000100800 */
[----:B0-----:R-:W4:Y:S01]  /*dad0*/  LDL.LU R7, [R1+0x7c] ;  /* 0x00007c0001077983 */ /* 0x001f220000300800 */
[----:B------:R-:W-:-:S02]  /*dae0*/  ISETP.GT.U32.AND P3, PT, R26, R11, PT ;  /* 0x0000000b1a00720c */ /* 0x000fc40003f64070 */
[C---:B------:R-:W-:Y:S02]  /*daf0*/  ISETP.GT.U32.AND P4, PT, R26.reuse, R10, PT ;  /* 0x0000000a1a00720c */ /* 0x040fe40003f84070 */
[C---:B------:R-:W-:Y:S02]  /*db00*/  ISETP.GT.U32.AND P6, PT, R26.reuse, R27, PT ;  /* 0x0000001b1a00720c */ /* 0x040fe40003fc4070 */
[----:B------:R-:W-:-:S07]  /*db10*/  ISETP.GT.U32.AND P5, PT, R26, R3, PT ;  /* 0x000000031a00720c */ /* 0x000fce0003fa4070 */
[--C-:B------:R-:W-:Y:S02]  /*db20*/  @!P3 IMAD.IADD R11, R11, 0x1, -R26.reuse ;  /* 0x000000010b0bb824 */ /* 0x100fe400078e0a1a */
[--C-:B------:R-:W-:Y:S01]  /*db30*/  @!P4 IMAD.IADD R10, R10, 0x1, -R26.reuse ;  /* 0x000000010a0ac824 */ /* 0x100fe200078e0a1a */
[C---:B------:R-:W-:Y:S01]  /*db40*/  ISETP.GT.U32.AND P2, PT, R26.reuse, R9, PT ;  /* 0x000000091a00720c */ /* 0x040fe20003f44070 */
[--C-:B------:R-:W-:Y:S01]  /*db50*/  @!P6 IMAD.IADD R27, R27, 0x1, -R26.reuse ;  /* 0x000000011b1be824 */ /* 0x100fe200078e0a1a */
[C---:B------:R-:W-:Y:S01]  /*db60*/  ISETP.GT.U32.AND P0, PT, R26.reuse, R5, PT ;  /* 0x000000051a00720c */ /* 0x040fe20003f04070 */
[----:B------:R-:W-:Y:S01]  /*db70*/  @!P5 IMAD.IADD R3, R3, 0x1, -R26 ;  /* 0x000000010303d824 */ /* 0x000fe200078e0a1a */
[C---:B------:R-:W-:Y:S02]  /*db80*/  ISETP.GT.U32.AND P1, PT, R26.reuse, R4, PT ;  /* 0x000000041a00720c */ /* 0x040fe40003f24070 */
[C---:B------:R-:W-:Y:S02]  /*db90*/  ISETP.GT.U32.AND P3, PT, R26.reuse, R29, PT ;  /* 0x0000001d1a00720c */ /* 0x040fe40003f64070 */
[----:B------:R-:W-:-:S05]  /*dba0*/  ISETP.GT.U32.AND P4, PT, R26, R8, PT ;  /* 0x000000081a00720c */ /* 0x000fca0003f84070 */
[----:B------:R-:W-:-:S06]  /*dbb0*/  @!P2 IMAD.IADD R9, R9, 0x1, -R26 ;  /* 0x000000010909a824 */ /* 0x000fcc00078e0a1a */
[--C-:B------:R-:W-:Y:S02]  /*dbc0*/  @!P3 IMAD.IADD R29, R29, 0x1, -R26.reuse ;  /* 0x000000011d1db824 */ /* 0x100fe400078e0a1a */
[--C-:B------:R-:W-:Y:S01]  /*dbd0*/  @!P4 IMAD.IADD R8, R8, 0x1, -R26.reuse ;  /* 0x000000010808c824 */ /* 0x100fe200078e0a1a */
[----:B------:R-:W-:Y:S01]  /*dbe0*/  STL [R1+0xec], R11 ;  /* 0x0000ec0b01007387 */ /* 0x000fe20000100800 */
[--C-:B------:R-:W-:Y:S02]  /*dbf0*/  @!P0 IMAD.IADD R5, R5, 0x1, -R26.reuse ;  /* 0x0000000105058824 */ /* 0x100fe400078e0a1a */
[----:B------:R-:W-:Y:S01]  /*dc00*/  @!P1 IMAD.IADD R4, R4, 0x1, -R26 ;  /* 0x0000000104049824 */ /* 0x000fe200078e0a1a */
[----:B------:R0:W-:Y:S04]  /*dc10*/  STL [R1+0xcc], R3 ;  /* 0x0000cc0301007387 */ /* 0x0001e80000100800 */
[----:B------:R-:W-:Y:S04]  /*dc20*/  STL [R1+0xd4], R10 ;  /* 0x0000d40a01007387 */ /* 0x000fe80000100800 */
[----:B0-----:R-:W4:Y:S04]  /*dc30*/  LDL R3, [R1+0x10fc] ;  /* 0x0010fc0001037983 */ /* 0x001f280000100800 */
[----:B------:R0:W-:Y:S04]  /*dc40*/  STL [R1+0xb4], R5 ;  /* 0x0000b40501007387 */ /* 0x0001e80000100800 */
[----:B------:R-:W4:Y:S04]  /*dc50*/  LDL.LU R13, [R1+0x84] ;  /* 0x00008400010d7983 */ /* 0x000f280000300800 */
[----:B------:R1:W-:Y:S04]  /*dc60*/  STL [R1+0xbc], R4 ;  /* 0x0000bc0401007387 */ /* 0x0003e80000100800 */
[----:B------:R-:W4:Y:S04]  /*dc70*/  LDL.LU R12, [R1+0x1c8] ;  /* 0x0001c800010c7983 */ /* 0x000f280000300800 */
[----:B------:R-:W4:Y:S04]  /*dc80*/  LDL.LU R11, [R1+0x80] ;  /* 0x00008000010b7983 */ /* 0x000f280000300800 */
[----:B------:R1:W-:Y:S04]  /*dc90*/  STL [R1+0xc0], R27 ;  /* 0x0000c01b01007387 */ /* 0x0003e80000100800 */
[----:B0-----:R-:W4:Y:S04]  /*dca0*/  LDL.LU R5, [R1+0x78] ;  /* 0x0000780001057983 */ /* 0x001f280000300800 */
[----:B-1----:R-:W4:Y:S04]  /*dcb0*/  LDL.LU R4, [R1+0x68] ;  /* 0x0000680001047983 */ /* 0x002f280000300800 */
[----:B------:R-:W4:Y:S01]  /*dcc0*/  LDL.LU R27, [R1+0x70] ;  /* 0x00007000011b7983 */ /* 0x000f220000300800 */
[----:B--2---:R-:W-:-:S02]  /*dcd0*/  ISETP.GT.U32.AND P5, PT, R26, R6, PT ;  /* 0x000000061a00720c */ /* 0x004fc40003fa4070 */
[C---:B-----5:R-:W-:Y:S02]  /*dce0*/  ISETP.GT.U32.AND P6, PT, R26.reuse, R18, PT ;  /* 0x000000121a00720c */ /* 0x060fe40003fc4070 */
[C---:B---3--:R-:W-:Y:S02]  /*dcf0*/  ISETP.GT.U32.AND P2, PT, R26.reuse, R17, PT ;  /* 0x000000111a00720c */ /* 0x048fe40003f44070 */
[C---:B----4-:R-:W-:Y:S02]  /*dd00*/  ISETP.GT.U32.AND P3, PT, R26.reuse, R16, PT ;  /* 0x000000101a00720c */ /* 0x050fe40003f64070 */
[----:B------:R-:W-:-:S07]  /*dd10*/  ISETP.GT.U32.AND P4, PT, R26, R15, PT ;  /* 0x0000000f1a00720c */ /* 0x000fce0003f84070 */
[--C-:B------:R-:W-:Y:S01]  /*dd20*/  @!P6 IMAD.IADD R18, R18, 0x1, -R26.reuse ;  /* 0x000000011212e824 */ /* 0x100fe200078e0a1a */
[C---:B------:R-:W-:Y:S01]  /*dd30*/  ISETP.GT.U32.AND P6, PT, R26.reuse, R9, PT ;  /* 0x000000091a00720c */ /* 0x040fe20003fc4070 */
[--C-:B------:R-:W-:Y:S01]  /*dd40*/  @!P2 IMAD.IADD R17, R17, 0x1, -R26.reuse ;  /* 0x000000011111a824 */ /* 0x100fe200078e0a1a */
[----:B------:R-:W-:Y:S01]  /*dd50*/  ISETP.GT.U32.AND P2, PT, R26, R29, PT ;  /* 0x0000001d1a00720c */ /* 0x000fe20003f44070 */
[--C-:B------:R-:W-:Y:S01]  /*dd60*/  @!P5 IMAD.IADD R6, R6, 0x1, -R26.reuse ;  /* 0x000000010606d824 */ /* 0x100fe200078e0a1a */
[----:B------:R-:W-:Y:S01]  /*dd70*/  ISETP.GT.U32.AND P0, PT, R26, R20, PT ;  /* 0x000000141a00720c */ /* 0x000fe20003f04070 */
[--C-:B------:R-:W-:Y:S01]  /*dd80*/  @!P3 IMAD.IADD R16, R16, 0x1, -R26.reuse ;  /* 0x000000011010b824 */ /* 0x100fe200078e0a1a */
[C---:B------:R-:W-:Y:S02]  /*dd90*/  ISETP.GT.U32.AND P3, PT, R26.reuse, R8, PT ;  /* 0x000000081a00720c */ /* 0x040fe40003f64070 */
[C---:B------:R-:W-:Y:S01]  /*dda0*/  ISETP.GT.U32.AND P1, PT, R26.reuse, R19, PT ;  /* 0x000000131a00720c */ /* 0x040fe20003f24070 */
[----:B------:R-:W-:Y:S01]  /*ddb0*/  @!P4 IMAD.IADD R15, R15, 0x1, -R26 ;  /* 0x000000010f0fc824 */ /* 0x000fe200078e0a1a */
[----:B------:R-:W-:-:S03]  /*ddc0*/  ISETP.GT.U32.AND P4, PT, R26, R6, PT ;  /* 0x000000061a00720c */ /* 0x000fc60003f84070 */
[--C-:B------:R-:W-:Y:S01]  /*ddd0*/  @!P6 IMAD.IADD R9, R9, 0x1, -R26.reuse ;  /* 0x000000010909e824 */ /* 0x100fe200078e0a1a */
[----:B------:R-:W-:Y:S01]  /*dde0*/  ISETP.GT.U32.AND P5, PT, R26, R0, PT ;  /* 0x000000001a00720c */ /* 0x000fe20003fa4070 */
[--C-:B------:R-:W-:Y:S02]  /*ddf0*/  @!P2 IMAD.IADD R29, R29, 0x1, -R26.reuse ;  /* 0x000000011d1da824 */ /* 0x100fe400078e0a1a */
[--C-:B------:R-:W-:Y:S01]  /*de00*/  @!P0 IMAD.IADD R20, R20, 0x1, -R26.reuse ;  /* 0x0000000114148824 */ /* 0x100fe200078e0a1a */
[----:B------:R-:W-:Y:S01]  /*de10*/  ISETP.GT.U32.AND P0, PT, R26, R14, PT ;  /* 0x0000000e1a00720c */ /* 0x000fe20003f04070 */
[--C-:B------:R-:W-:Y:S01]  /*de20*/  @!P3 IMAD.IADD R8, R8, 0x1, -R26.reuse ;  /* 0x000000010808b824 */ /* 0x100fe200078e0a1a */
[----:B------:R0:W-:Y:S01]  /*de30*/  STL [R1+0x9c], R29 ;  /* 0x00009c1d01007387 */ /* 0x0001e20000100800 */
[--C-:B------:R-:W-:Y:S02]  /*de40*/  @!P1 IMAD.IADD R19, R19, 0x1, -R26.reuse ;  /* 0x0000000113139824 */ /* 0x100fe400078e0a1a */
[--C-:B------:R-:W-:Y:S01]  /*de50*/  @!P4 IMAD.IADD R6, R6, 0x1, -R26.reuse ;  /* 0x000000010606c824 */ /* 0x100fe200078e0a1a */
[----:B------:R1:W-:Y:S03]  /*de60*/  STL [R1+0xb8], R9 ;  /* 0x0000b80901007387 */ /* 0x0003e60000100800 */
[----:B------:R-:W-:Y:S01]  /*de70*/  @!P5 IMAD.IADD R0, R0, 0x1, -R26 ;  /* 0x000000010000d824 */ /* 0x000fe200078e0a1a */
[----:B0-----:R-:W2:Y:S01]  /*de80*/  LDL.LU R29, [R1+0x1a4] ;  /* 0x0001a400011d7983 */ /* 0x001ea20000300800 */
[----:B------:R-:W-:-:S03]  /*de90*/  ISETP.GT.U32.AND P1, PT, R26, R7, PT ;  /* 0x000000071a00720c */ /* 0x000fc60003f24070 */
[----:B------:R-:W3:Y:S01]  /*dea0*/  LDL.LU R10, [R1+0x6c] ;  /* 0x00006c00010a7983 */ /* 0x000ee20000300800 */
[----:B------:R-:W-:-:S03]  /*deb0*/  ISETP.GT.U32.AND P5, PT, R26, R20, PT ;  /* 0x000000141a00720c */ /* 0x000fc60003fa4070 */
[----:B-1----:R-:W4:Y:S04]  /*dec0*/  LDL.LU R9, [R1+0x60] ;  /* 0x0000600001097983 */ /* 0x002f280000300800 */
[----:B------:R0:W-:Y:S01]  /*ded0*/  STL [R1+0xa4], R8 ;  /* 0x0000a40801007387 */ /* 0x0001e20000100800 */
[----:B------:R-:W-:-:S03]  /*dee0*/  @!P0 IMAD.IADD R14, R14, 0x1, -R26 ;  /* 0x000000010e0e8824 */ /* 0x000fc600078e0a1a */
[----:B0-----:R-:W5:Y:S04]  /*def0*/  LDL.LU R8, [R1+0x64] ;  /* 0x0000640001087983 */ /* 0x001f680000300800 */
[----:B------:R0:W-:Y:S01]  /*df00*/  STL [R1+0xac], R6 ;  /* 0x0000ac0601007387 */ /* 0x0001e20000100800 */
[C---:B------:R-:W-:Y:S01]  /*df10*/  ISETP.GT.U32.AND P0, PT, R26.reuse, R19, PT ;  /* 0x000000131a00720c */ /* 0x040fe20003f04070 */
[--C-:B------:R-:W-:Y:S02]  /*df20*/  @!P1 IMAD.IADD R7, R7, 0x1, -R26.reuse ;  /* 0x0000000107079824 */ /* 0x100fe400078e0a1a */
[----:B0-----:R-:W5:Y:S01]  /*df30*/  LDL.LU R6, [R1+0x16c] ;  /* 0x00016c0001067983 */ /* 0x001f620000300800 */
[----:B------:R-:W-:Y:S01]  /*df40*/  ISETP.GT.U32.AND P1, PT, R26, R18, PT ;  /* 0x000000121a00720c */ /* 0x000fe20003f24070 */
[----:B------:R-:W-:Y:S01]  /*df50*/  @!P5 IMAD.IADD R20, R20, 0x1, -R26 ;  /* 0x000000011414d824 */ /* 0x000fe200078e0a1a */
[----:B------:R-:W-:-:S02]  /*df60*/  ISETP.GT.U32.AND P2, PT, R26, R17, PT ;  /* 0x000000111a00720c */ /* 0x000fc40003f44070 */
[C---:B------:R-:W-:Y:S02]  /*df70*/  ISETP.GT.U32.AND P3, PT, R26.reuse, R16, PT ;  /* 0x000000101a00720c */ /* 0x040fe40003f64070 */
[C---:B------:R-:W-:Y:S02]  /*df80*/  ISETP.GT.U32.AND P5, PT, R26.reuse, R0, PT ;  /* 0x000000001a00720c */ /* 0x040fe40003fa4070 */
[----:B------:R-:W-:Y:S01]  /*df90*/  ISETP.GT.U32.AND P4, PT, R26, R15, PT ;  /* 0x0000000f1a00720c */ /* 0x000fe20003f84070 */
[--C-:B------:R-:W-:Y:S01]  /*dfa0*/  @!P0 IMAD.IADD R19, R19, 0x1, -R26.reuse ;  /* 0x0000000113138824 */ /* 0x100fe200078e0a1a */
[----:B------:R-:W-:Y:S03]  /*dfb0*/  STL [R1+0xb0], R20 ;  /* 0x0000b01401007387 */ /* 0x000fe60000100800 */
[--C-:B------:R-:W-:Y:S02]  /*dfc0*/  @!P1 IMAD.IADD R18, R18, 0x1, -R26.reuse ;  /* 0x0000000112129824 */ /* 0x100fe400078e0a1a */
[----:B------:R-:W-:-:S02]  /*dfd0*/  @!P2 IMAD.IADD R17, R17, 0x1, -R26 ;  /* 0x000000011111a824 */ /* 0x000fc400078e0a1a */
[--C-:B------:R-:W-:Y:S01]  /*dfe0*/  @!P3 IMAD.IADD R16, R16, 0x1, -R26.reuse ;  /* 0x000000011010b824 */ /* 0x100fe200078e0a1a */
[----:B------:R-:W-:Y:S01]  /*dff0*/  STL [R1+0xa8], R19 ;  /* 0x0000a81301007387 */ /* 0x000fe20000100800 */
[--C-:B------:R-:W-:Y:S02]  /*e000*/  @!P5 IMAD.IADD R0, R0, 0x1, -R26.reuse ;  /* 0x000000010000d824 */ /* 0x100fe400078e0a1a */
[----:B------:R-:W-:Y:S01]  /*e010*/  @!P4 IMAD.IADD R15, R15, 0x1, -R26 ;  /* 0x000000010f0fc824 */ /* 0x000fe200078e0a1a */
[----:B------:R-:W-:Y:S04]  /*e020*/  STL [R1+0xa0], R18 ;  /* 0x0000a01201007387 */ /* 0x000fe80000100800 */
[----:B------:R-:W-:Y:S04]  /*e030*/  STL [R1+0x88], R17 ;  /* 0x0000881101007387 */ /* 0x000fe80000100800 */
[----:B------:R-:W-:Y:S04]  /*e040*/  STL [R1+0x94], R16 ;  /* 0x0000941001007387 */ /* 0x000fe80000100800 */
[----:B------:R0:W-:Y:S04]  /*e050*/  STL [R1+0x8c], R0 ;  /* 0x00008c0001007387 */ /* 0x0001e80000100800 */
[----:B------:R-:W-:Y:S04]  /*e060*/  STL [R1+0x98], R15 ;  /* 0x0000980f01007387 */ /* 0x000fe80000100800 */
[----:B0-----:R-:W5:Y:S01]  /*e070*/  LDL.LU R0, [R1+0x5c] ;  /* 0x00005c0001007983 */ /* 0x001f620000300800 */
[----:B------:R-:W-:-:S02]  /*e080*/  ISETP.GT.U32.AND P6, PT, R26, R7, PT ;  /* 0x000000071a00720c */ /* 0x000fc40003fc4070 */
[C---:B------:R-:W-:Y:S02]  /*e090*/  ISETP.GT.U32.AND P1, PT, R26.reuse, R13, PT ;  /* 0x0000000d1a00720c */ /* 0x040fe40003f24070 */
[C---:B------:R-:W-:Y:S02]  /*e0a0*/  ISETP.GT.U32.AND P0, PT, R26.reuse, R14, PT ;  /* 0x0000000e1a00720c */ /* 0x040fe40003f04070 */
[C---:B------:R-:W-:Y:S02]  /*e0b0*/  ISETP.GT.U32.AND P2, PT, R26.reuse, R12, PT ;  /* 0x0000000c1a00720c */ /* 0x040fe40003f44070 */
[----:B------:R-:W-:-:S05]  /*e0c0*/  ISETP.GT.U32.AND P3, PT, R26, R11, PT ;  /* 0x0000000b1a00720c */ /* 0x000fca0003f64070 */
[--C-:B------:R-:W-:Y:S01]  /*e0d0*/  @!P6 IMAD.IADD R7, R7, 0x1, -R26.reuse ;  /* 0x000000010707e824 */ /* 0x100fe200078e0a1a */
[C---:B------:R-:W-:Y:S02]  /*e0e0*/  ISETP.GT.U32.AND P4, PT, R26.reuse, R5, PT ;  /* 0x000000051a00720c */ /* 0x040fe40003f84070 */
[----:B------:R-:W-:Y:S01]  /*e0f0*/  ISETP.GT.U32.AND P5, PT, R26, R4, PT ;  /* 0x000000041a00720c */ /* 0x000fe20003fa4070 */
[--C-:B------:R-:W-:Y:S02]  /*e100*/  @!P1 IMAD.IADD R13, R13, 0x1, -R26.reuse ;  /* 0x000000010d0d9824 */ /* 0x100fe400078e0a1a */
[--C-:B------:R-:W-:Y:S01]  /*e110*/  @!P0 IMAD.IADD R14, R14, 0x1, -R26.reuse ;  /* 0x000000010e0e8824 */ /* 0x100fe200078e0a1a */
[----:B------:R-:W-:Y:S01]  /*e120*/  ISETP.GT.U32.AND P0, PT, R26, R27, PT ;  /* 0x0000001b1a00720c */ /* 0x000fe20003f04070 */
[--C-:B------:R-:W-:Y:S02]  /*e130*/  @!P2 IMAD.IADD R12, R12, 0x1, -R26.reuse ;  /* 0x000000010c0ca824 */ /* 0x100fe400078e0a1a */
[----:B------:R-:W-:-:S04]  /*e140*/  @!P3 IMAD.IADD R11, R11, 0x1, -R26 ;  /* 0x000000010b0bb824 */ /* 0x000fc800078e0a1a */
[--C-:B------:R-:W-:Y:S02]  /*e150*/  @!P4 IMAD.IADD R5, R5, 0x1, -R26.reuse ;  /* 0x000000010505c824 */ /* 0x100fe400078e0a1a */
[----:B------:R-:W-:Y:S01]  /*e160*/  @!P5 IMAD.IADD R4, R4, 0x1, -R26 ;  /* 0x000000010404d824 */ /* 0x000fe200078e0a1a */
[----:B------:R-:W-:-:S03]  /*e170*/  ISETP.GT.U32.AND P5, PT, R26, R28, PT ;  /* 0x0000001c1a00720c */ /* 0x000fc60003fa4070 */
[----:B------:R-:W-:Y:S01]  /*e180*/  @!P0 IMAD.IADD R27, R27, 0x1, -R26 ;  /* 0x000000011b1b8824 */ /* 0x000fe200078e0a1a */
[----:B------:R-:W-:Y:S01]  /*e190*/  ISETP.GT.U32.AND P0, PT, R26, R2, PT ;  /* 0x000000021a00720c */ /* 0x000fe20003f04070 */
[----:B------:R0:W-:Y:S01]  /*e1a0*/  STL [R1+0x7c], R7 ;  /* 0x00007c0701007387 */ /* 0x0001e20000100800 */
[----:B------:R-:W-:-:S03]  /*e1b0*/  IMAD.HI.U32 R24, R25, R23, RZ ;  /* 0x0000001719187227 */ /* 0x000fc600078e00ff */
[----:B------:R1:W-:Y:S04]  /*e1c0*/  STL [R1+0x74], R14 ;  /* 0x0000740e01007387 */ /* 0x0003e80000100800 */
[----:B------:R-:W-:Y:S01]  /*e1d0*/  @!P5 IMAD.IADD R28, R28, 0x1, -R26 ;  /* 0x000000011c1cd824 */ /* 0x000fe200078e0a1a */
[----:B------:R-:W-:Y:S01]  /*e1e0*/  ISETP.GT.U32.AND P5, PT, R26, R27, PT ;  /* 0x0000001b1a00720c */ /* 0x000fe20003fa4070 */
[----:B0-----:R-:W5:Y:S01]  /*e1f0*/  LDL.LU R7, [R1+0x154] ;  /* 0x0001540001077983 */ /* 0x001f620000300800 */
[----:B------:R-:W-:-:S03]  /*e200*/  IMAD.MOV R24, RZ, RZ, -R24 ;  /* 0x000000ffff187224 */ /* 0x000fc600078e0a18 */
[----:B------:R-:W5:Y:S01]  /*e210*/  LDL.LU R21, [R1+0x120] ;  /* 0x0001200001157983 */ /* 0x000f620000300800 */
[----:B------:R-:W-:-:S03]  /*e220*/  @!P0 IMAD.IADD R2, R2, 0x1, -R26 ;  /* 0x0000000102028824 */ /* 0x000fc600078e0a1a */
[----:B------:R-:W5:Y:S01]  /*e230*/  LDL.LU R20, [R1+0x128] ;  /* 0x0001280001147983 */ /* 0x000f620000300800 */
[----:B------:R-:W-:-:S03]  /*e240*/  IMAD R23, R26, R24, R23 ;  /* 0x000000181a177224 */ /* 0x000fc600078e0217 */
[----:B------:R-:W5:Y:S01]  /*e250*/  LDL.LU R19, [R1+0x140] ;  /* 0x0001400001137983 */ /* 0x000f620000300800 */
[----:B------:R-:W-:-:S03]  /*e260*/  IABS R24, R3 ;  /* 0x0000000300187213 */ /* 0x000fc60000000000 */
[----:B------:R-:W5:Y:S04]  /*e270*/  LDL.LU R18, [R1+0x124] ;  /* 0x0001240001127983 */ /* 0x000f680000300800 */
[----:B------:R-:W5:Y:S01]  /*e280*/  LDL.LU R17, [R1+0xdc] ;  /* 0x0000dc0001117983 */ /* 0x000f620000300800 */
[----:B------:R-:W-:Y:S01]  /*e290*/  @!P5 IMAD.IADD R27, R27, 0x1, -R26 ;  /* 0x000000011b1bd824 */ /* 0x000fe200078e0a1a */
[----:B------:R-:W-:-:S13]  /*e2a0*/  ISETP.GT.U32.AND P5, PT, R26, R28, PT ;  /* 0x0000001c1a00720c */ /* 0x000fda0003fa4070 */
[----:B------:R-:W-:Y:S01]  /*e2b0*/  @!P5 IMAD.IADD R28, R28, 0x1, -R26 ;  /* 0x000000011c1cd824 */ /* 0x000fe200078e0a1a */
[C---:B--2---:R-:W-:Y:S02]  /*e2c0*/  ISETP.GT.U32.AND P6, PT, R26.reuse, R29, PT ;  /* 0x0000001d1a00720c */ /* 0x044fe40003fc4070 */
[C---:B---3--:R-:W-:Y:S02]  /*e2d0*/  ISETP.GT.U32.AND P1, PT, R26.reuse, R10, PT ;  /* 0x0000000a1a00720c */ /* 0x048fe40003f24070 */
[----:B----4-:R-:W-:-:S09]  /*e2e0*/  ISETP.GT.U32.AND P2, PT, R26, R9, PT ;  /* 0x000000091a00720c */ /* 0x010fd20003f44070 */
[--C-:B------:R-:W-:Y:S01]  /*e2f0*/  @!P6 IMAD.IADD R29, R29, 0x1, -R26.reuse ;  /* 0x000000011d1de824 */ /* 0x100fe200078e0a1a */
[----:B-----5:R-:W-:Y:S01]  /*e300*/  ISETP.GT.U32.AND P3, PT, R26, R8, PT ;  /* 0x000000081a00720c */ /* 0x020fe20003f64070 */
[--C-:B------:R-:W-:Y:S01]  /*e310*/  @!P1 IMAD.IADD R10, R10, 0x1, -R26.reuse ;  /* 0x000000010a0a9824 */ /* 0x100fe200078e0a1a */
[C---:B------:R-:W-:Y:S01]  /*e320*/  ISETP.GT.U32.AND P6, PT, R26.reuse, R13, PT ;  /* 0x0000000d1a00720c */ /* 0x040fe20003fc4070 */
[----:B------:R-:W-:Y:S01]  /*e330*/  @!P2 IMAD.IADD R9, R9, 0x1, -R26 ;  /* 0x000000010909a824 */ /* 0x000fe200078e0a1a */
[C---:B------:R-:W-:Y:S02]  /*e340*/  ISETP.GT.U32.AND P1, PT, R26.reuse, R12, PT ;  /* 0x0000000c1a00720c */ /* 0x040fe40003f24070 */
[----:B------:R-:W-:-:S07]  /*e350*/  ISETP.GT.U32.AND P4, PT, R26, R6, PT ;  /* 0x000000061a00720c */ /* 0x000fce0003f84070 */
[--C-:B------:R-:W-:Y:S01]  /*e360*/  @!P3 IMAD.IADD R8, R8, 0x1, -R26.reuse ;  /* 0x000000010808b824 */ /* 0x100fe200078e0a1a */
[C---:B------:R-:W-:Y:S02]  /*e370*/  ISETP.GT.U32.AND P2, PT, R26.reuse, R11, PT ;  /* 0x0000000b1a00720c */ /* 0x040fe40003f44070 */
[----:B------:R-:W-:Y:S01]  /*e380*/  ISETP.GT.U32.AND P3, PT, R26, R5, PT ;  /* 0x000000051a00720c */ /* 0x000fe20003f64070 */
[--C-:B------:R-:W-:Y:S02]  /*e390*/  @!P6 IMAD.IADD R13, R13, 0x1, -R26.reuse ;  /* 0x000000010d0de824 */ /* 0x100fe400078e0a1a */
[--C-:B------:R-:W-:Y:S01]  /*e3a0*/  @!P4 IMAD.IADD R6, R6, 0x1, -R26.reuse ;  /* 0x000000010606c824 */ /* 0x100fe200078e0a1a */
[----:B------:R-:W-:Y:S01]  /*e3b0*/  ISETP.GT.U32.AND P4, PT, R26, R4, PT ;  /* 0x000000041a00720c */ /* 0x000fe20003f84070 */
[----:B------:R-:W-:Y:S01]  /*e3c0*/  @!P1 IMAD.IADD R12, R12, 0x1, -R26 ;  /* 0x000000010c0c9824 */ /* 0x000fe200078e0a1a */
[----:B------:R-:W-:-:S05]  /*e3d0*/  ISETP.GT.U32.AND P0, PT, R26, R29, PT ;  /* 0x0000001d1a00720c */ /* 0x000fca0003f04070 */
[--C-:B------:R-:W-:Y:S01]  /*e3e0*/  @!P2 IMAD.IADD R11, R11, 0x1, -R26.reuse ;  /* 0x000000010b0ba824 */ /* 0x100fe200078e0a1a */
[----:B------:R-:W-:Y:S01]  /*e3f0*/  STL [R1+0x84], R13 ;  /* 0x0000840d01007387 */ /* 0x000fe20000100800 */
[----:B------:R-:W-:-:S03]  /*e400*/  @!P3 IMAD.IADD R5, R5, 0x1, -R26 ;  /* 0x000000010505b824 */ /* 0x000fc600078e0a1a */
[----:B------:R-:W-:Y:S04]  /*e410*/  STL [R1+0x1c8], R12 ;  /* 0x0001c80c01007387 */ /* 0x000fe80000100800 */
[----:B------:R-:W-:Y:S01]  /*e420*/  STL [R1+0x80], R11 ;  /* 0x0000800b01007387 */ /* 0x000fe20000100800 */
[----:B------:R-:W-:-:S03]  /*e430*/  @!P4 IMAD.IADD R4, R4, 0x1, -R26 ;  /* 0x000000010404c824 */ /* 0x000fc600078e0a1a */
[----:B------:R-:W2:Y:S04]  /*e440*/  LDL.LU R16, [R1+0xe4] ;  /* 0x0000e40001107983 */ /* 0x000ea80000300800 */
[----:B------:R0:W-:Y:S04]  /*e450*/  STL [R1+0x78], R5 ;  /* 0x0000780501007387 */ /* 0x0001e80000100800 */
[----:B------:R-:W3:Y:S04]  /*e460*/  LDL.LU R15, [R1+0xfc] ;  /* 0x0000fc00010f7983 */ /* 0x000ee80000300800 */
[----:B------:R4:W-:Y:S01]  /*e470*/  STL [R1+0x68], R4 ;  /* 0x0000680401007387 */ /* 0x0009e20000100800 */
[----:B------:R-:W-:-:S03]  /*e480*/  IMAD.HI.U32 R0, R0, R24, RZ ;  /* 0x0000001800007227 */ /* 0x000fc600078e00ff */
[----:B-1----:R-:W5:Y:S01]  /*e490*/  LDL.LU R14, [R1+0x100] ;  /* 0x00010000010e7983 */ /* 0x002f620000300800 */
[C---:B------:R-:W-:Y:S01]  /*e4a0*/  ISETP.GT.U32.AND P1, PT, R26.reuse, R10, PT ;  /* 0x0000000a1a00720c */ /* 0x040fe20003f24070 */
[----:B0-----:R-:W-:Y:S02]  /*e4b0*/  IMAD.MOV R5, RZ, RZ, -R0 ;  /* 0x000000ffff057224 */ /* 0x001fe400078e0a00 */
[----:B----4-:R-:W4:Y:S01]  /*e4c0*/  LDL.LU R4, [R1+0xe8] ;  /* 0x0000e80001047983 */ /* 0x010f220000300800 */
[----:B------:R-:W-:Y:S01]  /*e4d0*/  @!P0 IMAD.IADD R29, R29, 0x1, -R26 ;  /* 0x000000011d1d8824 */ /* 0x000fe200078e0a1a */
[C---:B------:R-:W-:Y:S02]  /*e4e0*/  ISETP.GT.U32.AND P2, PT, R26.reuse, R9, PT ;  /* 0x000000091a00720c */ /* 0x040fe40003f44070 */
[----:B------:R0:W-:Y:S01]  /*e4f0*/  STL [R1+0x70], R27 ;  /* 0x0000701b01007387 */ /* 0x0001e20000100800 */
[----:B------:R-:W-:-:S03]  /*e500*/  ISETP.GT.U32.AND P3, PT, R26, R8, PT ;  /* 0x000000081a00720c */ /* 0x000fc60003f64070 */
[----:B------:R-:W4:Y:S01]  /*e510*/  LDL.LU R0, [R1+0xe0] ;  /* 0x0000e00001007983 */ /* 0x000f220000300800 */
[----:B------:R-:W-:-:S03]  /*e520*/  ISETP.GT.U32.AND P4, PT, R26, R6, PT ;  /* 0x000000061a00720c */ /* 0x000fc60003f84070 */
[----:B0-----:R-:W4:Y:S04]  /*e530*/  LDL.LU R27, [R1+0x24] ;  /* 0x00002400011b7983 */ /* 0x001f280000300800 */
[----:B------:R0:W-:Y:S01]  /*e540*/  STL [R1+0x1a4], R29 ;  /* 0x0001a41d01007387 */ /* 0x0001e20000100800 */
[----:B------:R-:W-:-:S03]  /*e550*/  @!P1 IMAD.IADD R10, R10, 0x1, -R26 ;  /* 0x000000010a0a9824 */ /* 0x000fc600078e0a1a */
[----:B0-----:R-:W4:Y:S01]  /*e560*/  LDL.LU R29, [R1+0x20] ;  /* 0x00002000011d7983 */ /* 0x001f220000300800 */
[--C-:B------:R-:W-:Y:S02]  /*e570*/  @!P2 IMAD.IADD R9, R9, 0x1, -R26.reuse ;  /* 0x000000010909a824 */ /* 0x100fe400078e0a1a */
[--C-:B------:R-:W-:Y:S01]  /*e580*/  @!P3 IMAD.IADD R8, R8, 0x1, -R26.reuse ;  /* 0x000000010808b824 */ /* 0x100fe200078e0a1a */
[----:B------:R-:W-:Y:S01]  /*e590*/  STL [R1+0x6c], R10 ;  /* 0x00006c0a01007387 */ /* 0x000fe20000100800 */
[----:B------:R-:W-:-:S03]  /*e5a0*/  @!P4 IMAD.IADD R6, R6, 0x1, -R26 ;  /* 0x000000010606c824 */ /* 0x000fc600078e0a1a */
[----:B------:R-:W-:Y:S04]  /*e5b0*/  STL [R1+0x60], R9 ;  /* 0x0000600901007387 */ /* 0x000fe80000100800 */
[----:B------:R-:W-:Y:S04]  /*e5c0*/  STL [R1+0x64], R8 ;  /* 0x0000640801007387 */ /* 0x000fe80000100800 */
[----:B------:R0:W-:Y:S04]  /*e5d0*/  STL [R1+0x170], R28 ;  /* 0x0001701c01007387 */ /* 0x0001e80000100800 */
[----:B------:R-:W-:Y:S04]  /*e5e0*/  STL [R1+0x16c], R6 ;  /* 0x00016c0601007387 */ /* 0x000fe80000100800 */
[----:B0-----:R-:W4:Y:S01]  /*e5f0*/  LDL.LU R28, [R1+0x1710] ;  /* 0x00171000011c7983 */ /* 0x001f220000300800 */
[----:B------:R-:W-:-:S02]  /*e600*/  ISETP.GT.U32.AND P6, PT, R26, R2, PT ;  /* 0x000000021a00720c */ /* 0x000fc40003fc4070 */
[C---:B------:R-:W-:Y:S02]  /*e610*/  ISETP.GT.U32.AND P0, PT, R26.reuse, R7, PT ;  /* 0x000000071a00720c */ /* 0x040fe40003f04070 */
[C---:B------:R-:W-:Y:S02]  /*e620*/  ISETP.GT.U32.AND P1, PT, R26.reuse, R21, PT ;  /* 0x000000151a00720c */ /* 0x040fe40003f24070 */
[C---:B------:R-:W-:Y:S02]  /*e630*/  ISETP.GT.U32.AND P2, PT, R26.reuse, R20, PT ;  /* 0x000000141a00720c */ /* 0x040fe40003f44070 */
[C---:B------:R-:W-:Y:S02]  /*e640*/  ISETP.GT.U32.AND P3, PT, R26.reuse, R19, PT ;  /* 0x000000131a00720c */ /* 0x040fe40003f64070 */
[C---:B------:R-:W-:Y:S02]  /*e650*/  ISETP.GT.U32.AND P4, PT, R26.reuse, R18, PT ;  /* 0x000000121a00720c */ /* 0x040fe40003f84070 */
[----:B------:R-:W-:Y:S01]  /*e660*/  ISETP.GT.U32.AND P5, PT, R26, R17, PT ;  /* 0x000000111a00720c */ /* 0x000fe20003fa4070 */
[----:B------:R-:W-:-:S02]  /*e670*/  @!P6 IMAD.IADD R2, R2, 0x1, -R26 ;  /* 0x000000010202e824 */ /* 0x000fc400078e0a1a */
[--C-:B------:R-:W-:Y:S02]  /*e680*/  @!P0 IMAD.IADD R7, R7, 0x1, -R26.reuse ;  /* 0x0000000107078824 */ /* 0x100fe400078e0a1a */
[--C-:B------:R-:W-:Y:S02]  /*e690*/  @!P1 IMAD.IADD R21, R21, 0x1, -R26.reuse ;  /* 0x0000000115159824 */ /* 0x100fe400078e0a1a */
[--C-:B------:R-:W-:Y:S02]  /*e6a0*/  @!P2 IMAD.IADD R20, R20, 0x1, -R26.reuse ;  /* 0x000000011414a824 */ /* 0x100fe400078e0a1a */
[--C-:B------:R-:W-:Y:S02]  /*e6b0*/  @!P3 IMAD.IADD R19, R19, 0x1, -R26.reuse ;  /* 0x000000011313b824 */ /* 0x100fe400078e0a1a */
[--C-:B------:R-:W-:Y:S02]  /*e6c0*/  @!P4 IMAD.IADD R18, R18, 0x1, -R26.reuse ;  /* 0x000000011212c824 */ /* 0x100fe400078e0a1a */
[----:B------:R-:W-:Y:S01]  /*e6d0*/  @!P5 IMAD.IADD R17, R17, 0x1, -R26 ;  /* 0x000000011111d824 */ /* 0x000fe200078e0a1a */
[----:B------:R0:W-:Y:S04]  /*e6e0*/  STL [R1+0x158], R2 ;  /* 0x0001580201007387 */ /* 0x0001e80000100800 */
[----:B0-----:R-:W4:Y:S04]  /*e6f0*/  LDL R2, [R1+0x1100] ;  /* 0x0011000001027983 */ /* 0x001f280000100800 */
[----:B------:R-:W4:Y:S04]  /*e700*/  LDL.LU R13, [R1+0xc8] ;  /* 0x0000c800010d7983 */ /* 0x000f280000300800 */
[----:B------:R-:W4:Y:S04]  /*e710*/  LDL.LU R12, [R1+0x1c] ;  /* 0x00001c00010c7983 */ /* 0x000f280000300800 */
[----:B------:R-:W4:Y:S04]  /*e720*/  LDL.LU R11, [R1+0x18] ;  /* 0x00001800010b7983 */ /* 0x000f280000300800 */
[----:B------:R-:W4:Y:S04]  /*e730*/  LDL.LU R10, [R1+0x14] ;  /* 0x00001400010a7983 */ /* 0x000f280000300800 */
[----:B------:R-:W4:Y:S04]  /*e740*/  LDL.LU R9, [R1+0x10] ;  /* 0x0000100001097983 */ /* 0x000f280000300800 */
[----:B------:R-:W4:Y:S01]  /*e750*/  LDL.LU R8, [R1+0xc] ;  /* 0x00000c0001087983 */ /* 0x000f220000300800 */
[----:B--2---:R-:W-:-:S02]  /*e760*/  ISETP.GT.U32.AND P6, PT, R26, R16, PT ;  /* 0x000000101a00720c */ /* 0x004fc40003fc4070 */
[C---:B---3--:R-:W-:Y:S02]  /*e770*/  ISETP.GT.U32.AND P0, PT, R26.reuse, R15, PT ;  /* 0x0000000f1a00720c */ /* 0x048fe40003f04070 */
[C---:B-----5:R-:W-:Y:S02]  /*e780*/  ISETP.GT.U32.AND P1, PT, R26.reuse, R14, PT ;  /* 0x0000000e1a00720c */ /* 0x060fe40003f24070 */
[----:B----4-:R-:W-:-:S07]  /*e790*/  ISETP.GT.U32.AND P2, PT, R26, R4, PT ;  /* 0x000000041a00720c */ /* 0x010fce0003f44070 */
[--C-:B------:R-:W-:Y:S01]  /*e7a0*/  @!P6 IMAD.IADD R16, R16, 0x1, -R26.reuse ;  /* 0x000000011010e824 */ /* 0x100fe200078e0a1a */
[C---:B------:R-:W-:Y:S01]  /*e7b0*/  ISETP.GT.U32.AND P3, PT, R26.reuse, R0, PT ;  /* 0x000000001a00720c */ /* 0x040fe20003f64070 */
[--C-:B------:R-:W-:Y:S01]  /*e7c0*/  @!P0 IMAD.IADD R15, R15, 0x1, -R26.reuse ;  /* 0x000000010f0f8824 */ /* 0x100fe200078e0a1a */
[----:B------:R-:W-:Y:S01]  /*e7d0*/  ISETP.GT.U32.AND P4, PT, R26, R27, PT ;  /* 0x0000001b1a00720c */ /* 0x000fe20003f84070 */
[--C-:B------:R-:W-:Y:S01]  /*e7e0*/  @!P1 IMAD.IADD R14, R14, 0x1, -R26.reuse ;  /* 0x000000010e0e9824 */ /* 0x100fe200078e0a1a */
[C---:B------:R-:W-:Y:S02]  /*e7f0*/  ISETP.GT.U32.AND P6, PT, R26.reuse, R7, PT ;  /* 0x000000071a00720c */ /* 0x040fe40003fc4070 */
[----:B------:R-:W-:Y:S01]  /*e800*/  ISETP.GT.U32.AND P0, PT, R26, R21, PT ;  /* 0x000000151a00720c */ /* 0x000fe20003f04070 */
[----:B------:R-:W-:Y:S01]  /*e810*/  @!P2 IMAD.IADD R4, R4, 0x1, -R26 ;  /* 0x000000010404a824 */ /* 0x000fe200078e0a1a */
[----:B------:R-:W-:-:S05]  /*e820*/  ISETP.GT.U32.AND P1, PT, R26, R20, PT ;  /* 0x000000141a00720c */ /* 0x000fca0003f24070 */
[--C-:B------:R-:W-:Y:S01]  /*e830*/  @!P3 IMAD.IADD R0, R0, 0x1, -R26.reuse ;  /* 0x000000010000b824 */ /* 0x100fe200078e0a1a */
[C---:B------:R-:W-:Y:S02]  /*e840*/  ISETP.GT.U32.AND P2, PT, R26.reuse, R19, PT ;  /* 0x000000131a00720c */ /* 0x040fe40003f44070 */
[C---:B------:R-:W-:Y:S01]  /*e850*/  ISETP.GT.U32.AND P5, PT, R26.reuse, R29, PT ;  /* 0x0000001d1a00720c */ /* 0x040fe20003fa4070 */
[--C-:B------:R-:W-:Y:S01]  /*e860*/  @!P4 IMAD.IADD R27, R27, 0x1, -R26.reuse ;  /* 0x000000011b1bc824 */ /* 0x100fe200078e0a1a */
[C---:B------:R-:W-:Y:S02]  /*e870*/  ISETP.GT.U32.AND P3, PT, R26.reuse, R18, PT ;  /* 0x000000121a00720c */ /* 0x040fe40003f64070 */
[C---:B------:R-:W-:Y:S01]  /*e880*/  ISETP.GT.U32.AND P4, PT, R26.reuse, R17, PT ;  /* 0x000000111a00720c */ /* 0x040fe20003f84070 */
[--C-:B------:R-:W-:Y:S02]  /*e890*/  @!P6 IMAD.IADD R7, R7, 0x1, -R26.reuse ;  /* 0x000000010707e824 */ /* 0x100fe400078e0a1a */
[--C-:B------:R-:W-:Y:S01]  /*e8a0*/  @!P0 IMAD.IADD R21, R21, 0x1, -R26.reuse ;  /* 0x0000000115158824 */ /* 0x100fe200078e0a1a */
[----:B------:R-:W-:Y:S01]  /*e8b0*/  ISETP.GT.U32.AND P0, PT, R26, R15, PT ;  /* 0x0000000f1a00720c */ /* 0x000fe20003f04070 */
[----:B------:R-:W-:-:S04]  /*e8c0*/  @!P1 IMAD.IADD R20, R20, 0x1, -R26 ;  /* 0x0000000114149824 */ /* 0x000fc800078e0a1a */
[--C-:B------:R-:W-:Y:S01]  /*e8d0*/  @!P5 IMAD.IADD R29, R29, 0x1, -R26.reuse ;  /* 0x000000011d1dd824 */ /* 0x100fe200078e0a1a */
[C---:B------:R-:W-:Y:S01]  /*e8e0*/  ISETP.GT.U32.AND P5, PT, R26.reuse, R16, PT ;  /* 0x000000101a00720c */ /* 0x040fe20003fa4070 */
[--C-:B------:R-:W-:Y:S01]  /*e8f0*/  @!P2 IMAD.IADD R19, R19, 0x1, -R26.reuse ;  /* 0x000000011313a824 */ /* 0x100fe200078e0a1a */
[----:B------:R-:W-:Y:S01]  /*e900*/  ISETP.GT.U32.AND P1, PT, R26, R14, PT ;  /* 0x0000000e1a00720c */ /* 0x000fe20003f24070 */
[--C-:B------:R-:W-:Y:S01]  /*e910*/  @!P3 IMAD.IADD R18, R18, 0x1, -R26.reuse ;  /* 0x000000011212b824 */ /* 0x100fe200078e0a1a */
[C---:B------:R-:W-:Y:S01]  /*e920*/  ISETP.GT.U32.AND P2, PT, R26.reuse, R4, PT ;  /* 0x000000041a00720c */ /* 0x040fe20003f44070 */
[----:B------:R-:W-:Y:S01]  /*e930*/  @!P4 IMAD.IADD R17, R17, 0x1, -R26 ;  /* 0x000000011111c824 */ /* 0x000fe200078e0a1a */
[----:B------:R-:W-:Y:S01]  /*e940*/  ISETP.GT.U32.AND P3, PT, R26, R0, PT ;  /* 0x000000001a00720c */ /* 0x000fe20003f64070 */
[----:B------:R-:W-:Y:S02]  /*e950*/  IMAD R24, R28, R5, R24 ;  /* 0x000000051c187224 */ /* 0x000fe400078e0218 */
[----:B------:R-:W2:Y:S04]  /*e960*/  LDL.LU R5, [R1+0x8] ;  /* 0x0000080001057983 */ /* 0x000ea80000300800 */
[----:B------:R-:W3:Y:S04]  /*e970*/  LDL.LU R6, [R1+0x4] ;  /* 0x0000040001067983 */ /* 0x000ee80000300800 */
[----:B------:R0:W-:Y:S01]  /*e980*/  STL [R1+0x154], R7 ;  /* 0x0001540701007387 */ /* 0x0001e20000100800 */
[----:B------:R-:W-:Y:S01]  /*e990*/  ISETP.GT.U32.AND P4, PT, R26, R27, PT ;  /* 0x0000001b1a00720c */ /* 0x000fe20003f84070 */
[--C-:B------:R-:W-:Y:S01]  /*e9a0*/  @!P5 IMAD.IADD R16, R16, 0x1, -R26.reuse ;  /* 0x000000011010d824 */ /* 0x100fe200078e0a1a */
[----:B------:R-:W-:Y:S01]  /*e9b0*/  ISETP.GT.U32.AND P6, PT, R26, R29, PT ;  /* 0x0000001d1a00720c */ /* 0x000fe20003fc4070 */
[----:B0-----:R-:W4:Y:S04]  /*e9c0*/  LDL.LU R7, [R1] ;  /* 0x0000000001077983 */ /* 0x001f280000300800 */
[----:B------:R0:W-:Y:S01]  /*e9d0*/  STL [R1+0x120], R21 ;  /* 0x0001201501007387 */ /* 0x0001e20000100800 */
[----:B------:R-:W-:-:S03]  /*e9e0*/  @!P0 IMAD.IADD R15, R15, 0x1, -R26 ;  /* 0x000000010f0f8824 */ /* 0x000fc600078e0a1a */
[----:B0-----:R-:W5:Y:S04]  /*e9f0*/  LDL.LU R21, [R1+0x170c] ;  /* 0x00170c0001157983 */ /* 0x001f680000300800 */
        /* <DEDUP_REMOVED lines=15> */
[----:B------:R0:W-:Y:S04]  /*eaf0*/  STL [R1+0xfc], R15 ;  /* 0x0000fc0f01007387 */ /* 0x0001e80000100800 */
        /* <DEDUP_REMOVED lines=10> */
[----:B0-----:R-:W5:Y:S01]  /*eba0*/  LDL.LU R29, [R1+0x16e0] ;  /* 0x0016e000011d7983 */ /* 0x001f620000300800 */
[----:B------:R-:W-:-:S02]  /*ebb0*/  ISETP.GT.U32.AND P5, PT, R26, R13, PT ;  /* 0x0000000d1a00720c */ /* 0x000fc40003fa4070 */
[C---:B------:R-:W-:Y:S02]  /*ebc0*/  ISETP.GT.U32.AND P0, PT, R26.reuse, R12, PT ;  /* 0x0000000c1a00720c */ /* 0x040fe40003f04070 */
[C---:B------:R-:W-:Y:S02]  /*ebd0*/  ISETP.GT.U32.AND P1, PT, R26.reuse, R11, PT ;  /* 0x0000000b1a00720c */ /* 0x040fe40003f24070 */
[C---:B------:R-:W-:Y:S02]  /*ebe0*/  ISETP.GT.U32.AND P2, PT, R26.reuse, R10, PT ;  /* 0x0000000a1a00720c */ /* 0x040fe40003f44070 */
[C---:B------:R-:W-:Y:S02]  /*ebf0*/  ISETP.GT.U32.AND P3, PT, R26.reuse, R9, PT ;  /* 0x000000091a00720c */ /* 0x040fe40003f64070 */
[----:B------:R-:W-:-:S03]  /*ec00*/  ISETP.GT.U32.AND P4, PT, R26, R8, PT ;  /* 0x000000081a00720c */ /* 0x000fc60003f84070 */
[--C-:B------:R-:W-:Y:S02]  /*ec10*/  @!P5 IMAD.IADD R13, R13, 0x1, -R26.reuse ;  /* 0x000000010d0dd824 */ /* 0x100fe400078e0a1a */
[--C-:B------:R-:W-:Y:S02]  /*ec20*/  @!P0 IMAD.IADD R12, R12, 0x1, -R26.reuse ;  /* 0x000000010c0c8824 */ /* 0x100fe400078e0a1a */
[--C-:B------:R-:W-:Y:S02]  /*ec30*/  @!P1 IMAD.IADD R11, R11, 0x1, -R26.reuse ;  /* 0x000000010b0b9824 */ /* 0x100fe400078e0a1a */
[--C-:B------:R-:W-:Y:S02]  /*ec40*/  @!P2 IMAD.IADD R10, R10, 0x1, -R26.reuse ;  /* 0x000000010a0aa824 */ /* 0x100fe400078e0a1a */
[--C-:B------:R-:W-:Y:S02]  /*ec50*/  @!P3 IMAD.IADD R9, R9, 0x1, -R26.reuse ;  /* 0x000000010909b824 */ /* 0x100fe400078e0a1a */
[----:B------:R-:W-:Y:S01]  /*ec60*/  @!P4 IMAD.IADD R8, R8, 0x1, -R26 ;  /* 0x000000010808c824 */ /* 0x000fe200078e0a1a */
[----:B--2---:R-:W-:-:S02]  /*ec70*/  ISETP.GT.U32.AND P6, PT, R26, R5, PT ;  /* 0x000000051a00720c */ /* 0x004fc40003fc4070 */
[C---:B---3--:R-:W-:Y:S02]  /*ec80*/  ISETP.GT.U32.AND P5, PT, R26.reuse, R6, PT ;  /* 0x000000061a00720c */ /* 0x048fe40003fa4070 */
[----:B----4-:R-:W-:-:S09]  /*ec90*/  ISETP.GT.U32.AND P0, PT, R26, R7, PT ;  /* 0x000000071a00720c */ /* 0x010fd20003f04070 */
[--C-:B------:R-:W-:Y:S01]  /*eca0*/  @!P6 IMAD.IADD R5, R5, 0x1, -R26.reuse ;  /* 0x000000010505e824 */ /* 0x100fe200078e0a1a */
[----:B------:R-:W-:Y:S01]  /*ecb0*/  ISETP.GT.U32.AND P6, PT, R26, R13, PT ;  /* 0x0000000d1a00720c */ /* 0x000fe20003fc4070 */
[--C-:B------:R-:W-:Y:S01]  /*ecc0*/  @!P5 IMAD.IADD R6, R6, 0x1, -R26.reuse ;  /* 0x000000010606d824 */ /* 0x100fe200078e0a1a */
[C---:B------:R-:W-:Y:S01]  /*ecd0*/  ISETP.GT.U32.AND P5, PT, R26.reuse, R12, PT ;  /* 0x0000000c1a00720c */ /* 0x040fe20003fa4070 */
[----:B------:R-:W-:Y:S01]  /*ece0*/  @!P0 IMAD.IADD R7, R7, 0x1, -R26 ;  /* 0x0000000107078824 */ /* 0x000fe200078e0a1a */
[----:B------:R-:W-:-:S09]  /*ecf0*/  ISETP.GT.U32.AND P0, PT, R26, R11, PT ;  /* 0x0000000b1a00720c */ /* 0x000fd20003f04070 */
[--C-:B------:R-:W-:Y:S02]  /*ed00*/  @!P6 IMAD.IADD R13, R13, 0x1, -R26.reuse ;  /* 0x000000010d0de824 */ /* 0x100fe400078e0a1a */
[----:B------:R-:W-:-:S03]  /*ed10*/  @!P5 IMAD.IADD R12, R12, 0x1, -R26 ;  /* 0x000000010c0cd824 */ /* 0x000fc600078e0a1a */
[----:B------:R0:W-:Y:S01]  /*ed20*/  STL [R1+0xc8], R13 ;  /* 0x0000c80d01007387 */ /* 0x0001e20000100800 */
[----:B------:R-:W-:-:S03]  /*ed30*/  @!P0 IMAD.IADD R11, R11, 0x1, -R26 ;  /* 0x000000010b0b8824 */ /* 0x000fc600078e0a1a */
[----:B0-----:R-:W2:Y:S04]  /*ed40*/  LDL.LU R13, [R1+0x16dc] ;  /* 0x0016dc00010d7983 */ /* 0x001ea80000300800 */
[----:B------:R0:W-:Y:S04]  /*ed50*/  STL [R1+0x1c], R12 ;  /* 0x00001c0c01007387 */ /* 0x0001e80000100800 */
[----:B0-----:R-:W3:Y:S04]  /*ed60*/  LDL.LU R12, [R1+0x16d8] ;  /* 0x0016d800010c7983 */ /* 0x001ee80000300800 */
[----:B------:R0:W-:Y:S04]  /*ed70*/  STL [R1+0x18], R11 ;  /* 0x0000180b01007387 */ /* 0x0001e80000100800 */
[----:B0-----:R-:W4:Y:S01]  /*ed80*/  LDL.LU R11, [R1+0x16d4] ;  /* 0x0016d400010b7983 */ /* 0x001f220000300800 */
[----:B------:R-:W-:-:S02]  /*ed90*/  ISETP.GT.U32.AND P5, PT, R26, R6, PT ;  /* 0x000000061a00720c */ /* 0x000fc40003fa4070 */
[C---:B------:R-:W-:Y:S02]  /*eda0*/  ISETP.GT.U32.AND P0, PT, R26.reuse, R7, PT ;  /* 0x000000071a00720c */ /* 0x040fe40003f04070 */
[C---:B-----5:R-:W-:Y:S02]  /*edb0*/  ISETP.GT.U32.AND P4, PT, R26.reuse, R4, PT ;  /* 0x000000041a00720c */ /* 0x060fe40003f84070 */
[C---:B------:R-:W-:Y:S02]  /*edc0*/  ISETP.GT.U32.AND P3, PT, R26.reuse, R0, PT ;  /* 0x000000001a00720c */ /* 0x040fe40003f64070 */
[C---:B------:R-:W-:Y:S02]  /*edd0*/  ISETP.GT.U32.AND P2, PT, R26.reuse, R27, PT ;  /* 0x0000001b1a00720c */ /* 0x040fe40003f44070 */
[----:B------:R-:W-:-:S11]  /*ede0*/  ISETP.GT.U32.AND P1, PT, R26, R29, PT ;  /* 0x0000001d1a00720c */ /* 0x000fd60003f24070 */
[--C-:B------:R-:W-:Y:S01]  /*edf0*/  @!P2 IMAD.IADD R27, R27, 0x1, -R26.reuse ;  /* 0x000000011b1ba824 */ /* 0x100fe200078e0a1a */
[----:B------:R-:W-:Y:S01]  /*ee00*/  ISETP.GT.U32.AND P2, PT, R26, R9, PT ;  /* 0x000000091a00720c */ /* 0x000fe20003f44070 */
[--C-:B------:R-:W-:Y:S01]  /*ee10*/  @!P3 IMAD.IADD R0, R0, 0x1, -R26.reuse ;  /* 0x000000010000b824 */ /* 0x100fe200078e0a1a */
[----:B------:R-:W-:Y:S01]  /*ee20*/  ISETP.GT.U32.AND P3, PT, R26, R8, PT ;  /* 0x000000081a00720c */ /* 0x000fe20003f64070 */
[--C-:B------:R-:W-:Y:S01]  /*ee30*/  @!P4 IMAD.IADD R4, R4, 0x1, -R26.reuse ;  /* 0x000000010404c824 */ /* 0x100fe200078e0a1a */
[C---:B------:R-:W-:Y:S01]  /*ee40*/  ISETP.GT.U32.AND P4, PT, R26.reuse, R5, PT ;  /* 0x000000051a00720c */ /* 0x040fe20003f84070 */
[----:B------:R-:W-:Y:S01]  /*ee50*/  @!P1 IMAD.IADD R29, R29, 0x1, -R26 ;  /* 0x000000011d1d9824 */ /* 0x000fe200078e0a1a */
[----:B------:R-:W-:-:S07]  /*ee60*/  ISETP.GT.U32.AND P1, PT, R26, R10, PT ;  /* 0x0000000a1a00720c */ /* 0x000fce0003f24070 */
[--C-:B------:R-:W-:Y:S02]  /*ee70*/  @!P2 IMAD.IADD R9, R9, 0x1, -R26.reuse ;  /* 0x000000010909a824 */ /* 0x100fe400078e0a1a */
[--C-:B------:R-:W-:Y:S02]  /*ee80*/  @!P3 IMAD.IADD R8, R8, 0x1, -R26.reuse ;  /* 0x000000010808b824 */ /* 0x100fe400078e0a1a */
[--C-:B------:R-:W-:Y:S02]  /*ee90*/  @!P4 IMAD.IADD R5, R5, 0x1, -R26.reuse ;  /* 0x000000010505c824 */ /* 0x100fe400078e0a1a */
[----:B------:R-:W-:-:S05]  /*eea0*/  @!P1 IMAD.IADD R10, R10, 0x1, -R26 ;  /* 0x000000010a0a9824 */ /* 0x000fca00078e0a1a */
[----:B------:R0:W-:Y:S04]  /*eeb0*/  STL [R1+0x14], R10 ;  /* 0x0000140a01007387 */ /* 0x0001e80000100800 */
[----:B0-----:R-:W5:Y:S04]  /*eec0*/  LDL.LU R10, [R1+0x16d0] ;  /* 0x0016d000010a7983 */ /* 0x001f680000300800 */
[----:B------:R0:W-:Y:S04]  /*eed0*/  STL [R1+0x10], R9 ;  /* 0x0000100901007387 */ /* 0x0001e80000100800 */
[----:B0-----:R-:W2:Y:S04]  /*eee0*/  LDL.LU R9, [R1+0x16cc] ;  /* 0x0016cc0001097983 */ /* 0x001ea80000300800 */
[----:B------:R0:W-:Y:S04]  /*eef0*/  STL [R1+0xc], R8 ;  /* 0x00000c0801007387 */ /* 0x0001e80000100800 */
[----:B0-----:R-:W3:Y:S04]  /*ef00*/  LDL.LU R8, [R1+0x16c8] ;  /* 0x0016c80001087983 */ /* 0x001ee80000300800 */
[----:B------:R0:W-:Y:S04]  /*ef10*/  STL [R1+0x8], R5 ;  /* 0x0000080501007387 */ /* 0x0001e80000100800 */
[----:B0-----:R-:W3:Y:S01]  /*ef20*/  LDL.LU R5, [R1+0x16c4] ;  /* 0x0016c40001057983 */ /* 0x001ee20000300800 */
[----:B------:R-:W-:-:S02]  /*ef30*/  @!P5 IMAD.IADD R6, R6, 0x1, -R26 ;  /* 0x000000010606d824 */ /* 0x000fc400078e0a1a */
[----:B------:R-:W-:-:S03]  /*ef40*/  @!P0 IMAD.IADD R7, R7, 0x1, -R26 ;  /* 0x0000000107078824 */ /* 0x000fc600078e0a1a */
[----:B------:R0:W-:Y:S04]  /*ef50*/  STL [R1+0x4], R6 ;  /* 0x0000040601007387 */ /* 0x0001e80000100800 */
[----:B0-----:R-:W3:Y:S04]  /*ef60*/  LDL.LU R6, [R1+0x16c0] ;  /* 0x0016c00001067983 */ /* 0x001ee80000300800 */
[----:B------:R0:W-:Y:S04]  /*ef70*/  STL [R1], R7 ;  /* 0x0000000701007387 */ /* 0x0001e80000100800 */
[----:B0-----:R-:W3:Y:S01]  /*ef80*/  LDL.LU R7, [R1+0x16bc] ;  /* 0x0016bc0001077983 */ /* 0x001ee20000300800 */
[----:B------:R-:W-:-:S02]  /*ef90*/  ISETP.GT.U32.AND P2, PT, R26, R27, PT ;  /* 0x0000001b1a00720c */ /* 0x000fc40003f44070 */
[----:B------:R-:W-:-:S11]  /*efa0*/  ISETP.GT.U32.AND P6, PT, R26, R0, PT ;  /* 0x000000001a00720c */ /* 0x000fd60003fc4070 */
[--C-:B------:R-:W-:Y:S02]  /*efb0*/  @!P2 IMAD.IADD R27, R27, 0x1, -R26.reuse ;  /* 0x000000011b1ba824 */ /* 0x100fe400078e0a1a */
[----:B------:R-:W-:Y:S01]  /*efc0*/  @!P6 IMAD.IADD R0, R0, 0x1, -R26 ;  /* 0x000000010000e824 */ /* 0x000fe200078e0a1a */
[C---:B------:R-:W-:Y:S02]  /*efd0*/  ISETP.GT.U32.AND P1, PT, R26.reuse, R29, PT ;  /* 0x0000001d1a00720c */ /* 0x040fe40003f24070 */
[----:B------:R-:W-:-:S11]  /*efe0*/  ISETP.GT.U32.AND P3, PT, R26, R4, PT ;  /* 0x000000041a00720c */ /* 0x000fd60003f64070 */
[--C-:B------:R-:W-:Y:S02]  /*eff0*/  @!P1 IMAD.IADD R29, R29, 0x1, -R26.reuse ;  /* 0x000000011d1d9824 */ /* 0x100fe400078e0a1a */
[----:B------:R-:W-:-:S03]  /*f000*/  @!P3 IMAD.IADD R4, R4, 0x1, -R26 ;  /* 0x000000010404b824 */ /* 0x000fc600078e0a1a */
[----:B------:R-:W-:Y:S04]  /*f010*/  STL [R1+0x1690], R29 ;  /* 0x0016901d01007387 */ /* 0x000fe80000100800 */
[----:B------:R-:W-:Y:S04]  /*f020*/  STL [R1+0x1694], R27 ;  /* 0x0016941b01007387 */ /* 0x000fe80000100800 */
[----:B------:R-:W-:Y:S01]  /*f030*/  STL [R1+0x1698], R0 ;  /* 0x0016980001007387 */ /* 0x000fe20000100800 */
[----:B----4-:R-:W-:-:S13]  /*f040*/  ISETP.GT.U32.AND P3, PT, R26, R11, PT ;  /* 0x0000000b1a00720c */ /* 0x010fda0003f64070 */
[----:B------:R-:W-:Y:S01]  /*f050*/  @!P3 IMAD.IADD R11, R11, 0x1, -R26 ;  /* 0x000000010b0bb824 */ /* 0x000fe200078e0a1a */
[----:B------:R-:W-:Y:S01]  /*f060*/  STL [R1+0x169c], R4 ;  /* 0x00169c0401007387 */ /* 0x000fe20000100800 */
[----:B------:R-:W-:-:S05]  /*f070*/  IABS R2, R2 ;  /* 0x0000000200027213 */ /* 0x000fca0000000000 */
[----:B------:R-:W-:-:S04]  /*f080*/  IMAD.HI.U32 R25, R25, R2, RZ ;  /* 0x0000000219197227 */ /* 0x000fc800078e00ff */
[----:B------:R-:W-:-:S04]  /*f090*/  IMAD.MOV R25, RZ, RZ, -R25 ;  /* 0x000000ffff197224 */ /* 0x000fc800078e0a19 */
[C---:B------:R-:W-:Y:S01]  /*f0a0*/  IMAD R25, R26.reuse, R25, R2 ;  /* 0x000000191a197224 */ /* 0x040fe200078e0202 */
[C---:B-----5:R-:W-:Y:S02]  /*f0b0*/  ISETP.GT.U32.AND P6, PT, R26.reuse, R10, PT ;  /* 0x0000000a1a00720c */ /* 0x060fe40003fc4070 */
[----:B--2---:R-:W-:-:S11]  /*f0c0*/  ISETP.GT.U32.AND P2, PT, R26, R9, PT ;  /* 0x000000091a00720c */ /* 0x004fd60003f44070 */
[--C-:B------:R-:W-:Y:S02]  /*f0d0*/  @!P6 IMAD.IADD R10, R10, 0x1, -R26.reuse ;  /* 0x000000010a0ae824 */ /* 0x100fe400078e0a1a */
[----:B------:R-:W-:Y:S01]  /*f0e0*/  @!P2 IMAD.IADD R9, R9, 0x1, -R26 ;  /* 0x000000010909a824 */ /* 0x000fe200078e0a1a */
[C---:B------:R-:W-:Y:S02]  /*f0f0*/  ISETP.GT.U32.AND P2, PT, R26.reuse, R16, PT ;  /* 0x000000101a00720c */ /* 0x040fe40003f44070 */
[----:B---3--:R-:W-:-:S13]  /*f100*/  ISETP.GT.U32.AND P4, PT, R26, R5, PT ;  /* 0x000000051a00720c */ /* 0x008fda0003f84070 */
[----:B------:R-:W-:-:S05]  /*f110*/  @!P4 IMAD.IADD R5, R5, 0x1, -R26 ;  /* 0x000000010505c824 */ /* 0x000fca00078e0a1a */
[----:B------:R-:W-:Y:S01]  /*f120*/  ISETP.GT.U32.AND P6, PT, R26, R5, PT ;  /* 0x000000051a00720c */ /* 0x000fe20003fc4070 */
[----:B------:R-:W-:Y:S01]  /*f130*/  @!P2 IMAD.IADD R16, R16, 0x1, -R26 ;  /* 0x000000011010a824 */ /* 0x000fe200078e0a1a */
[----:B------:R-:W-:-:S11]  /*f140*/  ISETP.GT.U32.AND P5, PT, R26, R6, PT ;  /* 0x000000061a00720c */ /* 0x000fd60003fa4070 */
[--C-:B------:R-:W-:Y:S01]  /*f150*/  @!P6 IMAD.IADD R5, R5, 0x1, -R26.reuse ;  /* 0x000000010505e824 */ /* 0x100fe200078e0a1a */
[C---:B------:R-:W-:Y:S02]  /*f160*/  ISETP.GT.U32.AND P6, PT, R26.reuse, R16, PT ;  /* 0x000000101a00720c */ /* 0x040fe40003fc4070 */
[C---:B------:R-:W-:Y:S02]  /*f170*/  ISETP.GT.U32.AND P0, PT, R26.reuse, R7, PT ;  /* 0x000000071a00720c */ /* 0x040fe40003f04070 */
[----:B------:R-:W-:Y:S01]  /*f180*/  ISETP.GT.U32.AND P1, PT, R26, R8, PT ;  /* 0x000000081a00720c */ /* 0x000fe20003f24070 */
[----:B------:R-:W-:Y:S01]  /*f190*/  @!P5 IMAD.IADD R6, R6, 0x1, -R26 ;  /* 0x000000010606d824 */ /* 0x000fe200078e0a1a */
[C---:B------:R-:W-:Y:S02]  /*f1a0*/  ISETP.GT.U32.AND P4, PT, R26.reuse, R12, PT ;  /* 0x0000000c1a00720c */ /* 0x040fe40003f84070 */
[----:B------:R-:W-:-:S05]  /*f1b0*/  ISETP.GT.U32.AND P5, PT, R26, R13, PT ;  /* 0x0000000d1a00720c */ /* 0x000fca0003fa4070 */
[--C-:B------:R-:W-:Y:S01]  /*f1c0*/  @!P6 IMAD.IADD R16, R16, 0x1, -R26.reuse ;  /* 0x000000011010e824 */ /* 0x100fe200078e0a1a */
[----:B------:R-:W-:Y:S01]  /*f1d0*/  ISETP.GT.U32.AND P6, PT, R28, R24, PT ;  /* 0x000000181c00720c */ /* 0x000fe20003fc4070 */
[--C-:B------:R-:W-:Y:S02]  /*f1e0*/  @!P0 IMAD.IADD R7, R7, 0x1, -R26.reuse ;  /* 0x0000000107078824 */ /* 0x100fe400078e0a1a */
[--C-:B------:R-:W-:Y:S01]  /*f1f0*/  @!P1 IMAD.IADD R8, R8, 0x1, -R26.reuse ;  /* 0x0000000108089824 */ /* 0x100fe200078e0a1a */
[----:B------:R-:W-:Y:S01]  /*f200*/  ISETP.GT.U32.AND P3, PT, R26, R6, PT ;  /* 0x000000061a00720c */ /* 0x000fe20003f64070 */
[--C-:B------:R-:W-:Y:S01]  /*f210*/  @!P4 IMAD.IADD R12, R12, 0x1, -R26.reuse ;  /* 0x000000010c0cc824 */ /* 0x100fe200078e0a1a */
[C---:B------:R-:W-:Y:S01]  /*f220*/  ISETP.GT.U32.AND P4, PT, R26.reuse, R7, PT ;  /* 0x000000071a00720c */ /* 0x040fe20003f84070 */
[----:B------:R-:W-:Y:S01]  /*f230*/  @!P5 IMAD.IADD R13, R13, 0x1, -R26 ;  /* 0x000000010d0dd824 */ /* 0x000fe200078e0a1a */
[----:B------:R-:W-:-:S05]  /*f240*/  ISETP.GT.U32.AND P5, PT, R26, R8, PT ;  /* 0x000000081a00720c */ /* 0x000fca0003fa4070 */
[----:B------:R-:W-:-:S05]  /*f250*/  @!P6 IMAD.IADD R24, R24, 0x1, -R28 ;  /* 0x000000011818e824 */ /* 0x000fca00078e0a1c */
[----:B------:R-:W-:Y:S01]  /*f260*/  ISETP.GT.U32.AND P6, PT, R28, R24, PT ;  /* 0x000000181c00720c */ /* 0x000fe20003fc4070 */
[--C-:B------:R-:W-:Y:S02]  /*f270*/  @!P3 IMAD.IADD R6, R6, 0x1, -R26.reuse ;  /* 0x000000010606b824 */ /* 0x100fe400078e0a1a */
[--C-:B------:R-:W-:Y:S01]  /*f280*/  @!P4 IMAD.IADD R7, R7, 0x1, -R26.reuse ;  /* 0x000000010707c824 */ /* 0x100fe200078e0a1a */
[----:B------:R-:W-:Y:S01]  /*f290*/  STL [R1+0x16a0], R5 ;  /* 0x0016a00501007387 */ /* 0x000fe20000100800 */
[----:B------:R-:W-:-:S03]  /*f2a0*/  @!P5 IMAD.IADD R8, R8, 0x1, -R26 ;  /* 0x000000010808d824 */ /* 0x000fc600078e0a1a */
[----:B------:R-:W-:Y:S04]  /*f2b0*/  STL [R1+0x16a4], R6 ;  /* 0x0016a40601007387 */ /* 0x000fe80000100800 */
[----:B------:R0:W-:Y:S01]  /*f2c0*/  STL [R1+0x16a8], R7 ;  /* 0x0016a80701007387 */ /* 0x0001e20000100800 */
[----:B------:R-:W-:Y:S02]  /*f2d0*/  @!P6 IMAD.IADD R24, R24, 0x1, -R28 ;  /* 0x000000011818e824 */ /* 0x000fe400078e0a1c */
[----:B------:R-:W1:Y:S01]  /*f2e0*/  S2R R28, SR_TID.X ;  /* 0x00000000001c7919 */ /* 0x000e620000002100 */
[----:B------:R-:W-:Y:S01]  /*f2f0*/  ISETP.GT.U32.AND P3, PT, R26, R12, PT ;  /* 0x0000000c1a00720c */ /* 0x000fe20003f64070 */
[----:B------:R2:W-:Y:S01]  /*f300*/  STL [R1+0x16b4], R8 ;  /* 0x0016b40801007387 */ /* 0x0005e20000100800 */
[----:B0-----:R-:W0:Y:S03]  /*f310*/  S2R R7, SR_TID.X ;  /* 0x0000000000077919 */ /* 0x001e260000002100 */
[----:B------:R-:W3:Y:S01]  /*f320*/  LDL.LU R2, [R1+0x16b8] ;  /* 0x0016b80001027983 */ /* 0x000ee20000300800 */
[----:B--2---:R-:W2:Y:S07]  /*f330*/  LDC R8, c[0x0][0x230] ;  /* 0x00008c00ff087b82 */ /* 0x004eae0000000800 */
[--C-:B------:R-:W-:Y:S01]  /*f340*/  @!P3 IMAD.IADD R12, R12, 0x1, -R26.reuse ;  /* 0x000000010c0cb824 */ /* 0x100fe200078e0a1a */
[----:B------:R-:W-:Y:S01]  /*f350*/  ISETP.GT.U32.AND P3, PT, R26, R19, PT ;  /* 0x000000131a00720c */ /* 0x000fe20003f64070 */
[----:B------:R-:W4:Y:S04]  /*f360*/  LDL.LU R5, [R1+0x90] ;  /* 0x0000900001057983 */ /* 0x000f280000300800 */
[----:B------:R-:W5:Y:S04]  /*f370*/  LDL R29, [R1+0x1480] ;  /* 0x00148000011d7983 */ /* 0x000f680000100800 */
[----:B------:R-:W5:Y:S04]  /*f380*/  LDL R6, [R1+0x1494] ;  /* 0x0014940001067983 */ /* 0x000f680000100800 */
[----:B------:R-:W-:Y:S01]  /*f390*/  @!P3 IMAD.IADD R19, R19, 0x1, -R26 ;  /* 0x000000011313b824 */ /* 0x000fe200078e0a1a */
[----:B------:R-:W-:Y:S01]  /*f3a0*/  ISETP.GE.AND P3, PT, R3, RZ, PT ;  /* 0x000000ff0300720c */ /* 0x000fe20003f66270 */
[----:B------:R-:W5:Y:S01]  /*f3b0*/  LDL R0, [R1+0x1498] ;  /* 0x0014980001007983 */ /* 0x000f620000100800 */
[----:B-1----:R-:W-:-:S03]  /*f3c0*/  LOP3.LUT R28, R28, 0x3, RZ, 0xc0, !PT ;  /* 0x000000031c1c7812 */ /* 0x002fc600078ec0ff */
[----:B------:R-:W5:Y:S01]  /*f3d0*/  LDL R4, [R1+0x149c] ;  /* 0x00149c0001047983 */ /* 0x000f620000100800 */
[----:B--2---:R-:W-:Y:S01]  /*f3e0*/  VIADD R8, R8, 0x1f ;  /* 0x0000001f08087836 */ /* 0x004fe20000000000 */
[----:B0-----:R-:W-:-:S04]  /*f3f0*/  SHF.R.U32.HI R3, RZ, 0x2, R7 ;  /* 0x00000002ff037819 */ /* 0x001fc80000011607 */
[----:B------:R-:W-:Y:S01]  /*f400*/  SHF.R.S32.HI R27, RZ, 0x1f, R8 ;  /* 0x0000001fff1b7819 */ /* 0x000fe20000011408 */
[----:B------:R-:W-:Y:S01]  /*f410*/  IMAD R28, R28, 0x88, RZ ;  /* 0x000000881c1c7824 */ /* 0x000fe200078e02ff */
[----:B------:R-:W-:Y:S02]  /*f420*/  SGXT.U32 R3, R3, 0x3 ;  /* 0x000000030303781a */ /* 0x000fe40000000000 */
[----:B------:R-:W-:Y:S02]  /*f430*/  LEA.HI R27, R27, R8, RZ, 0x5 ;  /* 0x000000081b1b7211 */ /* 0x000fe400078f28ff */
[----:B------:R-:W2:Y:S01]  /*f440*/  LDL.LU R8, [R1+0x16b4] ;  /* 0x0016b40001087983 */ /* 0x000ea20000300800 */
[----:B------:R-:W-:-:S03]  /*f450*/  LOP3.LUT R28, R28, R3, RZ, 0xfc, !PT ;  /* 0x000000031c1c7212 */ /* 0x000fc600078efcff */
[----:B------:R-:W2:Y:S04]  /*f460*/  LDL R27, [R1+0x14f8] ;  /* 0x0014f800011b7983 */ /* 0x000ea80000100800 */
[----:B------:R-:W2:Y:S01]  /*f470*/  LDL.LU R3, [R1+0x16b0] ;  /* 0x0016b00001037983 */ /* 0x000ea20000300800 */
[C---:B------:R-:W-:Y:S02]  /*f480*/  ISETP.GT.U32.AND P0, PT, R26.reuse, R14, PT ;  /* 0x0000000e1a00720c */ /* 0x040fe40003f04070 */
[C---:B------:R-:W-:Y:S02]  /*f490*/  ISETP.GT.U32.AND P1, PT, R26.reuse, R15, PT ;  /* 0x0000000f1a00720c */ /* 0x040fe40003f24070 */
[C---:B------:R-:W-:Y:S02]  /*f4a0*/  ISETP.GT.U32.AND P2, PT, R26.reuse, R11, PT ;  /* 0x0000000b1a00720c */ /* 0x040fe40003f44070 */
[----:B------:R-:W-:Y:S01]  /*f4b0*/  ISETP.GT.U32.AND P4, PT, R26, R13, PT ;  /* 0x0000000d1a00720c */ /* 0x000fe20003f84070 */
[----:B------:R-:W-:Y:S01]  /*f4c0*/  IMAD.SHL.U32 R7, R7, 0x2, RZ ;  /* 0x0000000207077824 */ /* 0x000fe200078e00ff */
[----:B------:R-:W2:Y:S05]  /*f4d0*/  LDL R28, [R1+0x14e4] ;  /* 0x0014e400011c7983 */ /* 0x000eaa0000100800 */
[--C-:B------:R-:W-:Y:S01]  /*f4e0*/  @!P0 IMAD.IADD R14, R14, 0x1, -R26.reuse ;  /* 0x000000010e0e8824 */ /* 0x100fe200078e0a1a */
[C---:B------:R-:W-:Y:S01]  /*f4f0*/  ISETP.GT.U32.AND P0, PT, R26.reuse, R9, PT ;  /* 0x000000091a00720c */ /* 0x040fe20003f04070 */
[----:B------:R-:W-:Y:S01]  /*f500*/  @!P1 IMAD.IADD R15, R15, 0x1, -R26 ;  /* 0x000000010f0f9824 */ /* 0x000fe200078e0a1a */
[----:B------:R-:W-:-:S02]  /*f510*/  ISETP.GT.U32.AND P1, PT, R26, R10, PT ;  /* 0x0000000a1a00720c */ /* 0x000fc40003f24070 */
[----:B------:R-:W-:-:S09]  /*f520*/  ISETP.GT.U32.AND P5, PT, R26, R14, PT ;  /* 0x0000000e1a00720c */ /* 0x000fd20003fa4070 */
[--C-:B------:R-:W-:Y:S01]  /*f530*/  @!P0 IMAD.IADD R9, R9, 0x1, -R26.reuse ;  /* 0x0000000109098824 */ /* 0x100fe200078e0a1a */
[----:B------:R-:W-:Y:S01]  /*f540*/  ISETP.GT.U32.AND P0, PT, R26, R15, PT ;  /* 0x0000000f1a00720c */ /* 0x000fe20003f04070 */
[--C-:B------:R-:W-:Y:S01]  /*f550*/  @!P1 IMAD.IADD R10, R10, 0x1, -R26.reuse ;  /* 0x000000010a0a9824 */ /* 0x100fe200078e0a1a */
[C---:B------:R-:W-:Y:S01]  /*f560*/  ISETP.GT.U32.AND P1, PT, R26.reuse, R17, PT ;  /* 0x000000111a00720c */ /* 0x040fe20003f24070 */
[--C-:B------:R-:W-:Y:S01]  /*f570*/  @!P2 IMAD.IADD R11, R11, 0x1, -R26.reuse ;  /* 0x000000010b0ba824 */ /* 0x100fe200078e0a1a */
[C---:B------:R-:W-:Y:S01]  /*f580*/  ISETP.GT.U32.AND P2, PT, R26.reuse, R18, PT ;  /* 0x000000121a00720c */ /* 0x040fe20003f44070 */
[--C-:B------:R-:W-:Y:S01]  /*f590*/  @!P4 IMAD.IADD R13, R13, 0x1, -R26.reuse ;  /* 0x000000010d0dc824 */ /* 0x100fe200078e0a1a */
[----:B------:R-:W-:Y:S01]  /*f5a0*/  ISETP.GT.U32.AND P4, PT, R26, R20, PT ;  /* 0x000000141a00720c */ /* 0x000fe20003f84070 */
[----:B------:R-:W-:Y:S01]  /*f5b0*/  @!P5 IMAD.IADD R14, R14, 0x1, -R26 ;  /* 0x000000010e0ed824 */ /* 0x000fe200078e0a1a */
[----:B------:R-:W-:-:S05]  /*f5c0*/  ISETP.GT.U32.AND P5, PT, R26, R21, PT ;  /* 0x000000151a00720c */ /* 0x000fca0003fa4070 */
[--C-:B------:R-:W-:Y:S01]  /*f5d0*/  @!P0 IMAD.IADD R15, R15, 0x1, -R26.reuse ;  /* 0x000000010f0f8824 */ /* 0x100fe200078e0a1a */
[C---:B------:R-:W-:Y:S01]  /*f5e0*/  ISETP.GT.U32.AND P0, PT, R26.reuse, R22, PT ;  /* 0x000000161a00720c */ /* 0x040fe20003f04070 */
[--C-:B------:R-:W-:Y:S01]  /*f5f0*/  @!P1 IMAD.IADD R17, R17, 0x1, -R26.reuse ;  /* 0x0000000111119824 */ /* 0x100fe200078e0a1a */
[----:B------:R-:W-:Y:S01]  /*f600*/  ISETP.GT.U32.AND P1, PT, R26, R23, PT ;  /* 0x000000171a00720c */ /* 0x000fe20003f24070 */
[--C-:B------:R-:W-:Y:S02]  /*f610*/  @!P2 IMAD.IADD R18, R18, 0x1, -R26.reuse ;  /* 0x000000011212a824 */ /* 0x100fe400078e0a1a */
[--C-:B------:R-:W-:Y:S01]  /*f620*/  @!P4 IMAD.IADD R20, R20, 0x1, -R26.reuse ;  /* 0x000000011414c824 */ /* 0x100fe200078e0a1a */
[C---:B------:R-:W-:Y:S02]  /*f630*/  ISETP.GT.U32.AND P4, PT, R26.reuse, R25, PT ;  /* 0x000000191a00720c */ /* 0x040fe40003f84070 */
[C---:B------:R-:W-:Y:S01]  /*f640*/  ISETP.GT.U32.AND P2, PT, R26.reuse, R17, PT ;  /* 0x000000111a00720c */ /* 0x040fe20003f44070 */
[----:B------:R-:W-:Y:S01]  /*f650*/  @!P5 IMAD.IADD R21, R21, 0x1, -R26 ;  /* 0x000000011515d824 */ /* 0x000fe200078e0a1a */
[----:B------:R-:W-:-:S03]  /*f660*/  ISETP.GT.U32.AND P5, PT, R26, R18, PT ;  /* 0x000000121a00720c */ /* 0x000fc60003fa4070 */
[--C-:B------:R-:W-:Y:S01]  /*f670*/  @!P0 IMAD.IADD R22, R22, 0x1, -R26.reuse ;  /* 0x0000000116168824 */ /* 0x100fe200078e0a1a */
[C---:B------:R-:W-:Y:S01]  /*f680*/  ISETP.GT.U32.AND P0, PT, R26.reuse, R19, PT ;  /* 0x000000131a00720c */ /* 0x040fe20003f04070 */
[----:B------:R-:W-:Y:S01]  /*f690*/  @!P1 IMAD.IADD R23, R23, 0x1, -R26 ;  /* 0x0000000117179824 */ /* 0x000fe200078e0a1a */
[----:B------:R-:W-:-:S03]  /*f6a0*/  ISETP.GT.U32.AND P1, PT, R26, R20, PT ;  /* 0x000000141a00720c */ /* 0x000fc60003f24070 */
[--C-:B------:R-:W-:Y:S02]  /*f6b0*/  @!P4 IMAD.IADD R25, R25, 0x1, -R26.reuse ;  /* 0x000000011919c824 */ /* 0x100fe400078e0a1a */
[--C-:B------:R-:W-:Y:S01]  /*f6c0*/  @!P2 IMAD.IADD R17, R17, 0x1, -R26.reuse ;  /* 0x000000011111a824 */ /* 0x100fe200078e0a1a */
[----:B------:R-:W-:Y:S01]  /*f6d0*/  ISETP.GT.U32.AND P4, PT, R26, R21, PT ;  /* 0x000000151a00720c */ /* 0x000fe20003f84070 */
[----:B------:R-:W-:Y:S01]  /*f6e0*/  @!P5 IMAD.IADD R18, R18, 0x1, -R26 ;  /* 0x000000011212d824 */ /* 0x000fe200078e0a1a */
[----:B------:R-:W-:-:S03]  /*f6f0*/  ISETP.GT.U32.AND P5, PT, R26, R23, PT ;  /* 0x000000171a00720c */ /* 0x000fc60003fa4070 */
[--C-:B------:R-:W-:Y:S01]  /*f700*/  @!P0 IMAD.IADD R19, R19, 0x1, -R26.reuse ;  /* 0x0000000113138824 */ /* 0x100fe200078e0a1a */
[----:B------:R-:W-:Y:S01]  /*f710*/  ISETP.GT.U32.AND P0, PT, R26, R22, PT ;  /* 0x000000161a00720c */ /* 0x000fe20003f04070 */
[----:B------:R-:W-:Y:S01]  /*f720*/  @!P1 IMAD.IADD R20, R20, 0x1, -R26 ;  /* 0x0000000114149824 */ /* 0x000fe200078e0a1a */
[----:B------:R-:W-:Y:S01]  /*f730*/  ISETP.GT.U32.AND P1, PT, R26, R25, PT ;  /* 0x000000191a00720c */ /* 0x000fe20003f24070 */
[----:B------:R-:W-:-:S04]  /*f740*/  @!P3 IMAD.MOV R24, RZ, RZ, -R24 ;  /* 0x000000ffff18b224 */ /* 0x000fc800078e0a18 */
[--C-:B------:R-:W-:Y:S02]  /*f750*/  @!P4 IMAD.IADD R21, R21, 0x1, -R26.reuse ;  /* 0x000000011515c824 */ /* 0x100fe400078e0a1a */
[----:B------:R-:W-:-:S04]  /*f760*/  @!P5 IMAD.IADD R23, R23, 0x1, -R26 ;  /* 0x000000011717d824 */ /* 0x000fc800078e0a1a */
[--C-:B------:R-:W-:Y:S02]  /*f770*/  @!P0 IMAD.IADD R22, R22, 0x1, -R26.reuse ;  /* 0x0000000116168824 */ /* 0x100fe400078e0a1a */
[----:B------:R-:W-:Y:S01]  /*f780*/  @!P1 IMAD.IADD R25, R25, 0x1, -R26 ;  /* 0x0000000119199824 */ /* 0x000fe200078e0a1a */
[----:B---3--:R-:W-:Y:S02]  /*f790*/  ISETP.NE.AND P2, PT, R2, RZ, PT ;  /* 0x000000ff0200720c */ /* 0x008fe40003f45270 */
[----:B----4-:R-:W-:Y:S02]  /*f7a0*/  LOP3.LUT R5, R5, 0x10, R7, 0x78, !PT ;  /* 0x0000001005057812 */ /* 0x010fe400078e7807 */
[----:B-----5:R-:W-:-:S03]  /*f7b0*/  ISETP.GE.AND P4, PT, R29, RZ, PT ;  /* 0x000000ff1d00720c */ /* 0x020fc60003f86270 */
[----:B------:R0:W-:Y:S06]  /*f7c0*/  STL [R1+0x440], R5 ;  /* 0x0004400501007387 */ /* 0x0001ec0000100800 */
[----:B------:R-:W-:Y:S02]  /*f7d0*/  @!P2 LOP3.LUT R24, RZ, R2, RZ, 0x33, !PT ;  /* 0x00000002ff18a212 */ /* 0x000fe400078e33ff */
[----:B------:R-:W-:Y:S02]  /*f7e0*/  ISETP.GE.AND P3, PT, R6, RZ, PT ;  /* 0x000000ff0600720c */ /* 0x000fe40003f66270 */
[----:B--2---:R-:W-:-:S02]  /*f7f0*/  ISETP.GE.AND P6, PT, R3, RZ, PT ;  /* 0x000000ff0300720c */ /* 0x004fc40003fc6270 */
[----:B------:R-:W2:Y:S04]  /*f800*/  LDL.LU R3, [R1+0x16ac] ;  /* 0x0016ac0001037983 */ /* 0x000ea80000300800 */
[----:B0-----:R-:W3:Y:S04]  /*f810*/  LDL R5, [R1+0x14f4] ;  /* 0x0014f40001057983 */ /* 0x001ee80000100800 */
[----:B------:R-:W4:Y:S04]  /*f820*/  LDL R7, [R1+0x14f0] ;  /* 0x0014f00001077983 */ /* 0x000f280000100800 */
[----:B------:R-:W5:Y:S04]  /*f830*/  LDL R26, [R1+0x138c] ;  /* 0x00138c00011a7983 */ /* 0x000f680000100800 */
[----:B------:R-:W2:Y:S04]  /*f840*/  LDL R29, [R1+0x14ec] ;  /* 0x0014ec00011d7983 */ /* 0x000ea80000100800 */
[----:B------:R0:W-:Y:S04]  /*f850*/  STL [R1+0x90], R24 ;  /* 0x0000901801007387 */ /* 0x0001e80000100800 */
[----:B------:R-:W2:Y:S04]  /*f860*/  LDL R6, [R1+0x14e8] ;  /* 0x0014e80001067983 */ /* 0x000ea80000100800 */
[----:B------:R-:W3:Y:S01]  /*f870*/  LDL.LU R2, [R1+0x58] ;  /* 0x0000580001027983 */ /* 0x000ee20000300800 */
[----:B------:R-:W-:-:S02]  /*f880*/  ISETP.GE.AND P2, PT, R0, RZ, PT ;  /* 0x000000ff0000720c */ /* 0x000fc40003f46270 */
[----:B------:R-:W-:Y:S01]  /*f890*/  ISETP.GE.AND P5, PT, R4, RZ, PT ;  /* 0x000000ff0400720c */ /* 0x000fe20003fa6270 */
[----:B------:R-:W2:Y:S04]  /*f8a0*/  LDL R0, [R1+0x14e0] ;  /* 0x0014e00001007983 */ /* 0x000ea80000100800 */
[----:B0-----:R-:W4:Y:S04]  /*f8b0*/  LDL.LU R24, [R1+0x54] ;  /* 0x0000540001187983 */ /* 0x001f280000300800 */
[----:B------:R-:W2:Y:S01]  /*f8c0*/  LDL R4, [R1+0x14dc] ;  /* 0x0014dc0001047983 */ /* 0x000ea20000100800 */
[----:B---3--:R-:W-:-:S05]  /*f8d0*/  @!P6 IMAD.MOV R2, RZ, RZ, -R2 ;  /* 0x000000ffff02e224 */ /* 0x008fca00078e0a02 */
[----:B------:R0:W-:Y:S04]  /*f8e0*/  STL [R1+0x3e4], R2 ;  /* 0x0003e40201007387 */ /* 0x0001e80000100800 */
[----:B0-----:R-:W3:Y:S01]  /*f8f0*/  LDL.LU R2, [R1+0x50] ;  /* 0x0000500001027983 */ /* 0x001ee20000300800 */
[----:B-----5:R-:W-:-:S13]  /*f900*/  ISETP.GE.AND P0, PT, R26, RZ, PT ;  /* 0x000000ff1a00720c */ /* 0x020fda0003f06270 */
[----:B----4-:R-:W-:Y:S01]  /*f910*/  @!P0 IMAD.MOV R24, RZ, RZ, -R24 ;  /* 0x000000ffff188224 */ /* 0x010fe200078e0a18 */
[----:B------:R-:W-:Y:S02]  /*f920*/  ISETP.GE.AND P0, PT, R27, RZ, PT ;  /* 0x000000ff1b00720c */ /* 0x000fe40003f06270 */
[----:B------:R-:W4:Y:S04]  /*f930*/  LDL R27, [R1+0x14d8] ;  /* 0x0014d800011b7983 */ /* 0x000f280000100800 */
[----:B------:R0:W-:Y:S04]  /*f940*/  STL [R1+0x3e0], R24 ;  /* 0x0003e01801007387 */ /* 0x0001e80000100800 */
[----:B0-----:R-:W5:Y:S01]  /*f950*/  LDL.LU R24, [R1+0x4c] ;  /* 0x00004c0001187983 */ /* 0x001f620000300800 */
[----:B---3--:R-:W-:Y:S01]  /*f960*/  @!P4 IMAD.MOV R2, RZ, RZ, -R2 ;  /* 0x000000ffff02c224 */ /* 0x008fe200078e0a02 */
[----:B------:R-:W-:-:S02]  /*f970*/  ISETP.GE.AND P4, PT, R28, RZ, PT ;  /* 0x000000ff1c00720c */ /* 0x000fc40003f86270 */
[----:B------:R-:W3:Y:S04]  /*f980*/  LDL R28, [R1+0x14d4] ;  /* 0x0014d400011c7983 */ /* 0x000ee80000100800 */
[----:B------:R0:W-:Y:S04]  /*f990*/  STL [R1+0x3dc], R2 ;  /* 0x0003dc0201007387 */ /* 0x0001e80000100800 */
[----:B0-----:R-:W2:Y:S01]  /*f9a0*/  LDL.LU R2, [R1+0x48] ;  /* 0x0000480001027983 */ /* 0x001ea20000300800 */
[----:B-----5:R-:W-:Y:S01]  /*f9b0*/  @!P3 IMAD.MOV R24, RZ, RZ, -R24 ;  /* 0x000000ffff18b224 */ /* 0x020fe200078e0a18 */
[----:B------:R-:W-:-:S02]  /*f9c0*/  ISETP.GE.AND P3, PT, R5, RZ, PT ;  /* 0x000000ff0500720c */ /* 0x000fc40003f66270 */
[----:B------:R-:W5:Y:S04]  /*f9d0*/  LDL R5, [R1+0x14d0] ;  /* 0x0014d00001057983 */ /* 0x000f680000100800 */
[----:B------:R0:W-:Y:S04]  /*f9e0*/  STL [R1+0x3d8], R24 ;  /* 0x0003d81801007387 */ /* 0x0001e80000100800 */
[----:B0-----:R-:W4:Y:S01]  /*f9f0*/  LDL.LU R24, [R1+0x44] ;  /* 0x0000440001187983 */ /* 0x001f220000300800 */
[----:B--2---:R-:W-:Y:S01]  /*fa00*/  @!P2 IMAD.MOV R2, RZ, RZ, -R2 ;  /* 0x000000ffff02a224 */ /* 0x004fe200078e0a02 */
[----:B------:R-:W-:-:S02]  /*fa10*/  ISETP.GE.AND P2, PT, R7, RZ, PT ;  /* 0x000000ff0700720c */ /* 0x000fc40003f46270 */
[----:B------:R-:W2:Y:S04]  /*fa20*/  LDL R7, [R1+0x14cc] ;  /* 0x0014cc0001077983 */ /* 0x000ea80000100800 */
[----:B------:R0:W-:Y:S04]  /*fa30*/  STL [R1+0x3d4], R2 ;  /* 0x0003d40201007387 */ /* 0x0001e80000100800 */
[----:B0-----:R-:W3:Y:S01]  /*fa40*/  LDL.LU R2, [R1+0x40] ;  /* 0x0000400001027983 */ /* 0x001ee20000300800 */
[----:B----4-:R-:W-:Y:S01]  /*fa50*/  @!P5 IMAD.MOV R24, RZ, RZ, -R24 ;  /* 0x000000ffff18d224 */ /* 0x010fe200078e0a18 */
[----:B------:R-:W-:-:S02]  /*fa60*/  ISETP.GE.AND P5, PT, R29, RZ, PT ;  /* 0x000000ff1d00720c */ /* 0x000fc40003fa6270 */
        /* <DEDUP_REMOVED lines=104> */
[----:B------:R-:W-:-:S04]  /*100f0*/  ISETP.GE.AND P0, PT, R28, RZ, PT ;  /* 0x000000ff1c00720c */ /* 0x000fc80003f06270 */
[----:B------:R0:W-:Y:S04]  /*10100*/  STL [R1+0x37c], R2 ;  /* 0x00037c0201007387 */ /* 0x0001e80000100800 */
[----:B------:R-:W3:Y:S04]  /*10110*/  LDL R28, [R1+0x1474] ;  /* 0x00147400011c7983 */ /* 0x000ee80000100800 */
        /* <DEDUP_REMOVED lines=912> */
[----:B------:R-:W-:-:S04]  /*13a20*/  ISETP.GE.AND P2, PT, R27, RZ, PT ;  /* 0x000000ff1b00720c */ /* 0x000fc80003f46270 */
[----:B------:R0:W-:Y:S04]  /*13a30*/  STL [R1+0x58], R24 ;  /* 0x0000581801007387 */ /* 0x0001e80000100800 */
[----:B0-----:R-:W4:Y:S04]  /*13a40*/  LDL.LU R24, [R1+0x120] ;  /* 0x0001200001187983 */ /* 0x001f280000300800 */
[----:B------:R-:W2:Y:S01]  /*13a50*/  LDL R27, [R1+0x1180] ;  /* 0x00118000011b7983 */ /* 0x000ea20000100800 */
[----:B---3--:R-:W-:-:S05]  /*13a60*/  @!P5 IMAD.MOV R2, RZ, RZ, -R2 ;  /* 0x000000ffff02d224 */ /* 0x008fca00078e0a02 */
[----:B------:R0:W-:Y:S04]  /*13a70*/  STL [R1+0x54], R2 ;  /* 0x0000540201007387 */ /* 0x0001e80000100800 */
[----:B0-----:R-:W3:Y:S01]  /*13a80*/  LDL.LU R2, [R1+0x128] ;  /* 0x0001280001027983 */ /* 0x001ee20000300800 */
[----:B------:R-:W-:-:S03]  /*13a90*/  ISETP.GE.AND P5, PT, R28, RZ, PT ;  /* 0x000000ff1c00720c */ /* 0x000fc60003fa6270 */
[----:B------:R-:W2:Y:S01]  /*13aa0*/  LDL R28, [R1+0x1184] ;  /* 0x00118400011c7983 */ /* 0x000ea20000100800 */
[----:B----4-:R-:W-:Y:S01]  /*13ab0*/  @!P0 IMAD.MOV R24, RZ, RZ, -R24 ;  /* 0x000000ffff188224 */ /* 0x010fe200078e0a18 */
[----:B------:R-:W-:Y:S02]  /*13ac0*/  ISETP.GE.AND P0, PT, R5, RZ, PT ;  /* 0x000000ff0500720c */ /* 0x000fe40003f06270 */
[----:B------:R-:W4:Y:S04]  /*13ad0*/  LDL.LU R5, [R1+0x140] ;  /* 0x0001400001057983 */ /* 0x000f280000300800 */
[----:B------:R-:W-:Y:S01]  /*13ae0*/  STL [R1+0x50], R24 ;  /* 0x0000501801007387 */ /* 0x000fe20000100800 */
[----:B---3--:R-:W-:-:S05]  /*13af0*/  @!P4 IMAD.MOV R2, RZ, RZ, -R2 ;  /* 0x000000ffff02c224 */ /* 0x008fca00078e0a02 */
[----:B------:R0:W-:Y:S04]  /*13b00*/  STL [R1+0x4c], R2 ;  /* 0x00004c0201007387 */ /* 0x0001e80000100800 */
[----:B0-----:R-:W3:Y:S04]  /*13b10*/  LDL R2, [R1+0x117c] ;  /* 0x00117c0001027983 */ /* 0x001ee80000100800 */
[----:B------:R-:W5:Y:S01]  /*13b20*/  LDL.LU R24, [R1+0x124] ;  /* 0x0001240001187983 */ /* 0x000f620000300800 */
[----:B----4-:R-:W-:Y:S01]  /*13b30*/  @!P3 IMAD.MOV R5, RZ, RZ, -R5 ;  /* 0x000000ffff05b224 */ /* 0x010fe200078e0a05 */
[----:B------:R-:W-:-:S02]  /*13b40*/  ISETP.GE.AND P4, PT, R7, RZ, PT ;  /* 0x000000ff0700720c */ /* 0x000fc40003f86270 */
[----:B------:R-:W4:Y:S01]  /*13b50*/  LDL R7, [R1+0x1178] ;  /* 0x0011780001077983 */ /* 0x000f220000100800 */
[----:B------:R-:W-:-:S03]  /*13b60*/  ISETP.GE.AND P3, PT, R29, RZ, PT ;  /* 0x000000ff1d00720c */ /* 0x000fc60003f66270 */
[----:B------:R0:W-:Y:S04]  /*13b70*/  STL [R1+0x48], R5 ;  /* 0x0000480501007387 */ /* 0x0001e80000100800 */
[----:B0-----:R-:W2:Y:S04]  /*13b80*/  LDL.LU R5, [R1+0xdc] ;  /* 0x0000dc0001057983 */ /* 0x001ea80000300800 */
[----:B------:R-:W4:Y:S01]  /*13b90*/  LDL R29, [R1+0x1174] ;  /* 0x00117400011d7983 */ /* 0x000f220000100800 */
[----:B-----5:R-:W-:-:S05]  /*13ba0*/  @!P2 IMAD.MOV R24, RZ, RZ, -R24 ;  /* 0x000000ffff18a224 */ /* 0x020fca00078e0a18 */
[----:B------:R0:W-:Y:S04]  /*13bb0*/  STL [R1+0x44], R24 ;  /* 0x0000441801007387 */ /* 0x0001e80000100800 */
[----:B0-----:R-:W5:Y:S01]  /*13bc0*/  LDL.LU R24, [R1+0xe4] ;  /* 0x0000e40001187983 */ /* 0x001f620000300800 */
[----:B------:R-:W-:Y:S01]  /*13bd0*/  ISETP.GE.AND P2, PT, R6, RZ, PT ;  /* 0x000000ff0600720c */ /* 0x000fe20003f46270 */
[----:B--2---:R-:W-:Y:S02]  /*13be0*/  @!P5 IMAD.MOV R5, RZ, RZ, -R5 ;  /* 0x000000ffff05d224 */ /* 0x004fe400078e0a05 */
[----:B------:R-:W2:Y:S01]  /*13bf0*/  LDL R6, [R1+0x1170] ;  /* 0x0011700001067983 */ /* 0x000ea20000100800 */
[----:B------:R-:W-:-:S03]  /*13c00*/  ISETP.GE.AND P5, PT, R0, RZ, PT ;  /* 0x000000ff0000720c */ /* 0x000fc60003fa6270 */
[----:B------:R-:W3:Y:S04]  /*13c10*/  LDL.LU R0, [R1+0xfc] ;  /* 0x0000fc0001007983 */ /* 0x000ee80000300800 */
[----:B------:R0:W-:Y:S04]  /*13c20*/  STL [R1+0x40], R5 ;  /* 0x0000400501007387 */ /* 0x0001e80000100800 */
[----:B0-----:R-:W2:Y:S01]  /*13c30*/  LDL R5, [R1+0x116c] ;  /* 0x00116c0001057983 */ /* 0x001ea20000100800 */
[----:B-----5:R-:W-:Y:S01]  /*13c40*/  @!P0 IMAD.MOV R24, RZ, RZ, -R24 ;  /* 0x000000ffff188224 */ /* 0x020fe200078e0a18 */
[----:B------:R-:W-:-:S02]  /*13c50*/  ISETP.GE.AND P0, PT, R4, RZ, PT ;  /* 0x000000ff0400720c */ /* 0x000fc40003f06270 */
[----:B------:R-:W5:Y:S04]  /*13c60*/  LDL R4, [R1+0x1168] ;  /* 0x0011680001047983 */ /* 0x000f680000100800 */
[----:B------:R0:W-:Y:S04]  /*13c70*/  STL [R1+0x3c], R24 ;  /* 0x00003c1801007387 */ /* 0x0001e80000100800 */
[----:B0-----:R-:W4:Y:S01]  /*13c80*/  LDL.LU R24, [R1+0x100] ;  /* 0x0001000001187983 */ /* 0x001f220000300800 */
[----:B---3--:R-:W-:Y:S01]  /*13c90*/  @!P4 IMAD.MOV R0, RZ, RZ, -R0 ;  /* 0x000000ffff00c224 */ /* 0x008fe200078e0a00 */
[----:B------:R-:W-:-:S04]  /*13ca0*/  ISETP.GE.AND P4, PT, R27, RZ, PT ;  /* 0x000000ff1b00720c */ /* 0x000fc80003f86270 */
[----:B------:R0:W-:Y:S04]  /*13cb0*/  STL [R1+0x38], R0 ;  /* 0x0000380001007387 */ /* 0x0001e80000100800 */
[----:B0-----:R-:W3:Y:S04]  /*13cc0*/  LDL R0, [R1+0x1164] ;  /* 0x0011640001007983 */ /* 0x001ee80000100800 */
[----:B------:R-:W2:Y:S04]  /*13cd0*/  LDL.LU R26, [R1+0xe8] ;  /* 0x0000e800011a7983 */ /* 0x000ea80000300800 */
[----:B------:R-:W3:Y:S01]  /*13ce0*/  LDL R27, [R1+0x1160] ;  /* 0x00116000011b7983 */ /* 0x000ee20000100800 */
[----:B----4-:R-:W-:Y:S01]  /*13cf0*/  @!P3 IMAD.MOV R24, RZ, RZ, -R24 ;  /* 0x000000ffff18b224 */ /* 0x010fe200078e0a18 */
[----:B------:R-:W-:-:S02]  /*13d00*/  ISETP.GE.AND P3, PT, R28, RZ, PT ;  /* 0x000000ff1c00720c */ /* 0x000fc40003f66270 */
[----:B------:R-:W4:Y:S04]  /*13d10*/  LDL R28, [R1+0x115c] ;  /* 0x00115c00011c7983 */ /* 0x000f280000100800 */
[----:B------:R0:W-:Y:S04]  /*13d20*/  STL [R1+0x34], R24 ;  /* 0x0000341801007387 */ /* 0x0001e80000100800 */
[----:B0-----:R-:W5:Y:S01]  /*13d30*/  LDL.LU R24, [R1+0xe0] ;  /* 0x0000e00001187983 */ /* 0x001f620000300800 */
[----:B--2---:R-:W-:Y:S01]  /*13d40*/  @!P2 IMAD.MOV R26, RZ, RZ, -R26 ;  /* 0x000000ffff1aa224 */ /* 0x004fe200078e0a1a */
[----:B------:R-:W-:-:S04]  /*13d50*/  ISETP.GE.AND P2, PT, R2, RZ, PT ;  /* 0x000000ff0200720c */ /* 0x000fc80003f46270 */
[----:B------:R0:W-:Y:S04]  /*13d60*/  STL [R1+0x30], R26 ;  /* 0x0000301a01007387 */ /* 0x0001e80000100800 */
[----:B0-----:R-:W2:Y:S04]  /*13d70*/  LDL R26, [R1+0x1158] ;  /* 0x00115800011a7983 */ /* 0x001ea80000100800 */
[----:B------:R-:W3:Y:S01]  /*13d80*/  LDL.LU R2, [R1+0x24] ;  /* 0x0000240001027983 */ /* 0x000ee20000300800 */
[----:B-----5:R-:W-:Y:S01]  /*13d90*/  @!P5 IMAD.MOV R24, RZ, RZ, -R24 ;  /* 0x000000ffff18d224 */ /* 0x020fe200078e0a18 */
[----:B------:R-:W-:-:S04]  /*13da0*/  ISETP.GE.AND P5, PT, R7, RZ, PT ;  /* 0x000000ff0700720c */ /* 0x000fc80003fa6270 */
[----:B------:R0:W-:Y:S04]  /*13db0*/  STL [R1+0x2c], R24 ;  /* 0x00002c1801007387 */ /* 0x0001e80000100800 */
[----:B0-----:R-:W5:Y:S04]  /*13dc0*/  LDL R24, [R1+0x1154] ;  /* 0x0011540001187983 */ /* 0x001f680000100800 */
[----:B------:R-:W4:Y:S01]  /*13dd0*/  LDL.LU R7, [R1+0x20] ;  /* 0x0000200001077983 */ /* 0x000f220000300800 */
[----:B---3--:R-:W-:Y:S01]  /*13de0*/  @!P0 IMAD.MOV R2, RZ, RZ, -R2 ;  /* 0x000000ffff028224 */ /* 0x008fe200078e0a02 */
[----:B------:R-:W-:-:S04]  /*13df0*/  ISETP.GE.AND P0, PT, R29, RZ, PT ;  /* 0x000000ff1d00720c */ /* 0x000fc80003f06270 */
[----:B------:R0:W-:Y:S04]  /*13e00*/  STL [R1+0x28], R2 ;  /* 0x0000280201007387 */ /* 0x0001e80000100800 */
[----:B0-----:R-:W3:Y:S04]  /*13e10*/  LDL.LU R2, [R1+0xc8] ;  /* 0x0000c80001027983 */ /* 0x001ee80000300800 */
[----:B------:R-:W5:Y:S01]  /*13e20*/  LDL R29, [R1+0x1150] ;  /* 0x00115000011d7983 */ /* 0x000f620000100800 */
[----:B----4-:R-:W-:Y:S01]  /*13e30*/  @!P4 IMAD.MOV R7, RZ, RZ, -R7 ;  /* 0x000000ffff07c224 */ /* 0x010fe200078e0a07 */
[----:B------:R-:W-:-:S04]  /*13e40*/  ISETP.GE.AND P4, PT, R6, RZ, PT ;  /* 0x000000ff0600720c */ /* 0x000fc80003f86270 */
[----:B------:R0:W-:Y:S04]  /*13e50*/  STL [R1+0x24], R7 ;  /* 0x0000240701007387 */ /* 0x0001e80000100800 */
[----:B0-----:R-:W4:Y:S04]  /*13e60*/  LDL.LU R7, [R1+0x16a8] ;  /* 0x0016a80001077983 */ /* 0x001f280000300800 */
[----:B------:R-:W2:Y:S01]  /*13e70*/  LDL.LU R6, [R1+0x1c] ;  /* 0x00001c0001067983 */ /* 0x000ea20000300800 */
[----:B---3--:R-:W-:Y:S01]  /*13e80*/  @!P3 IMAD.MOV R2, RZ, RZ, -R2 ;  /* 0x000000ffff02b224 */ /* 0x008fe200078e0a02 */
[----:B------:R-:W-:-:S04]  /*13e90*/  ISETP.GE.AND P3, PT, R5, RZ, PT ;  /* 0x000000ff0500720c */ /* 0x000fc80003f66270 */
[----:B------:R0:W-:Y:S04]  /*13ea0*/  STL [R1+0x20], R2 ;  /* 0x0000200201007387 */ /* 0x0001e80000100800 */
[----:B0-----:R-:W3:Y:S04]  /*13eb0*/  LDL R2, [R1+0x114c] ;  /* 0x00114c0001027983 */ /* 0x001ee80000100800 */
[----:B------:R-:W5:Y:S01]  /*13ec0*/  LDL.LU R5, [R1+0x18] ;  /* 0x0000180001057983 */ /* 0x000f620000300800 */
[----:B--2---:R-:W-:Y:S01]  /*13ed0*/  @!P2 IMAD.MOV R6, RZ, RZ, -R6 ;  /* 0x000000ffff06a224 */ /* 0x004fe200078e0a06 */
[----:B------:R-:W-:-:S04]  /*13ee0*/  ISETP.GE.AND P2, PT, R4, RZ, PT ;  /* 0x000000ff0400720c */ /* 0x000fc80003f46270 */
[----:B------:R0:W-:Y:S04]  /*13ef0*/  STL [R1+0x1c], R6 ;  /* 0x00001c0601007387 */ /* 0x0001e80000100800 */
[----:B0-----:R-:W2:Y:S04]  /*13f00*/  LDL.LU R6, [R1+0x16a4] ;  /* 0x0016a40001067983 */ /* 0x001ea80000300800 */
[----:B------:R-:W4:Y:S01]  /*13f10*/  LDL.LU R4, [R1+0x14] ;  /* 0x0000140001047983 */ /* 0x000f220000300800 */
[----:B-----5:R-:W-:Y:S01]  /*13f20*/  @!P5 IMAD.MOV R5, RZ, RZ, -R5 ;  /* 0x000000ffff05d224 */ /* 0x020fe200078e0a05 */
[----:B------:R-:W-:-:S04]  /*13f30*/  ISETP.GE.AND P5, PT, R0, RZ, PT ;  /* 0x000000ff0000720c */ /* 0x000fc80003fa6270 */
[----:B------:R0:W-:Y:S04]  /*13f40*/  STL [R1+0x18], R5 ;  /* 0x0000180501007387 */ /* 0x0001e80000100800 */
[----:B0-----:R-:W5:Y:S04]  /*13f50*/  LDL.LU R5, [R1+0x16a0] ;  /* 0x0016a00001057983 */ /* 0x001f680000300800 */
[----:B------:R-:W3:Y:S01]  /*13f60*/  LDL.LU R0, [R1+0x10] ;  /* 0x0000100001007983 */ /* 0x000ee20000300800 */
        /* <DEDUP_REMOVED lines=8> */
[----:B0-----:R-:W3:Y:S04]  /*13ff0*/  LDL.LU R0, [R1+0x1698] ;  /* 0x0016980001007983 */ /* 0x001ee80000300800 */
        /* <DEDUP_REMOVED lines=9> */
[----:B0-----:R-:W5:Y:S04]  /*14090*/  LDL R28, [R1+0x1148] ;  /* 0x00114800011c7983 */ /* 0x001f680000100800 */
[----:B------:R-:W3:Y:S01]  /*140a0*/  LDL.LU R24, [R1] ;  /* 0x0000000001187983 */ /* 0x000ee20000300800 */
[----:B----4-:R-:W-:Y:S01]  /*140b0*/  @!P5 IMAD.MOV R26, RZ, RZ, -R26 ;  /* 0x000000ffff1ad224 */ /* 0x010fe200078e0a1a */
[----:B------:R-:W-:-:S04]  /*140c0*/  ISETP.GE.AND P5, PT, R29, RZ, PT ;  /* 0x000000ff1d00720c */ /* 0x000fc80003fa6270 */
[----:B------:R0:W-:Y:S04]  /*140d0*/  STL [R1+0x15d4], R26 ;  /* 0x0015d41a01007387 */ /* 0x0001e80000100800 */
[----:B0-----:R-:W4:Y:S04]  /*140e0*/  LDL R26, [R1+0x1134] ;  /* 0x00113400011a7983 */ /* 0x001f280000100800 */
[----:B------:R-:W5:Y:S01]  /*140f0*/  LDL.LU R29, [R1+0x1690] ;  /* 0x00169000011d7983 */ /* 0x000f620000300800 */
[----:B---3--:R-:W-:Y:S01]  /*14100*/  @!P0 IMAD.MOV R24, RZ, RZ, -R24 ;  /* 0x000000ffff188224 */ /* 0x008fe200078e0a18 */
[----:B------:R-:W-:Y:S01]  /*14110*/  ISETP.GE.AND P0, PT, R2, RZ, PT ;  /* 0x000000ff0200720c */ /* 0x000fe20003f06270 */
[----:B--2---:R-:W-:-:S03]  /*14120*/  @!P3 IMAD.MOV R27, RZ, RZ, -R27 ;  /* 0x000000ffff1bb224 */ /* 0x004fc600078e0a1b */
[----:B------:R0:W-:Y:S04]  /*14130*/  STL [R1+0x15d8], R24 ;  /* 0x0015d81801007387 */ /* 0x0001e80000100800 */
[----:B------:R-:W2:Y:S04]  /*14140*/  LDL R2, [R1+0x112c] ;  /* 0x00112c0001027983 */ /* 0x000ea80000100800 */
[----:B0-----:R-:W3:Y:S01]  /*14150*/  LDL R24, [R1+0x1140] ;  /* 0x0011400001187983 */ /* 0x001ee20000100800 */
[----:B-----5:R-:W-:Y:S01]  /*14160*/  @!P4 IMAD.MOV R29, RZ, RZ, -R29 ;  /* 0x000000ffff1dc224 */ /* 0x020fe200078e0a1d */
[----:B------:R-:W-:-:S04]  /*14170*/  ISETP.GE.AND P4, PT, R28, RZ, PT ;  /* 0x000000ff1c00720c */ /* 0x000fc80003f86270 */
[----:B------:R0:W-:Y:S04]  /*14180*/  STL [R1+0x15dc], R29 ;  /* 0x0015dc1d01007387 */ /* 0x0001e80000100800 */
[----:B------:R-:W5:Y:S04]  /*14190*/  LDL R28, [R1+0x1128] ;  /* 0x00112800011c7983 */ /* 0x000f680000100800 */
[----:B0-----:R-:W5:Y:S04]  /*141a0*/  LDL R29, [R1+0x1130] ;  /* 0x00113000011d7983 */ /* 0x001f680000100800 */
[----:B------:R0:W-:Y:S04]  /*141b0*/  STL [R1+0x15e0], R27 ;  /* 0x0015e01b01007387 */ /* 0x0001e80000100800 */
[----:B0-----:R-:W2:Y:S01]  /*141c0*/  LDL R27, [R1+0x1144] ;  /* 0x00114400011b7983 */ /* 0x001ea20000100800 */
[----:B------:R-:W-:Y:S01]  /*141d0*/  @!P2 IMAD.MOV R0, RZ, RZ, -R0 ;  /* 0x000000ffff00a224 */ /* 0x000fe200078e0a00 */
[----:B---3--:R-:W-:Y:S01]  /*141e0*/  ISETP.GE.AND P2, PT, R24, RZ, PT ;  /* 0x000000ff1800720c */ /* 0x008fe20003f46270 */
[----:B------:R-:W-:-:S02]  /*141f0*/  @!P5 IMAD.MOV R4, RZ, RZ, -R4 ;  /* 0x000000ffff04d224 */ /* 0x000fc400078e0a04 */
[----:B------:R-:W-:Y:S02]  /*14200*/  @!P0 IMAD.MOV R5, RZ, RZ, -R5 ;  /* 0x000000ffff058224 */ /* 0x000fe400078e0a05 */
[----:B------:R-:W-:Y:S01]  /*14210*/  @!P4 IMAD.MOV R6, RZ, RZ, -R6 ;  /* 0x000000ffff06c224 */ /* 0x000fe200078e0a06 */
[----:B----4-:R-:W-:Y:S02]  /*14220*/  ISETP.GE.AND P0, PT, R26, RZ, PT ;  /* 0x000000ff1a00720c */ /* 0x010fe40003f06270 */
[----:B--2---:R-:W-:Y:S02]  /*14230*/  ISETP.GE.AND P3, PT, R27, RZ, PT ;  /* 0x000000ff1b00720c */ /* 0x004fe40003f66270 */
[----:B------:R-:W2:Y:S04]  /*14240*/  LDL R27, [R1+0x1124] ;  /* 0x00112400011b7983 */ /* 0x000ea80000100800 */
[----:B------:R0:W-:Y:S04]  /*14250*/  STL [R1+0x15e4], R0 ;  /* 0x0015e40001007387 */ /* 0x0001e80000100800 */
[----:B------:R-:W3:Y:S04]  /*14260*/  LDL R24, [R1+0x1120] ;  /* 0x0011200001187983 */ /* 0x000ee80000100800 */
[----:B0-----:R-:W4:Y:S01]  /*14270*/  LDL R0, [R1+0x1138] ;  /* 0x0011380001007983 */ /* 0x001f220000100800 */
[----:B------:R-:W-:-:S03]  /*14280*/  @!P3 IMAD.MOV R7, RZ, RZ, -R7 ;  /* 0x000000ffff07b224 */ /* 0x000fc600078e0a07 */
[----:B------:R-:W-:Y:S01]  /*14290*/  STL [R1+0x15e8], R4 ;  /* 0x0015e80401007387 */ /* 0x000fe20000100800 */
[----:B------:R-:W-:-:S03]  /*142a0*/  ISETP.GE.AND P3, PT, R2, RZ, PT ;  /* 0x000000ff0200720c */ /* 0x000fc60003f66270 */
[----:B------:R-:W-:Y:S04]  /*142b0*/  STL [R1+0x15ec], R5 ;  /* 0x0015ec0501007387 */ /* 0x000fe80000100800 */
[----:B------:R-:W3:Y:S04]  /*142c0*/  LDL R26, [R1+0x111c] ;  /* 0x00111c00011a7983 */ /* 0x000ee80000100800 */
[----:B------:R-:W-:Y:S04]  /*142d0*/  STL [R1+0x15f0], R6 ;  /* 0x0015f00601007387 */ /* 0x000fe80000100800 */
[----:B------:R-:W-:Y:S04]  /*142e0*/  STL [R1+0x15f4], R7 ;  /* 0x0015f40701007387 */ /* 0x000fe80000100800 */
[----:B------:R-:W3:Y:S01]  /*142f0*/  LDL R2, [R1+0x1118] ;  /* 0x0011180001027983 */ /* 0x000ee20000100800 */
[----:B------:R-:W-:Y:S01]  /*14300*/  @!P2 IMAD.MOV R8, RZ, RZ, -R8 ;  /* 0x000000ffff08a224 */ /* 0x000fe200078e0a08 */
[----:B-----5:R-:W-:-:S04]  /*14310*/  ISETP.GE.AND P2, PT, R28, RZ, PT ;  /* 0x000000ff1c00720c */ /* 0x020fc80003f46270 */
[----:B------:R-:W-:Y:S04]  /*14320*/  STL [R1+0x15f8], R8 ;  /* 0x0015f80801007387 */ /* 0x000fe80000100800 */
[----:B------:R-:W5:Y:S01]  /*14330*/  LDL R28, [R1+0x1114] ;  /* 0x00111400011c7983 */ /* 0x000f620000100800 */
[----:B------:R-:W-:Y:S02]  /*14340*/  ISETP.GE.AND P4, PT, R29, RZ, PT ;  /* 0x000000ff1d00720c */ /* 0x000fe40003f86270 */
[----:B------:R-:W0:Y:S01]  /*14350*/  S2R R29, SR_TID.X ;  /* 0x00000000001d7919 */ /* 0x000e220000002100 */
[----:B------:R-:W-:Y:S01]  /*14360*/  @!P0 IMAD.MOV R10, RZ, RZ, -R10 ;  /* 0x000000ffff0a8224 */ /* 0x000fe200078e0a0a */
[----:B0-----:R-:W-:-:S04]  /*14370*/  SHF.R.U32.HI R29, RZ, 0x5, R29 ;  /* 0x00000005ff1d7819 */ /* 0x001fc8000001161d */
[----:B------:R-:W-:Y:S02]  /*14380*/  SGXT.U32 R29, R29, 0x1 ;  /* 0x000000011d1d781a */ /* 0x000fe40000000000 */
[----:B----4-:R-:W-:-:S13]  /*14390*/  ISETP.GE.AND P5, PT, R0, RZ, PT ;  /* 0x000000ff0000720c */ /* 0x010fda0003fa6270 */
[----:B------:R-:W-:Y:S01]  /*143a0*/  @!P5 IMAD.MOV R9, RZ, RZ, -R9 ;  /* 0x000000ffff09d224 */ /* 0x000fe200078e0a09 */
[----:B--2---:R-:W-:-:S04]  /*143b0*/  ISETP.GE.AND P5, PT, R27, RZ, PT ;  /* 0x000000ff1b00720c */ /* 0x004fc80003fa6270 */
[----:B------:R-:W-:Y:S04]  /*143c0*/  STL [R1+0x15fc], R9 ;  /* 0x0015fc0901007387 */ /* 0x000fe80000100800 */
[----:B------:R-:W2:Y:S01]  /*143d0*/  LDL R27, [R1+0x1110] ;  /* 0x00111000011b7983 */ /* 0x000ea20000100800 */
[----:B------:R-:W-:Y:S02]  /*143e0*/  LOP3.LUT R0, R29, 0x1e, RZ, 0xfc, !PT ;  /* 0x0000001e1d007812 */ /* 0x000fe400078efcff */
[----:B---3--:R-:W-:Y:S01]  /*143f0*/  ISETP.GE.AND P0, PT, R24, RZ, PT ;  /* 0x000000ff1800720c */ /* 0x008fe20003f06270 */
[----:B------:R0:W-:Y:S04]  /*14400*/  STL [R1+0x1600], R10 ;  /* 0x0016000a01007387 */ /* 0x0001e80000100800 */
[----:B------:R-:W3:Y:S04]  /*14410*/  LDL R29, [R1+0x110c] ;  /* 0x00110c00011d7983 */ /* 0x000ee80000100800 */
[----:B------:R-:W4:Y:S01]  /*14420*/  LDL R24, [R1+0x1108] ;  /* 0x0011080001187983 */ /* 0x000f220000100800 */
[----:B------:R-:W-:-:S02]  /*14430*/  IMAD R0, R0, UR7, RZ ;  /* 0x0000000700007c24 */ /* 0x000fc4000f8e02ff */
[----:B0-----:R-:W-:Y:S02]  /*14440*/  IMAD R10, RZ, RZ, -UR7 ;  /* 0x80000007ff0a7e24 */ /* 0x001fe4000f8e02ff */
[----:B------:R-:W-:Y:S02]  /*14450*/  @!P4 IMAD.MOV R11, RZ, RZ, -R11 ;  /* 0x000000ffff0bc224 */ /* 0x000fe400078e0a0b */
[----:B------:R-:W-:Y:S02]  /*14460*/  IMAD R0, R10, 0x2, R0 ;  /* 0x000000020a007824 */ /* 0x000fe400078e0200 */
[----:B------:R-:W-:Y:S01]  /*14470*/  @!P3 IMAD.MOV R12, RZ, RZ, -R12 ;  /* 0x000000ffff0cb224 */ /* 0x000fe200078e0a0c */
[----:B------:R-:W-:Y:S01]  /*14480*/  STL [R1+0x1604], R11 ;  /* 0x0016040b01007387 */ /* 0x000fe20000100800 */
[----:B------:R-:W-:-:S03]  /*14490*/  ISETP.GE.AND P4, PT, R26, RZ, PT ;  /* 0x000000ff1a00720c */ /* 0x000fc60003f86270 */
[----:B------:R-:W4:Y:S01]  /*144a0*/  LDL R26, [R1+0x1104] ;  /* 0x00110400011a7983 */ /* 0x000f220000100800 */
[----:B------:R-:W-:-:S03]  /*144b0*/  ISETP.GE.AND P3, PT, R2, RZ, PT ;  /* 0x000000ff0200720c */ /* 0x000fc60003f66270 */
[----:B------:R0:W-:Y:S04]  /*144c0*/  STL [R1+0x4d4], R0 ;  /* 0x0004d40001007387 */ /* 0x0001e80000100800 */
[----:B------:R-:W-:Y:S04]  /*144d0*/  STL [R1+0x1608], R12 ;  /* 0x0016080c01007387 */ /* 0x000fe80000100800 */
[----:B------:R-:W4:Y:S01]  /*144e0*/  LDL R2, [R1+0x448] ;  /* 0x0004480001027983 */ /* 0x000f220000100800 */
[----:B0-----:R-:W-:Y:S02]  /*144f0*/  IMAD R0, R10, 0x2, R0 ;  /* 0x000000020a007824 */ /* 0x001fe400078e0200 */
[----:B------:R-:W-:-:S03]  /*14500*/  @!P2 IMAD.MOV R13, RZ, RZ, -R13 ;  /* 0x000000ffff0da224 */ /* 0x000fc600078e0a0d */
[----:B------:R0:W-:Y:S01]  /*14510*/  STL [R1+0x4d8], R0 ;  /* 0x0004d80001007387 */ /* 0x0001e20000100800 */
[----:B-----5:R-:W-:Y:S01]  /*14520*/  ISETP.GE.AND P2, PT, R28, RZ, PT ;  /* 0x000000ff1c00720c */ /* 0x020fe20003f46270 */
[----:B------:R-:W-:Y:S02]  /*14530*/  @!P5 IMAD.MOV R14, RZ, RZ, -R14 ;  /* 0x000000ffff0ed224 */ /* 0x000fe400078e0a0e */
[----:B------:R-:W-:Y:S01]  /*14540*/  STL [R1+0x160c], R13 ;  /* 0x00160c0d01007387 */ /* 0x000fe20000100800 */
[----:B------:R-:W-:-:S03]  /*14550*/  @!P0 IMAD.MOV R15, RZ, RZ, -R15 ;  /* 0x000000ffff0f8224 */ /* 0x000fc600078e0a0f */
[----:B------:R-:W5:Y:S01]  /*14560*/  LDL R28, [R1+0x1100] ;  /* 0x00110000011c7983 */ /* 0x000f620000100800 */
[----:B0-----:R-:W-:-:S05]  /*14570*/  IMAD R0, R10, 0x2, R0 ;  /* 0x000000020a007824 */ /* 0x001fca00078e0200 */
[----:B------:R0:W-:Y:S01]  /*14580*/  STL [R1+0x4b0], R0 ;  /* 0x0004b00001007387 */ /* 0x0001e20000100800 */
[----:B------:R-:W-:-:S03]  /*14590*/  @!P4 IMAD.MOV R16, RZ, RZ, -R16 ;  /* 0x000000ffff10c224 */ /* 0x000fc600078e0a10 */
[----:B------:R-:W-:Y:S01]  /*145a0*/  STL [R1+0x1610], R14 ;  /* 0x0016100e01007387 */ /* 0x000fe20000100800 */
[----:B0-----:R-:W-:-:S03]  /*145b0*/  IMAD R0, R10, 0x2, R0 ;  /* 0x000000020a007824 */ /* 0x001fc600078e0200 */
[----:B------:R-:W-:Y:S04]  /*145c0*/  STL [R1+0x1614], R15 ;  /* 0x0016140f01007387 */ /* 0x000fe80000100800 */
[----:B------:R0:W-:Y:S01]  /*145d0*/  STL [R1+0x4b4], R0 ;  /* 0x0004b40001007387 */ /* 0x0001e20000100800 */
[----:B------:R-:W-:-:S03]  /*145e0*/  @!P3 IMAD.MOV R17, RZ, RZ, -R17 ;  /* 0x000000ffff11b224 */ /* 0x000fc600078e0a11 */
[----:B------:R-:W-:Y:S01]  /*145f0*/  STL [R1+0x1618], R16 ;  /* 0x0016181001007387 */ /* 0x000fe20000100800 */
[----:B0-----:R-:W-:-:S05]  /*14600*/  IMAD R0, R10, 0x2, R0 ;  /* 0x000000020a007824 */ /* 0x001fca00078e0200 */
[----:B------:R0:W-:Y:S01]  /*14610*/  STL [R1+0x4b8], R0 ;  /* 0x0004b80001007387 */ /* 0x0001e20000100800 */
[----:B------:R-:W-:-:S03]  /*14620*/  @!P2 IMAD.MOV R18, RZ, RZ, -R18 ;  /* 0x000000ffff12a224 */ /* 0x000fc600078e0a12 */
[----:B------:R-:W-:Y:S01]  /*14630*/  STL [R1+0x161c], R17 ;  /* 0x00161c1101007387 */ /* 0x000fe20000100800 */
[----:B0-----:R-:W-:-:S05]  /*14640*/  IMAD R0, R10, 0x2, R0 ;  /* 0x000000020a007824 */ /* 0x001fca00078e0200 */
[----:B------:R0:W-:Y:S04]  /*14650*/  STL [R1+0x4bc], R0 ;  /* 0x0004bc0001007387 */ /* 0x0001e80000100800 */
[----:B------:R-:W-:Y:S01]  /*14660*/  STL [R1+0x1620], R18 ;  /* 0x0016201201007387 */ /* 0x000fe20000100800 */
[----:B0-----:R-:W-:-:S05]  /*14670*/  IMAD R0, R10, 0x2, R0 ;  /* 0x000000020a007824 */ /* 0x001fca00078e0200 */
[----:B------:R0:W-:Y:S02]  /*14680*/  STL [R1+0x4c0], R0 ;  /* 0x0004c00001007387 */ /* 0x0001e40000100800 */
[----:B0-----:R-:W-:-:S04]  /*14690*/  IMAD R0, R10, 0x2, R0 ;  /* 0x000000020a007824 */ /* 0x001fc800078e0200 */
[----:B------:R-:W-:Y:S01]  /*146a0*/  IMAD R11, R10, 0x2, R0 ;  /* 0x000000020a0b7824 */ /* 0x000fe200078e0200 */
[----:B------:R0:W-:Y:S01]  /*146b0*/  STL [R1+0x4c4], R0 ;  /* 0x0004c40001007387 */ /* 0x0001e20000100800 */
[----:B--2---:R-:W-:-:S13]  /*146c0*/  ISETP.GE.AND P5, PT, R27, RZ, PT ;  /* 0x000000ff1b00720c */ /* 0x004fda0003fa6270 */
[----:B------:R-:W-:-:S05]  /*146d0*/  @!P5 IMAD.MOV R19, RZ, RZ, -R19 ;  /* 0x000000ffff13d224 */ /* 0x000fca00078e0a13 */
[----:B------:R-:W-:Y:S04]  /*146e0*/  STL [R1+0x1624], R19 ;  /* 0x0016241301007387 */ /* 0x000fe80000100800 */
[----:B------:R-:W2:Y:S04]  /*146f0*/  LDL.LU R9, [R1+0x3e4] ;  /* 0x0003e40001097983 */ /* 0x000ea80000300800 */
[----:B------:R-:W2:Y:S04]  /*14700*/  LDL.LU R8, [R1+0x3e0] ;  /* 0x0003e00001087983 */ /* 0x000ea80000300800 */
[----:B------:R1:W-:Y:S04]  /*14710*/  STL [R1+0x4cc], R11 ;  /* 0x0004cc0b01007387 */ /* 0x0003e80000100800 */
[----:B------:R-:W2:Y:S04]  /*14720*/  LDL.LU R7, [R1+0x3dc] ;  /* 0x0003dc0001077983 */ /* 0x000ea80000300800 */
[----:B------:R-:W2:Y:S04]  /*14730*/  LDL.LU R6, [R1+0x3d8] ;  /* 0x0003d80001067983 */ /* 0x000ea80000300800 */
[----:B------:R-:W2:Y:S04]  /*14740*/  LDL.LU R5, [R1+0x3d4] ;  /* 0x0003d40001057983 */ /* 0x000ea80000300800 */
[----:B------:R-:W2:Y:S04]  /*14750*/  LDL.LU R4, [R1+0x3d0] ;  /* 0x0003d00001047983 */ /* 0x000ea80000300800 */
[----:B0-----:R-:W2:Y:S01]  /*14760*/  LDL.LU R0, [R1+0x3cc] ;  /* 0x0003cc0001007983 */ /* 0x001ea20000300800 */
[----:B---3--:R-:W-:-:S02]  /*14770*/  ISETP.GE.AND P0, PT, R29, RZ, PT ;  /* 0x000000ff1d00720c */ /* 0x008fc40003f06270 */
[----:B----4-:R-:W-:Y:S01]  /*14780*/  ISETP.GE.AND P4, PT, R24, RZ, PT ;  /* 0x000000ff1800720c */ /* 0x010fe20003f86270 */
[----:B------:R-:W3:Y:S04]  /*14790*/  LDL.LU R27, [R1+0x3c8] ;  /* 0x0003c800011b7983 */ /* 0x000ee80000300800 */
[----:B------:R-:W4:Y:S04]  /*147a0*/  LDL.LU R29, [R1+0x3c4] ;  /* 0x0003c400011d7983 */ /* 0x000f280000300800 */
[----:B------:R-:W4:Y:S01]  /*147b0*/  LDL.LU R24, [R1+0x3c0] ;  /* 0x0003c00001187983 */ /* 0x000f220000300800 */
[----:B------:R-:W-:-:S02]  /*147c0*/  ISETP.GE.AND P2, PT, R2, RZ, PT ;  /* 0x000000ff0200720c */ /* 0x000fc40003f46270 */
[----:B------:R-:W0:Y:S01]  /*147d0*/  S2R R2, SR_TID.X ;  /* 0x0000000000027919 */ /* 0x000e220000002100 */
[----:B------:R-:W-:Y:S01]  /*147e0*/  ISETP.GE.AND P3, PT, R26, RZ, PT ;  /* 0x000000ff1a00720c */ /* 0x000fe20003f66270 */
[----:B------:R-:W-:Y:S01]  /*147f0*/  @!P0 IMAD.MOV R20, RZ, RZ, -R20 ;  /* 0x000000ffff148224 */ /* 0x000fe200078e0a14 */
[----:B-----5:R-:W-:Y:S01]  /*14800*/  ISETP.GE.AND P5, PT, R28, RZ, PT ;  /* 0x000000ff1c00720c */ /* 0x020fe20003fa6270 */
[----:B-1----:R-:W-:Y:S01]  /*14810*/  IMAD R11, R10, 0x2, R11 ;  /* 0x000000020a0b7824 */ /* 0x002fe200078e020b */
[----:B------:R-:W5:Y:S04]  /*14820*/  LDL.LU R26, [R1+0x3bc] ;  /* 0x0003bc00011a7983 */ /* 0x000f680000300800 */
[----:B------:R-:W5:Y:S01]  /*14830*/  LDL.LU R28, [R1+0x3b8] ;  /* 0x0003b800011c7983 */ /* 0x000f620000300800 */
[----:B------:R-:W-:-:S03]  /*14840*/  ISETP.NE.AND P1, PT, R3, RZ, PT ;  /* 0x000000ff0300720c */ /* 0x000fc60003f25270 */
[----:B------:R-:W-:Y:S01]  /*14850*/  STL [R1+0x1628], R20 ;  /* 0x0016281401007387 */ /* 0x000fe20000100800 */
[----:B------:R-:W-:-:S03]  /*14860*/  LOP3.LUT R3, RZ, R3, RZ, 0x33, !PT ;  /* 0x00000003ff037212 */ /* 0x000fc600078e33ff */
[----:B------:R-:W-:Y:S01]  /*14870*/  STL [R1+0x4c8], R11 ;  /* 0x0004c80b01007387 */ /* 0x000fe20000100800 */
[----:B0-----:R-:W-:-:S05]  /*14880*/  LOP3.LUT R2, R2, 0x1f, RZ, 0xc0, !PT ;  /* 0x0000001f02027812 */ /* 0x001fca00078ec0ff */
[----:B------:R-:W-:-:S05]  /*14890*/  IMAD R2, R2, UR8, RZ ;  /* 0x0000000802027c24 */ /* 0x000fca000f8e02ff */
[----:B------:R-:W-:Y:S01]  /*148a0*/  IADD3 R2, P0, R2, UR12, RZ ;  /* 0x0000000c02027c10 */ /* 0x000fe2000ff1e0ff */
[----:B------:R-:W-:-:S04]  /*148b0*/  @!P4 IMAD.MOV R21, RZ, RZ, -R21 ;  /* 0x000000ffff15c224 */ /* 0x000fc800078e0a15 */
[----:B------:R0:W-:Y:S01]  /*148c0*/  STL [R1+0x1528], R2 ;  /* 0x0015280201007387 */ /* 0x0001e20000100800 */
[----:B------:R-:W-:Y:S02]  /*148d0*/  @!P3 IMAD.MOV R22, RZ, RZ, -R22 ;  /* 0x000000ffff16b224 */ /* 0x000fe400078e0a16 */
[----:B------:R-:W-:Y:S02]  /*148e0*/  @!P2 IMAD.MOV R23, RZ, RZ, -R23 ;  /* 0x000000ffff17a224 */ /* 0x000fe400078e0a17 */
[----:B------:R-:W-:Y:S02]  /*148f0*/  @!P5 IMAD.MOV R25, RZ, RZ, -R25 ;  /* 0x000000ffff19d224 */ /* 0x000fe400078e0a19 */
[----:B0-----:R-:W-:-:S05]  /*14900*/  IMAD R2, R10, 0x2, R11 ;  /* 0x000000020a027824 */ /* 0x001fca00078e020b */
[----:B------:R0:W-:Y:S04]  /*14910*/  STL [R1+0x4d0], R2 ;  /* 0x0004d00201007387 */ /* 0x0001e80000100800 */
[----:B------:R-:W-:Y:S04]  /*14920*/  STL [R1+0x162c], R21 ;  /* 0x00162c1501007387 */ /* 0x000fe80000100800 */
[----:B------:R-:W-:Y:S04]  /*14930*/  STL [R1+0x1630], R22 ;  /* 0x0016301601007387 */ /* 0x000fe80000100800 */
[----:B------:R-:W-:Y:S04]  /*14940*/  STL [R1+0x1634], R23 ;  /* 0x0016341701007387 */ /* 0x000fe80000100800 */
[----:B------:R-:W-:Y:S01]  /*14950*/  STL [R1+0x1638], R25 ;  /* 0x0016381901007387 */ /* 0x000fe20000100800 */
[----:B--2---:R-:W-:-:S02]  /*14960*/  SEL R9, R3, R9, !P1 ;  /* 0x0000000903097207 */ /* 0x004fc40004800000 */
[----:B0-----:R-:W-:-:S03]  /*14970*/  SEL R2, R3, R8, !P1 ;  /* 0x0000000803027207 */ /* 0x001fc60004800000 */
[----:B------:R-:W-:Y:S04]  /*14980*/  STL [R1+0x4a8], R9 ;  /* 0x0004a80901007387 */ /* 0x000fe80000100800 */
[----:B------:R0:W-:Y:S01]  /*14990*/  STL [R1+0x4a4], R2 ;  /* 0x0004a40201007387 */ /* 0x0001e20000100800 */
[C---:B------:R-:W-:Y:S02]  /*149a0*/  SEL R7, R3.reuse, R7, !P1 ;  /* 0x0000000703077207 */ /* 0x040fe40004800000 */
[----:B------:R-:W-:-:S03]  /*149b0*/  SEL R6, R3, R6, !P1 ;  /* 0x0000000603067207 */ /* 0x000fc60004800000 */
[----:B------:R-:W-:Y:S01]  /*149c0*/  STL [R1+0x4a0], R7 ;  /* 0x0004a00701007387 */ /* 0x000fe20000100800 */
[----:B0-----:R-:W-:-:S03]  /*149d0*/  SEL R2, R3, R5, !P1 ;  /* 0x0000000503027207 */ /* 0x001fc60004800000 */
[----:B------:R-:W-:Y:S01]  /*149e0*/  STL [R1+0x49c], R6 ;  /* 0x00049c0601007387 */ /* 0x000fe20000100800 */
[----:B------:R-:W-:-:S03]  /*149f0*/  SEL R5, R3, R4, !P1 ;  /* 0x0000000403057207 */ /* 0x000fc60004800000 */
[----:B------:R3:W-:Y:S01]  /*14a00*/  STL [R1+0x498], R2 ;  /* 0x0004980201007387 */ /* 0x0007e20000100800 */
[----:B------:R-:W-:-:S03]  /*14a10*/  SEL R4, R3, R0, !P1 ;  /* 0x0000000003047207 */ /* 0x000fc60004800000 */
[----:B------:R-:W-:Y:S04]  /*14a20*/  STL [R1+0x494], R5 ;  /* 0x0004940501007387 */ /* 0x000fe80000100800 */
[----:B------:R0:W-:Y:S01]  /*14a30*/  STL [R1+0x490], R4 ;  /* 0x0004900401007387 */ /* 0x0001e20000100800 */
[C---:B---3--:R-:W-:Y:S02]  /*14a40*/  SEL R2, R3.reuse, R27, !P1 ;  /* 0x0000001b03027207 */ /* 0x048fe40004800000 */
[----:B----4-:R-:W-:-:S03]  /*14a50*/  SEL R0, R3, R29, !P1 ;  /* 0x0000001d03007207 */ /* 0x010fc60004800000 */
[----:B------:R5:W-:Y:S01]  /*14a60*/  STL [R1+0x48c], R2 ;  /* 0x00048c0201007387 */ /* 0x000be20000100800 */
[----:B0-----:R-:W-:-:S03]  /*14a70*/  SEL R4, R3, R24, !P1 ;  /* 0x0000001803047207 */ /* 0x001fc60004800000 */
[----:B------:R0:W-:Y:S04]  /*14a80*/  STL [R1+0x488], R0 ;  /* 0x0004880001007387 */ /* 0x0001e80000100800 */
[----:B------:R-:W-:Y:S04]  /*14a90*/  STL [R1+0x484], R4 ;  /* 0x0004840401007387 */ /* 0x000fe80000100800 */
[----:B------:R-:W2:Y:S01]  /*14aa0*/  LDL.LU R25, [R1+0x3a8] ;  /* 0x0003a80001197983 */ /* 0x000ea20000300800 */
[C---:B-----5:R-:W-:Y:S02]  /*14ab0*/  SEL R2, R3.reuse, R26, !P1 ;  /* 0x0000001a03027207 */ /* 0x060fe40004800000 */
[----:B0-----:R-:W-:-:S03]  /*14ac0*/  SEL R0, R3, R28, !P1 ;  /* 0x0000001c03007207 */ /* 0x001fc60004800000 */
[----:B------:R-:W-:Y:S04]  /*14ad0*/  STL [R1+0x480], R2 ;  /* 0x0004800201007387 */ /* 0x000fe80000100800 */
[----:B--2---:R0:W-:Y:S04]  /*14ae0*/  STL [R1+0x1684], R25 ;  /* 0x0016841901007387 */ /* 0x0041e80000100800 */
[----:B------:R-:W-:Y:S04]  /*14af0*/  STL [R1+0x47c], R0 ;  /* 0x00047c0001007387 */ /* 0x000fe80000100800 */
[----:B0-----:R-:W2:Y:S04]  /*14b00*/  LDL.LU R25, [R1+0x3ac] ;  /* 0x0003ac0001197983 */ /* 0x001ea80000300800 */
[----:B--2---:R0:W-:Y:S04]  /*14b10*/  STL [R1+0x1688], R25 ;  /* 0x0016881901007387 */ /* 0x0041e80000100800 */
[----:B0-----:R-:W2:Y:S04]  /*14b20*/  LDL.LU R25, [R1+0x3b0] ;  /* 0x0003b00001197983 */ /* 0x001ea80000300800 */
[----:B--2---:R0:W-:Y:S04]  /*14b30*/  STL [R1+0x168c], R25 ;  /* 0x00168c1901007387 */ /* 0x0041e80000100800 */
[----:B0-----:R-:W2:Y:S04]  /*14b40*/  LDL.LU R25, [R1+0x3b4] ;  /* 0x0003b40001197983 */ /* 0x001ea80000300800 */
[----:B------:R-:W3:Y:S04]  /*14b50*/  LDL.LU R23, [R1+0x3a4] ;  /* 0x0003a40001177983 */ /* 0x000ee80000300800 */
[----:B------:R-:W4:Y:S04]  /*14b60*/  LDL.LU R22, [R1+0x3a0] ;  /* 0x0003a00001167983 */ /* 0x000f280000300800 */
[----:B------:R-:W5:Y:S04]  /*14b70*/  LDL.LU R21, [R1+0x39c] ;  /* 0x00039c0001157983 */ /* 0x000f680000300800 */
[----:B------:R-:W5:Y:S04]  /*14b80*/  LDL.LU R2, [R1+0x398] ;  /* 0x0003980001027983 */ /* 0x000f680000300800 */
[----:B------:R-:W5:Y:S04]  /*14b90*/  LDL.LU R20, [R1+0x394] ;  /* 0x0003940001147983 */ /* 0x000f680000300800 */
[----:B------:R-:W3:Y:S04]  /*14ba0*/  LDL.LU R19, [R1+0x390] ;  /* 0x0003900001137983 */ /* 0x000ee80000300800 */
[----:B------:R-:W4:Y:S04]  /*14bb0*/  LDL.LU R18, [R1+0x38c] ;  /* 0x00038c0001127983 */ /* 0x000f280000300800 */
[----:B------:R-:W5:Y:S04]  /*14bc0*/  LDL.LU R17, [R1+0x388] ;  /* 0x0003880001117983 */ /* 0x000f680000300800 */
        /* <DEDUP_REMOVED lines=18> */
[----:B------:R-:W5:Y:S01]  /*14cf0*/  LDL.LU R28, [R1+0x33c] ;  /* 0x00033c00011c7983 */ /* 0x000f620000300800 */
[----:B--2---:R-:W-:-:S05]  /*14d00*/  SEL R25, R3, R25, !P1 ;  /* 0x0000001903197207 */ /* 0x004fca0004800000 */
[----:B------:R0:W-:Y:S04]  /*14d10*/  STL [R1+0x478], R25 ;  /* 0x0004781901007387 */ /* 0x0001e80000100800 */
[----:B0-----:R-:W2:Y:S02]  /*14d20*/  LDL.LU R25, [R1+0x168c] ;  /* 0x00168c0001197983 */ /* 0x001ea40000300800 */
[----:B--2---:R-:W-:-:S05]  /*14d30*/  SEL R25, R3, R25, !P1 ;  /* 0x0000001903197207 */ /* 0x004fca0004800000 */
[----:B------:R0:W-:Y:S04]  /*14d40*/  STL [R1+0x474], R25 ;  /* 0x0004741901007387 */ /* 0x0001e80000100800 */
[----:B0-----:R-:W2:Y:S02]  /*14d50*/  LDL.LU R25, [R1+0x1688] ;  /* 0x0016880001197983 */ /* 0x001ea40000300800 */
[----:B--2---:R-:W-:-:S05]  /*14d60*/  SEL R25, R3, R25, !P1 ;  /* 0x0000001903197207 */ /* 0x004fca0004800000 */
[----:B------:R0:W-:Y:S04]  /*14d70*/  STL [R1+0x470], R25 ;  /* 0x0004701901007387 */ /* 0x0001e80000100800 */
[----:B0-----:R-:W2:Y:S01]  /*14d80*/  LDL.LU R25, [R1+0x1684] ;  /* 0x0016840001197983 */ /* 0x001ea20000300800 */
[C---:B---3--:R-:W-:Y:S02]  /*14d90*/  SEL R19, R3.reuse, R19, !P1 ;  /* 0x0000001303137207 */ /* 0x048fe40004800000 */
[C---:B----4-:R-:W-:Y:S02]  /*14da0*/  SEL R18, R3.reuse, R18, !P1 ;  /* 0x0000001203127207 */ /* 0x050fe40004800000 */
[C---:B-----5:R-:W-:Y:S02]  /*14db0*/  SEL R16, R3.reuse, R16, !P1 ;  /* 0x0000001003107207 */ /* 0x060fe40004800000 */
[----:B------:R-:W-:-:S02]  /*14dc0*/  SEL R15, R3, R15, !P1 ;  /* 0x0000000f030f7207 */ /* 0x000fc40004800000 */
[C---:B------:R-:W-:Y:S02]  /*14dd0*/  SEL R13, R3.reuse, R13, !P1 ;  /* 0x0000000d030d7207 */ /* 0x040fe40004800000 */
[C---:B------:R-:W-:Y:S02]  /*14de0*/  SEL R12, R3.reuse, R12, !P1 ;  /* 0x0000000c030c7207 */ /* 0x040fe40004800000 */
[C---:B------:R-:W-:Y:S02]  /*14df0*/  SEL R10, R3.reuse, R10, !P1 ;  /* 0x0000000a030a7207 */ /* 0x040fe40004800000 */
[C---:B------:R-:W-:Y:S02]  /*14e00*/  SEL R9, R3.reuse, R9, !P1 ;  /* 0x0000000903097207 */ /* 0x040fe40004800000 */
[C---:B------:R-:W-:Y:S02]  /*14e10*/  SEL R7, R3.reuse, R7, !P1 ;  /* 0x0000000703077207 */ /* 0x040fe40004800000 */
[----:B------:R-:W-:-:S02]  /*14e20*/  SEL R6, R3, R6, !P1 ;  /* 0x0000000603067207 */ /* 0x000fc40004800000 */
[----:B--2---:R-:W-:-:S05]  /*14e30*/  SEL R25, R3, R25, !P1 ;  /* 0x0000001903197207 */ /* 0x004fca0004800000 */
[----:B------:R0:W-:Y:S02]  /*14e40*/  STL [R1+0x46c], R25 ;  /* 0x00046c1901007387 */ /* 0x0001e40000100800 */
[C---:B0-----:R-:W-:Y:S02]  /*14e50*/  SEL R25, R3.reuse, R23, !P1 ;  /* 0x0000001703197207 */ /* 0x041fe40004800000 */
[C---:B------:R-:W-:Y:S02]  /*14e60*/  SEL R23, R3.reuse, R22, !P1 ;  /* 0x0000001603177207 */ /* 0x040fe40004800000 */
[C---:B------:R-:W-:Y:S02]  /*14e70*/  SEL R22, R3.reuse, R21, !P1 ;  /* 0x0000001503167207 */ /* 0x040fe40004800000 */
[C---:B------:R-:W-:Y:S01]  /*14e80*/  SEL R21, R3.reuse, R2, !P1 ;  /* 0x0000000203157207 */ /* 0x040fe20004800000 */
[----:B------:R-:W-:Y:S01]  /*14e90*/  STL [R1+0x468], R25 ;  /* 0x0004681901007387 */ /* 0x000fe20000100800 */
[----:B------:R-:W-:-:S03]  /*14ea0*/  SEL R2, R3, R20, !P1 ;  /* 0x0000001403027207 */ /* 0x000fc60004800000 */
[----:B------:R-:W-:Y:S04]  /*14eb0*/  STL [R1+0x464], R23 ;  /* 0x0004641701007387 */ /* 0x000fe80000100800 */
[----:B------:R-:W-:Y:S04]  /*14ec0*/  STL [R1+0x460], R22 ;  /* 0x0004601601007387 */ /* 0x000fe80000100800 */
[----:B------:R-:W-:Y:S04]  /*14ed0*/  STL [R1+0x45c], R21 ;  /* 0x00045c1501007387 */ /* 0x000fe80000100800 */
[----:B------:R0:W-:Y:S04]  /*14ee0*/  STL [R1+0x458], R2 ;  /* 0x0004580201007387 */ /* 0x0001e80000100800 */
[----:B------:R-:W-:Y:S01]  /*14ef0*/  STL [R1+0x454], R19 ;  /* 0x0004541301007387 */ /* 0x000fe20000100800 */
[----:B0-----:R-:W-:-:S03]  /*14f00*/  SEL R2, R3, R17, !P1 ;  /* 0x0000001103027207 */ /* 0x001fc60004800000 */
        /* <DEDUP_REMOVED lines=15> */
[C---:B0-----:R-:W-:Y:S02]  /*15000*/  SEL R2, R3.reuse, R5, !P1 ;  /* 0x0000000503027207 */ /* 0x041fe40004800000 */
[----:B------:R-:W-:-:S02]  /*15010*/  SEL R5, R3, R4, !P1 ;  /* 0x0000000403057207 */ /* 0x000fc40004800000 */
[C---:B------:R-:W-:Y:S01]  /*15020*/  SEL R4, R3.reuse, R0, !P1 ;  /* 0x0000000003047207 */ /* 0x040fe20004800000 */
[----:B------:R-:W-:Y:S01]  /*15030*/  STL [R1+0x41c], R6 ;  /* 0x00041c0601007387 */ /* 0x000fe20000100800 */
[----:B------:R-:W-:-:S03]  /*15040*/  SEL R0, R3, R29, !P1 ;  /* 0x0000001d03007207 */ /* 0x000fc60004800000 */
[----:B------:R0:W-:Y:S04]  /*15050*/  STL [R1+0x418], R2 ;  /* 0x0004180201007387 */ /* 0x0001e80000100800 */
[----:B------:R-:W-:Y:S04]  /*15060*/  STL [R1+0x414], R5 ;  /* 0x0004140501007387 */ /* 0x000fe80000100800 */
[----:B------:R1:W-:Y:S01]  /*15070*/  STL [R1+0x410], R4 ;  /* 0x0004100401007387 */ /* 0x0003e20000100800 */
[----:B0-----:R-:W-:-:S05]  /*15080*/  SEL R2, R3, R27, !P1 ;  /* 0x0000001b03027207 */ /* 0x001fca0004800000 */
[----:B------:R0:W-:Y:S01]  /*15090*/  STL [R1+0x40c], R2 ;  /* 0x00040c0201007387 */ /* 0x0001e20000100800 */
[----:B-1----:R-:W-:-:S03]  /*150a0*/  SEL R4, R3, R24, !P1 ;  /* 0x0000001803047207 */ /* 0x002fc60004800000 */
[----:B------:R1:W-:Y:S04]  /*150b0*/  STL [R1+0x408], R0 ;  /* 0x0004080001007387 */ /* 0x0003e80000100800 */
[----:B------:R-:W-:Y:S04]  /*150c0*/  STL [R1+0x404], R4 ;  /* 0x0004040401007387 */ /* 0x000fe80000100800 */
[----:B------:R-:W2:Y:S01]  /*150d0*/  LDL.LU R25, [R1+0x32c] ;  /* 0x00032c0001197983 */ /* 0x000ea20000300800 */
[C---:B0-----:R-:W-:Y:S02]  /*150e0*/  SEL R2, R3.reuse, R26, !P1 ;  /* 0x0000001a03027207 */ /* 0x041fe40004800000 */
[----:B-1----:R-:W-:-:S03]  /*150f0*/  SEL R0, R3, R28, !P1 ;  /* 0x0000001c03007207 */ /* 0x002fc60004800000 */
        /* <DEDUP_REMOVED lines=565> */
[----:B--2---:R-:W-:-:S05]  /*17450*/  SEL R25, R3, R25, !P1 ;  /* 0x0000001903197207 */ /* 0x004fca0004800000 */
[----:B------:R0:W-:Y:S04]  /*17460*/  STL [R1+0xd4], R25 ;  /* 0x0000d41901007387 */ /* 0x0001e80000100800 */
[----:B0-----:R-:W2:Y:S04]  /*17470*/  LDL.LU R25, [R1+0x1638] ;  /* 0x0016380001197983 */ /* 0x001ea80000300800 */
[----:B------:R0:W-:Y:S04]  /*17480*/  STL [R1+0xcc], R23 ;  /* 0x0000cc1701007387 */ /* 0x0001e80000100800 */
[----:B0-----:R-:W3:Y:S04]  /*17490*/  LDL.LU R23, [R1+0x1634] ;  /* 0x0016340001177983 */ /* 0x001ee80000300800 */
[----:B------:R0:W-:Y:S04]  /*174a0*/  STL [R1+0xc8], R22 ;  /* 0x0000c81601007387 */ /* 0x0001e80000100800 */
[----:B0-----:R-:W4:Y:S04]  /*174b0*/  LDL.LU R22, [R1+0x1630] ;  /* 0x0016300001167983 */ /* 0x001f280000300800 */
[----:B------:R0:W-:Y:S04]  /*174c0*/  STL [R1+0xc0], R21 ;  /* 0x0000c01501007387 */ /* 0x0001e80000100800 */
[----:B0-----:R-:W5:Y:S04]  /*174d0*/  LDL.LU R21, [R1+0x162c] ;  /* 0x00162c0001157983 */ /* 0x001f680000300800 */
        /* <DEDUP_REMOVED lines=45> */
[----:B0-----:R-:W4:Y:S01]  /*177b0*/  LDL.LU R28, [R1+0x15d0] ;  /* 0x0015d000011c7983 */ /* 0x001f220000300800 */
[----:B------:R-:W-:-:S05]  /*177c0*/  SEL R2, R3, R2, !P1 ;  /* 0x0000000203027207 */ /* 0x000fca0004800000 */
[----:B------:R3:W-:Y:S02]  /*177d0*/  STL [R1+0x3c], R2 ;  /* 0x00003c0201007387 */ /* 0x0007e40000100800 */
[C---:B---3--:R-:W-:Y:S02]  /*177e0*/  SEL R2, R3.reuse, R26, !P1 ;  /* 0x0000001a03027207 */ /* 0x048fe40004800000 */
[C---:B--2---:R-:W-:Y:S02]  /*177f0*/  SEL R26, R3.reuse, R24, !P1 ;  /* 0x00000018031a7207 */ /* 0x044fe40004800000 */
[----:B----4-:R-:W-:-:S05]  /*17800*/  SEL R28, R3, R28, !P1 ;  /* 0x0000001c031c7207 */ /* 0x010fca0004800000 */
[----:B------:R-:W-:Y:S04]  /*17810*/  STL [R1+0x38], R28 ;  /* 0x0000381c01007387 */ /* 0x000fe80000100800 */
[----:B------:R-:W2:Y:S04]  /*17820*/  LDL.LU R24, [R1+0x90] ;  /* 0x0000900001187983 */ /* 0x000ea80000300800 */
[----:B------:R5:W-:Y:S01]  /*17830*/  STL [R1+0x34], R2 ;  /* 0x0000340201007387 */ /* 0x000be20000100800 */
[----:B------:R-:W-:-:S03]  /*17840*/  SEL R27, R3, R27, !P1 ;  /* 0x0000001b031b7207 */ /* 0x000fc60004800000 */
[----:B------:R0:W-:Y:S01]  /*17850*/  STL [R1+0x30], R26 ;  /* 0x0000301a01007387 */ /* 0x0001e20000100800 */
[C---:B-----5:R-:W-:Y:S02]  /*17860*/  SEL R2, R3.reuse, R29, !P1 ;  /* 0x0000001d03027207 */ /* 0x060fe40004800000 */
[----:B0-----:R-:W-:-:S03]  /*17870*/  SEL R26, R3, R0, !P1 ;  /* 0x00000000031a7207 */ /* 0x001fc60004800000 */
[----:B------:R0:W-:Y:S01]  /*17880*/  STL [R1+0x2c], R2 ;  /* 0x00002c0201007387 */ /* 0x0001e20000100800 */
[----:B------:R-:W-:-:S03]  /*17890*/  SEL R0, R3, R5, !P1 ;  /* 0x0000000503007207 */ /* 0x000fc60004800000 */
[----:B------:R-:W-:Y:S01]  /*178a0*/  STL [R1+0x28], R27 ;  /* 0x0000281b01007387 */ /* 0x000fe20000100800 */
[----:B0-----:R-:W-:-:S03]  /*178b0*/  SEL R2, R3, R4, !P1 ;  /* 0x0000000403027207 */ /* 0x001fc60004800000 */
[----:B------:R-:W-:Y:S01]  /*178c0*/  STL [R1+0x24], R26 ;  /* 0x0000241a01007387 */ /* 0x000fe20000100800 */
[----:B------:R-:W-:-:S03]  /*178d0*/  SEL R4, R3, R6, !P1 ;  /* 0x0000000603047207 */ /* 0x000fc60004800000 */
[----:B------:R0:W-:Y:S04]  /*178e0*/  STL [R1+0x20], R2 ;  /* 0x0000200201007387 */ /* 0x0001e80000100800 */
[----:B------:R1:W-:Y:S01]  /*178f0*/  STL [R1+0x1c], R0 ;  /* 0x00001c0001007387 */ /* 0x0003e20000100800 */
[----:B0-----:R-:W-:-:S03]  /*17900*/  SEL R2, R3, R7, !P1 ;  /* 0x0000000703027207 */ /* 0x001fc60004800000 */
[----:B------:R0:W-:Y:S01]  /*17910*/  STL [R1+0x18], R4 ;  /* 0x0000180401007387 */ /* 0x0001e20000100800 */
[----:B-1----:R-:W-:-:S03]  /*17920*/  SEL R0, R3, R8, !P1 ;  /* 0x0000000803007207 */ /* 0x002fc60004800000 */
[----:B------:R1:W-:Y:S01]  /*17930*/  STL [R1+0x14], R2 ;  /* 0x0000140201007387 */ /* 0x0003e20000100800 */
[----:B0-----:R-:W-:-:S03]  /*17940*/  SEL R4, R3, R9, !P1 ;  /* 0x0000000903047207 */ /* 0x001fc60004800000 */
[----:B------:R0:W-:Y:S01]  /*17950*/  STL [R1+0x10], R0 ;  /* 0x0000100001007387 */ /* 0x0001e20000100800 */
[----:B-1----:R-:W-:-:S03]  /*17960*/  SEL R2, R3, R10, !P1 ;  /* 0x0000000a03027207 */ /* 0x002fc60004800000 */
[----:B------:R-:W-:Y:S01]  /*17970*/  STL [R1+0xc], R4 ;  /* 0x00000c0401007387 */ /* 0x000fe20000100800 */
[----:B------:R-:W-:-:S03]  /*17980*/  SEL R29, R3, R13, !P1 ;  /* 0x0000000d031d7207 */ /* 0x000fc60004800000 */
[----:B------:R-:W3:Y:S01]  /*17990*/  LDL R10, [R1+0x4d0] ;  /* 0x0004d000010a7983 */ /* 0x000ee20000100800 */
[----:B0-----:R-:W-:-:S03]  /*179a0*/  SEL R0, R3, R11, !P1 ;  /* 0x0000000b03007207 */ /* 0x001fc60004800000 */
[----:B------:R0:W-:Y:S01]  /*179b0*/  STL [R1+0x8], R2 ;  /* 0x0000080201007387 */ /* 0x0001e20000100800 */
[C---:B------:R-:W-:Y:S02]  /*179c0*/  SEL R28, R3.reuse, R14, !P1 ;  /* 0x0000000e031c7207 */ /* 0x040fe40004800000 */
[C---:B------:R-:W-:Y:S01]  /*179d0*/  SEL R27, R3.reuse, R15, !P1 ;  /* 0x0000000f031b7207 */ /* 0x040fe20004800000 */
[----:B------:R-:W4:Y:S01]  /*179e0*/  LDL.LU R6, [R1+0x4a8] ;  /* 0x0004a80001067983 */ /* 0x000f220000300800 */
[C---:B------:R-:W-:Y:S02]  /*179f0*/  SEL R26, R3.reuse, R16, !P1 ;  /* 0x00000010031a7207 */ /* 0x040fe40004800000 */
[C---:B0-----:R-:W-:Y:S01]  /*17a00*/  SEL R2, R3.reuse, R12, !P1 ;  /* 0x0000000c03027207 */ /* 0x041fe20004800000 */
[----:B------:R0:W-:Y:S01]  /*17a10*/  STL [R1+0x4], R0 ;  /* 0x0000040001007387 */ /* 0x0001e20000100800 */
[----:B------:R-:W-:-:S03]  /*17a20*/  SEL R17, R3, R17, !P1 ;  /* 0x0000001103117207 */ /* 0x000fc60004800000 */
[----:B------:R-:W5:Y:S01]  /*17a30*/  LDL.LU R7, [R1+0x4a4] ;  /* 0x0004a40001077983 */ /* 0x000f620000300800 */
[----:B------:R-:W-:-:S03]  /*17a40*/  SEL R18, R3, R18, !P1 ;  /* 0x0000001203127207 */ /* 0x000fc60004800000 */
[----:B------:R-:W-:Y:S01]  /*17a50*/  STL [R1+0x152c], R2 ;  /* 0x00152c0201007387 */ /* 0x000fe20000100800 */
[----:B------:R-:W-:-:S03]  /*17a60*/  SEL R19, R3, R19, !P1 ;  /* 0x0000001303137207 */ /* 0x000fc60004800000 */
[----:B------:R-:W-:Y:S04]  /*17a70*/  STL [R1+0x1530], R29 ;  /* 0x0015301d01007387 */ /* 0x000fe80000100800 */
[----:B------:R-:W-:Y:S04]  /*17a80*/  STL [R1+0x1534], R28 ;  /* 0x0015341c01007387 */ /* 0x000fe80000100800 */
[----:B------:R-:W-:Y:S04]  /*17a90*/  STL [R1+0x1538], R27 ;  /* 0x0015381b01007387 */ /* 0x000fe80000100800 */
[----:B------:R-:W-:Y:S04]  /*17aa0*/  STL [R1+0x153c], R26 ;  /* 0x00153c1a01007387 */ /* 0x000fe80000100800 */
[----:B------:R-:W-:Y:S04]  /*17ab0*/  STL [R1+0x1540], R17 ;  /* 0x0015401101007387 */ /* 0x000fe80000100800 */
[----:B------:R-:W-:Y:S04]  /*17ac0*/  STL [R1+0x1544], R18 ;  /* 0x0015441201007387 */ /* 0x000fe80000100800 */
[----:B------:R-:W-:Y:S01]  /*17ad0*/  STL [R1+0x1548], R19 ;  /* 0x0015481301007387 */ /* 0x000fe20000100800 */
[----:B--2---:R-:W-:Y:S01]  /*17ae0*/  IMAD R5, R24, UR6, RZ ;  /* 0x0000000618057c24 */ /* 0x004fe2000f8e02ff */
[----:B0-----:R-:W0:Y:S01]  /*17af0*/  S2R R0, SR_TID.X ;  /* 0x0000000000007919 */ /* 0x001e220000002100 */
[----:B------:R-:W-:-:S02]  /*17b00*/  SEL R20, R3, R20, !P1 ;  /* 0x0000001403147207 */ /* 0x000fc40004800000 */
[C---:B------:R-:W-:Y:S01]  /*17b10*/  SEL R21, R3.reuse, R21, !P1 ;  /* 0x0000001503157207 */ /* 0x040fe20004800000 */
[----:B------:R-:W2:Y:S01]  /*17b20*/  LDL.LU R24, [R1+0x4a0] ;  /* 0x0004a00001187983 */ /* 0x000ea20000300800 */
[C---:B------:R-:W-:Y:S02]  /*17b30*/  SEL R22, R3.reuse, R22, !P1 ;  /* 0x0000001603167207 */ /* 0x040fe40004800000 */
[C---:B------:R-:W-:Y:S01]  /*17b40*/  SEL R23, R3.reuse, R23, !P1 ;  /* 0x0000001703177207 */ /* 0x040fe20004800000 */
[----:B------:R-:W2:Y:S01]  /*17b50*/  LDL.LU R9, [R1+0x49c] ;  /* 0x00049c0001097983 */ /* 0x000ea20000300800 */
[----:B------:R-:W-:Y:S01]  /*17b60*/  IMAD R8, RZ, RZ, -UR7 ;  /* 0x80000007ff087e24 */ /* 0x000fe2000f8e02ff */
[----:B------:R-:W-:Y:S01]  /*17b70*/  SEL R3, R3, R25, !P1 ;  /* 0x0000001903037207 */ /* 0x000fe20004800000 */
[----:B------:R-:W-:Y:S01]  /*17b80*/  ULDC UR6, c[0x0][0x240] ;  /* 0x0000900000067ab9 */ /* 0x000fe20000000800 */
[----:B------:R-:W-:Y:S04]  /*17b90*/  STL [R1+0x154c], R20 ;  /* 0x00154c1401007387 */ /* 0x000fe80000100800 */
[----:B------:R-:W-:Y:S04]  /*17ba0*/  STL [R1+0x1550], R21 ;  /* 0x0015501501007387 */ /* 0x000fe80000100800 */
[----:B------:R-:W-:Y:S01]  /*17bb0*/  STL [R1+0x1554], R22 ;  /* 0x0015541601007387 */ /* 0x000fe20000100800 */
[----:B0-----:R-:W-:-:S02]  /*17bc0*/  LOP3.LUT R4, R0, 0x1f, RZ, 0xc0, !PT ;  /* 0x0000001f00047812 */ /* 0x001fc400078ec0ff */
[----:B------:R-:W-:-:S03]  /*17bd0*/  IADD3 R0, P2, R5, UR14, RZ ;  /* 0x0000000e05007c10 */ /* 0x000fc6000ff5e0ff */
[----:B------:R-:W-:Y:S01]  /*17be0*/  IMAD R4, R4, UR8, RZ ;  /* 0x0000000804047c24 */ /* 0x000fe2000f8e02ff */
[----:B------:R-:W-:Y:S01]  /*17bf0*/  STL [R1+0x1558], R23 ;  /* 0x0015581701007387 */ /* 0x000fe20000100800 */
[----:B------:R-:W-:-:S03]  /*17c00*/  LEA.HI.X.SX32 R5, R5, UR15, 0x1, P2 ;  /* 0x0000000f05057c11 */ /* 0x000fc600090f0eff */
[----:B------:R-:W-:Y:S01]  /*17c10*/  LEA.HI.X.SX32 R4, R4, UR13, 0x1, P0 ;  /* 0x0000000d04047c11 */ /* 0x000fe200080f0eff */
[----:B------:R3:W-:Y:S04]  /*17c20*/  STL [R1+0x14fc], R0 ;  /* 0x0014fc0001007387 */ /* 0x0007e80000100800 */
[----:B------:R-:W-:Y:S04]  /*17c30*/  STL [R1+0x155c], R3 ;  /* 0x00155c0301007387 */ /* 0x000fe80000100800 */
[----:B------:R-:W-:Y:S04]  /*17c40*/  STL [R1+0x1560], R4 ;  /* 0x0015600401007387 */ /* 0x000fe80000100800 */
[----:B------:R-:W-:Y:S01]  /*17c50*/  STL [R1+0x1500], R5 ;  /* 0x0015000501007387 */ /* 0x000fe20000100800 */
[----:B---3--:R-:W-:-:S05]  /*17c60*/  IMAD R0, R8, 0x2, R10 ;  /* 0x0000000208007824 */ /* 0x008fca00078e020a */
[----:B------:R0:W-:Y:S01]  /*17c70*/  STL [R1+0x314], R0 ;  /* 0x0003140001007387 */ /* 0x0001e20000100800 */
[----:B----4-:R-:W-:-:S03]  /*17c80*/  IMAD R6, R6, UR6, RZ ;  /* 0x0000000606067c24 */ /* 0x010fc6000f8e02ff */
[----:B------:R-:W3:Y:S04]  /*17c90*/  LDL.LU R10, [R1+0x498] ;  /* 0x00049800010a7983 */ /* 0x000ee80000300800 */
[----:B------:R-:W4:Y:S01]  /*17ca0*/  LDL.LU R11, [R1+0x494] ;  /* 0x00049400010b7983 */ /* 0x000f220000300800 */
[----:B0-----:R-:W-:Y:S02]  /*17cb0*/  IMAD R0, R8, 0x2, R0 ;  /* 0x0000000208007824 */ /* 0x001fe400078e0200 */
[----:B-----5:R-:W-:-:S03]  /*17cc0*/  IMAD R7, R7, UR6, RZ ;  /* 0x0000000607077c24 */ /* 0x020fc6000f8e02ff */
[----:B------:R0:W-:Y:S04]  /*17cd0*/  STL [R1+0x310], R0 ;  /* 0x0003100001007387 */ /* 0x0001e80000100800 */
[----:B------:R-:W5:Y:S04]  /*17ce0*/  LDL.LU R12, [R1+0x490] ;  /* 0x00049000010c7983 */ /* 0x000f680000300800 */
[----:B------:R-:W5:Y:S04]  /*17cf0*/  LDL.LU R13, [R1+0x48c] ;  /* 0x00048c00010d7983 */ /* 0x000f680000300800 */
[----:B------:R-:W-:Y:S04]  /*17d00*/  STL [R1+0x1564], R6 ;  /* 0x0015640601007387 */ /* 0x000fe80000100800 */
[----:B------:R-:W5:Y:S04]  /*17d10*/  LDL.LU R14, [R1+0x488] ;  /* 0x00048800010e7983 */ /* 0x000f680000300800 */
[----:B------:R-:W5:Y:S04]  /*17d20*/  LDL.LU R15, [R1+0x484] ;  /* 0x00048400010f7983 */ /* 0x000f680000300800 */
[----:B------:R-:W-:Y:S04]  /*17d30*/  STL [R1+0x1568], R7 ;  /* 0x0015680701007387 */ /* 0x000fe80000100800 */
[----:B------:R-:W5:Y:S01]  /*17d40*/  LDL.LU R16, [R1+0x480] ;  /* 0x0004800001107983 */ /* 0x000f620000300800 */
[----:B--2---:R-:W-:-:S03]  /*17d50*/  IMAD R8, R24, UR6, RZ ;  /* 0x0000000618087c24 */ /* 0x004fc6000f8e02ff */
[----:B------:R-:W2:Y:S04]  /*17d60*/  LDL.LU R24, [R1+0x47c] ;  /* 0x00047c0001187983 */ /* 0x000ea80000300800 */
[----:B------:R-:W-:Y:S04]  /*17d70*/  STL [R1+0x156c], R8 ;  /* 0x00156c0801007387 */ /* 0x000fe80000100800 */
[----:B------:R-:W2:Y:S04]  /*17d80*/  LDL.LU R25, [R1+0x478] ;  /* 0x0004780001197983 */ /* 0x000ea80000300800 */
[----:B0-----:R-:W2:Y:S04]  /*17d90*/  LDL.LU R0, [R1+0x474] ;  /* 0x0004740001007983 */ /* 0x001ea80000300800 */
[----:B------:R-:W2:Y:S04]  /*17da0*/  LDL.LU R23, [R1+0x470] ;  /* 0x0004700001177983 */ /* 0x000ea80000300800 */
        /* <DEDUP_REMOVED lines=8> */
[----:B------:R-:W2:Y:S01]  /*17e30*/  LDL.LU R28, [R1+0x44c] ;  /* 0x00044c00011c7983 */ /* 0x000ea20000300800 */
[----:B------:R-:W-:-:S03]  /*17e40*/  IMAD R9, R9, UR6, RZ ;  /* 0x0000000609097c24 */ /* 0x000fc6000f8e02ff */
[----:B------:R-:W2:Y:S04]  /*17e50*/  LDL.LU R29, [R1+0xe0] ;  /* 0x0000e000011d7983 */ /* 0x000ea80000300800 */
[----:B------:R-:W2:Y:S01]  /*17e60*/  LDL.LU R2, [R1+0xe8] ;  /* 0x0000e80001027983 */ /* 0x000ea20000300800 */
[----:B---3--:R-:W-:-:S03]  /*17e70*/  IMAD R10, R10, UR6, RZ ;  /* 0x000000060a0a7c24 */ /* 0x008fc6000f8e02ff */
[----:B------:R-:W-:Y:S01]  /*17e80*/  STL [R1+0x1570], R9 ;  /* 0x0015700901007387 */ /* 0x000fe20000100800 */
[----:B----4-:R-:W-:-:S03]  /*17e90*/  IMAD R11, R11, UR6, RZ ;  /* 0x000000060b0b7c24 */ /* 0x010fc6000f8e02ff */
[----:B------:R-:W-:Y:S04]  /*17ea0*/  STL [R1+0x1574], R10 ;  /* 0x0015740a01007387 */ /* 0x000fe80000100800 */
[----:B------:R-:W-:Y:S01]  /*17eb0*/  STL [R1+0x1578], R11 ;  /* 0x0015780b01007387 */ /* 0x000fe20000100800 */
[----:B-----5:R-:W-:Y:S02]  /*17ec0*/  IMAD R12, R12, UR6, RZ ;  /* 0x000000060c0c7c24 */ /* 0x020fe4000f8e02ff */
[----:B------:R-:W-:-:S03]  /*17ed0*/  IMAD R13, R13, UR6, RZ ;  /* 0x000000060d0d7c24 */ /* 0x000fc6000f8e02ff */
[----:B------:R-:W-:Y:S01]  /*17ee0*/  STL [R1+0x157c], R12 ;  /* 0x00157c0c01007387 */ /* 0x000fe20000100800 */
[----:B------:R-:W-:-:S03]  /*17ef0*/  IMAD R14, R14, UR6, RZ ;  /* 0x000000060e0e7c24 */ /* 0x000fc6000f8e02ff */
[----:B------:R-:W-:Y:S01]  /*17f00*/  STL [R1+0x1580], R13 ;  /* 0x0015800d01007387 */ /* 0x000fe20000100800 */
[----:B------:R-:W-:-:S03]  /*17f10*/  IMAD R15, R15, UR6, RZ ;  /* 0x000000060f0f7c24 */ /* 0x000fc6000f8e02ff */
[----:B------:R-:W-:Y:S01]  /*17f20*/  STL [R1+0x1584], R14 ;  /* 0x0015840e01007387 */ /* 0x000fe20000100800 */
[----:B------:R-:W-:-:S03]  /*17f30*/  IMAD R16, R16, UR6, RZ ;  /* 0x0000000610107c24 */ /* 0x000fc6000f8e02ff */
[----:B------:R-:W-:Y:S04]  /*17f40*/  STL [R1+0x1588], R15 ;  /* 0x0015880f01007387 */ /* 0x000fe80000100800 */
[----:B------:R-:W-:Y:S01]  /*17f50*/  STL [R1+0x158c], R16 ;  /* 0x00158c1001007387 */ /* 0x000fe20000100800 */
[----:B--2---:R-:W-:Y:S02]  /*17f60*/  IMAD R24, R24, UR6, RZ ;  /* 0x0000000618187c24 */ /* 0x004fe4000f8e02ff */
[----:B------:R-:W-:-:S03]  /*17f70*/  IMAD R25, R25, UR6, RZ ;  /* 0x0000000619197c24 */ /* 0x000fc6000f8e02ff */
[----:B------:R-:W-:Y:S01]  /*17f80*/  STL [R1+0x1590], R24 ;  /* 0x0015901801007387 */ /* 0x000fe20000100800 */
[----:B------:R-:W-:-:S03]  /*17f90*/  IMAD R0, R0, UR6, RZ ;  /* 0x0000000600007c24 */ /* 0x000fc6000f8e02ff */
[----:B------:R-:W-:Y:S01]  /*17fa0*/  STL [R1+0x1594], R25 ;  /* 0x0015941901007387 */ /* 0x000fe20000100800 */
[----:B------:R-:W-:-:S03]  /*17fb0*/  IMAD R4, R23, UR6, RZ ;  /* 0x0000000617047c24 */ /* 0x000fc6000f8e02ff */
[----:B------:R0:W-:Y:S01]  /*17fc0*/  STL [R1+0x50], R0 ;  /* 0x0000500001007387 */ /* 0x0001e20000100800 */
[----:B------:R-:W-:-:S03]  /*17fd0*/  IMAD R3, R22, UR6, RZ ;  /* 0x0000000616037c24 */ /* 0x000fc6000f8e02ff */
[----:B------:R1:W-:Y:S01]  /*17fe0*/  STL [R1+0x60], R4 ;  /* 0x0000600401007387 */ /* 0x0003e20000100800 */
[----:B0-----:R-:W-:-:S03]  /*17ff0*/  IMAD R0, R21, UR6, RZ ;  /* 0x0000000615007c24 */ /* 0x001fc6000f8e02ff */
[----:B------:R0:W-:Y:S01]  /*18000*/  STL [R1+0x6c], R3 ;  /* 0x00006c0301007387 */ /* 0x0001e20000100800 */
[----:B-1----:R-:W-:-:S03]  /*18010*/  IMAD R4, R20, UR6, RZ ;  /* 0x0000000614047c24 */ /* 0x002fc6000f8e02ff */
[----:B------:R1:W-:Y:S04]  /*18020*/  STL [R1+0x78], R0 ;  /* 0x0000780001007387 */ /* 0x0003e80000100800 */
[----:B------:R2:W-:Y:S01]  /*18030*/  STL [R1+0x84], R4 ;  /* 0x0000840401007387 */ /* 0x0005e20000100800 */
[----:B0-----:R-:W-:Y:S02]  /*18040*/  IMAD R3, R19, UR6, RZ ;  /* 0x0000000613037c24 */ /* 0x001fe4000f8e02ff */
[----:B-1----:R-:W-:-:S03]  /*18050*/  IMAD R0, R18, UR6, RZ ;  /* 0x0000000612007c24 */ /* 0x002fc6000f8e02ff */
[----:B------:R0:W-:Y:S01]  /*18060*/  STL [R1+0x90], R3 ;  /* 0x0000900301007387 */ /* 0x0001e20000100800 */
[----:B--2---:R-:W-:-:S03]  /*18070*/  IMAD R4, R17, UR6, RZ ;  /* 0x0000000611047c24 */ /* 0x004fc6000f8e02ff */
[----:B------:R1:W-:Y:S04]  /*18080*/  STL [R1+0xa0], R0 ;  /* 0x0000a00001007387 */ /* 0x0003e80000100800 */
[----:B------:R2:W-:Y:S01]  /*18090*/  STL [R1+0xac], R4 ;  /* 0x0000ac0401007387 */ /* 0x0005e20000100800 */
[----:B0-----:R-:W-:Y:S02]  /*180a0*/  IMAD R3, R26, UR6, RZ ;  /* 0x000000061a037c24 */ /* 0x001fe4000f8e02ff */
[----:B-1----:R-:W-:-:S03]  /*180b0*/  IMAD R0, R27, UR6, RZ ;  /* 0x000000061b007c24 */ /* 0x002fc6000f8e02ff */
[----:B------:R0:W-:Y:S01]  /*180c0*/  STL [R1+0xb8], R3 ;  /* 0x0000b80301007387 */ /* 0x0001e20000100800 */
[----:B--2---:R-:W-:-:S03]  /*180d0*/  IMAD R4, R28, UR6, RZ ;  /* 0x000000061c047c24 */ /* 0x004fc6000f8e02ff */
[----:B------:R1:W-:Y:S04]  /*180e0*/  STL [R1+0xc4], R0 ;  /* 0x0000c40001007387 */ /* 0x0003e80000100800 */
[----:B------:R-:W-:Y:S04]  /*180f0*/  STL [R1+0xd0], R4 ;  /* 0x0000d00401007387 */ /* 0x000fe80000100800 */
[----:B------:R-:W2:Y:S01]  /*18100*/  LDL.LU R25, [R1+0x434] ;  /* 0x0004340001197983 */ /* 0x000ea20000300800 */
[----:B0-----:R-:W-:Y:S02]  /*18110*/  IMAD R3, R29, UR6, RZ ;  /* 0x000000061d037c24 */ /* 0x001fe4000f8e02ff */
[----:B-1----:R-:W-:-:S03]  /*18120*/  IMAD R0, R2, UR6, RZ ;  /* 0x0000000602007c24 */ /* 0x002fc6000f8e02ff */
[----:B------:R-:W-:Y:S04]  /*18130*/  STL [R1+0xe0], R3 ;  /* 0x0000e00301007387 */ /* 0x000fe80000100800 */
[----:B--2---:R0:W-:Y:S04]  /*18140*/  STL [R1+0x15c8], R25 ;  /* 0x0015c81901007387 */ /* 0x0041e80000100800 */
[----:B------:R-:W-:Y:S04]  /*18150*/  STL [R1+0xe8], R0 ;  /* 0x0000e80001007387 */ /* 0x000fe80000100800 */
        /* <DEDUP_REMOVED lines=31> */
[----:B--2---:R-:W-:-:S05]  /*18350*/  IMAD R25, R25, UR6, RZ ;  /* 0x0000000619197c24 */ /* 0x004fca000f8e02ff */
[----:B------:R0:W-:Y:S04]  /*18360*/  STL [R1+0xf8], R25 ;  /* 0x0000f81901007387 */ /* 0x0001e80000100800 */
[----:B0-----:R-:W2:Y:S02]  /*18370*/  LDL.LU R25, [R1+0x15cc] ;  /* 0x0015cc0001197983 */ /* 0x001ea40000300800 */
[----:B--2---:R-:W-:-:S05]  /*18380*/  IMAD R25, R25, UR6, RZ ;  /* 0x0000000619197c24 */ /* 0x004fca000f8e02ff */
[----:B------:R0:W-:Y:S04]  /*18390*/  STL [R1+0x104], R25 ;  /* 0x0001041901007387 */ /* 0x0001e80000100800 */
[----:B0-----:R-:W2:Y:S01]  /*183a0*/  LDL.LU R25, [R1+0x15c8] ;  /* 0x0015c80001197983 */ /* 0x001ea20000300800 */
[----:B---3--:R-:W-:Y:S02]  /*183b0*/  IMAD R24, R24, UR6, RZ ;  /* 0x0000000618187c24 */ /* 0x008fe4000f8e02ff */
[----:B----4-:R-:W-:Y:S02]  /*183c0*/  IMAD R16, R16, UR6, RZ ;  /* 0x0000000610107c24 */ /* 0x010fe4000f8e02ff */
[----:B-----5:R-:W-:Y:S02]  /*183d0*/  IMAD R15, R15, UR6, RZ ;  /* 0x000000060f0f7c24 */ /* 0x020fe4000f8e02ff */
[----:B------:R-:W-:-:S02]  /*183e0*/  IMAD R14, R14, UR6, RZ ;  /* 0x000000060e0e7c24 */ /* 0x000fc4000f8e02ff */
[----:B------:R-:W-:Y:S02]  /*183f0*/  IMAD R13, R13, UR6, RZ ;  /* 0x000000060d0d7c24 */ /* 0x000fe4000f8e02ff */
[----:B------:R-:W-:Y:S02]  /*18400*/  IMAD R12, R12, UR6, RZ ;  /* 0x000000060c0c7c24 */ /* 0x000fe4000f8e02ff */
[----:B------:R-:W-:Y:S02]  /*18410*/  IMAD R11, R11, UR6, RZ ;  /* 0x000000060b0b7c24 */ /* 0x000fe4000f8e02ff */
[----:B------:R-:W-:Y:S02]  /*18420*/  IMAD R10, R10, UR6, RZ ;  /* 0x000000060a0a7c24 */ /* 0x000fe4000f8e02ff */
[----:B------:R-:W-:Y:S02]  /*18430*/  IMAD R9, R9, UR6, RZ ;  /* 0x0000000609097c24 */ /* 0x000fe4000f8e02ff */
[----:B------:R-:W-:-:S02]  /*18440*/  IMAD R8, R8, UR6, RZ ;  /* 0x0000000608087c24 */ /* 0x000fc4000f8e02ff */
[----:B------:R-:W-:Y:S02]  /*18450*/  IMAD R7, R7, UR6, RZ ;  /* 0x0000000607077c24 */ /* 0x000fe4000f8e02ff */
[----:B------:R-:W-:Y:S02]  /*18460*/  IMAD R6, R6, UR6, RZ ;  /* 0x0000000606067c24 */ /* 0x000fe4000f8e02ff */
[----:B------:R-:W-:Y:S02]  /*18470*/  IMAD R5, R5, UR6, RZ ;  /* 0x0000000605057c24 */ /* 0x000fe4000f8e02ff */
[----:B------:R-:W-:Y:S02]  /*18480*/  IMAD R4, R4, UR6, RZ ;  /* 0x0000000604047c24 */ /* 0x000fe4000f8e02ff */
[----:B------:R-:W-:Y:S02]  /*18490*/  IMAD R3, R3, UR6, RZ ;  /* 0x0000000603037c24 */ /* 0x000fe4000f8e02ff */
[----:B------:R-:W-:-:S02]  /*184a0*/  IMAD R0, R0, UR6, RZ ;  /* 0x0000000600007c24 */ /* 0x000fc4000f8e02ff */
[----:B--2---:R-:W-:-:S05]  /*184b0*/  IMAD R25, R25, UR6, RZ ;  /* 0x0000000619197c24 */ /* 0x004fca000f8e02ff */
[----:B------:R-:W-:Y:S04]  /*184c0*/  STL [R1+0x110], R25 ;  /* 0x0001101901007387 */ /* 0x000fe80000100800 */
        /* <DEDUP_REMOVED lines=13> */
[----:B------:R0:W-:Y:S04]  /*185a0*/  STL [R1+0x1c4], R4 ;  /* 0x0001c40401007387 */ /* 0x0001e80000100800 */
[----:B------:R1:W-:Y:S01]  /*185b0*/  STL [R1+0x1d0], R3 ;  /* 0x0001d00301007387 */ /* 0x0003e20000100800 */
[----:B0-----:R-:W-:-:S03]  /*185c0*/  IMAD R4, R23, UR6, RZ ;  /* 0x0000000617047c24 */ /* 0x001fc6000f8e02ff */
[----:B------:R0:W-:Y:S01]  /*185d0*/  STL [R1+0x1dc], R0 ;  /* 0x0001dc0001007387 */ /* 0x0001e20000100800 */
[----:B-1----:R-:W-:-:S03]  /*185e0*/  IMAD R3, R22, UR6, RZ ;  /* 0x0000000616037c24 */ /* 0x002fc6000f8e02ff */
        /* <DEDUP_REMOVED lines=572> */
[----:B--2---:R-:W-:-:S05]  /*1a9b0*/  IMAD R25, R25, UR6, RZ ;  /* 0x0000000619197c24 */ /* 0x004fca000f8e02ff */
        /* <DEDUP_REMOVED lines=53> */
[----:B0-----:R-:W3:Y:S01]  /*1ad10*/  LDL.LU R2, [R1+0x152c] ;  /* 0x00152c0001027983 */ /* 0x001ee20000300800 */
[----:B------:R-:W-:-:S05]  /*1ad20*/  IMAD R5, R5, UR6, RZ ;  /* 0x0000000605057c24 */ /* 0x000fca000f8e02ff */
[----:B------:R0:W-:Y:S02]  /*1ad30*/  STL [R1+0x8], R5 ;  /* 0x0000080501007387 */ /* 0x0001e40000100800 */
[----:B0-----:R-:W-:-:S05]  /*1ad40*/  IMAD R5, R0, UR6, RZ ;  /* 0x0000000600057c24 */ /* 0x001fca000f8e02ff */
[----:B------:R-:W-:Y:S01]  /*1ad50*/  STL [R1+0x1504], R5 ;  /* 0x0015040501007387 */ /* 0x000fe20000100800 */
[----:B---3--:R-:W-:-:S03]  /*1ad60*/  IMAD R0, R2, UR6, RZ ;  /* 0x0000000602007c24 */ /* 0x008fc6000f8e02ff */
[----:B------:R-:W3:Y:S01]  /*1ad70*/  LDL.LU R2, [R1+0x1528] ;  /* 0x0015280001027983 */ /* 0x000ee20000300800 */
[----:B--2---:R-:W-:Y:S02]  /*1ad80*/  IMAD R29, R29, UR6, RZ ;  /* 0x000000061d1d7c24 */ /* 0x004fe4000f8e02ff */
[----:B-----5:R-:W-:Y:S02]  /*1ad90*/  IMAD R28, R28, UR6, RZ ;  /* 0x000000061c1c7c24 */ /* 0x020fe4000f8e02ff */
[----:B----4-:R-:W-:Y:S01]  /*1ada0*/  IMAD R27, R27, UR6, RZ ;  /* 0x000000061b1b7c24 */ /* 0x010fe2000f8e02ff */
[----:B------:R-:W-:Y:S01]  /*1adb0*/  STL [R1+0x1508], R0 ;  /* 0x0015080001007387 */ /* 0x000fe20000100800 */
[----:B------:R-:W-:Y:S02]  /*1adc0*/  IMAD R26, R26, UR6, RZ ;  /* 0x000000061a1a7c24 */ /* 0x000fe4000f8e02ff */
[----:B------:R-:W-:Y:S01]  /*1add0*/  IMAD R17, R17, UR6, RZ ;  /* 0x0000000611117c24 */ /* 0x000fe2000f8e02ff */
[----:B------:R-:W-:Y:S01]  /*1ade0*/  STL [R1+0x150c], R29 ;  /* 0x00150c1d01007387 */ /* 0x000fe20000100800 */
[----:B------:R-:W-:-:S02]  /*1adf0*/  IMAD R18, R18, UR6, RZ ;  /* 0x0000000612127c24 */ /* 0x000fc4000f8e02ff */
[----:B------:R-:W-:Y:S01]  /*1ae00*/  IMAD R19, R19, UR6, RZ ;  /* 0x0000000613137c24 */ /* 0x000fe2000f8e02ff */
[----:B------:R-:W-:Y:S04]  /*1ae10*/  STL [R1+0x1510], R28 ;  /* 0x0015101c01007387 */ /* 0x000fe80000100800 */
[----:B------:R-:W-:Y:S04]  /*1ae20*/  STL [R1+0x1514], R27 ;  /* 0x0015141b01007387 */ /* 0x000fe80000100800 */
[----:B------:R-:W-:Y:S04]  /*1ae30*/  STL [R1+0x1518], R26 ;  /* 0x0015181a01007387 */ /* 0x000fe80000100800 */
[----:B------:R0:W-:Y:S04]  /*1ae40*/  STL [R1+0x151c], R17 ;  /* 0x00151c1101007387 */ /* 0x0001e80000100800 */
[----:B------:R-:W-:Y:S04]  /*1ae50*/  STL [R1+0x1520], R18 ;  /* 0x0015201201007387 */ /* 0x000fe80000100800 */
[----:B------:R-:W-:Y:S04]  /*1ae60*/  STL [R1+0x1524], R19 ;  /* 0x0015241301007387 */ /* 0x000fe80000100800 */
[----:B0-----:R-:W2:Y:S01]  /*1ae70*/  LDL.LU R17, [R1+0x50] ;  /* 0x0000500001117983 */ /* 0x001ea20000300800 */
[----:B---3--:R-:W-:-:S05]  /*1ae80*/  IADD3 R0, P2, R6, R2, RZ ;  /* 0x0000000206007210 */ /* 0x008fca0007f5e0ff */
[----:B------:R0:W-:Y:S04]  /*1ae90*/  STL [R1+0x1050], R0 ;  /* 0x0010500001007387 */ /* 0x0001e80000100800 */
[----:B------:R-:W3:Y:S01]  /*1aea0*/  LDL.LU R26, [R1+0x60] ;  /* 0x00006000011a7983 */ /* 0x000ee20000300800 */
[-C--:B------:R-:W-:Y:S02]  /*1aeb0*/  IADD3 R5, P6, R7, R2.reuse, RZ ;  /* 0x0000000207057210 */ /* 0x080fe40007fde0ff */
[----:B0-----:R-:W-:-:S03]  /*1aec0*/  IADD3 R0, P0, R8, R2, RZ ;  /* 0x0000000208007210 */ /* 0x001fc60007f1e0ff */
[----:B------:R0:W-:Y:S04]  /*1aed0*/  STL [R1+0x1054], R5 ;  /* 0x0010540501007387 */ /* 0x0001e80000100800 */
[----:B------:R1:W-:Y:S04]  /*1aee0*/  STL [R1+0x1058], R0 ;  /* 0x0010580001007387 */ /* 0x0003e80000100800 */
[----:B------:R-:W4:Y:S01]  /*1aef0*/  LDL.LU R27, [R1+0x6c] ;  /* 0x00006c00011b7983 */ /* 0x000f220000300800 */
[-C--:B0-----:R-:W-:Y:S02]  /*1af00*/  IADD3 R5, P1, R9, R2.reuse, RZ ;  /* 0x0000000209057210 */ /* 0x081fe40007f3e0ff */
[----:B-1----:R-:W-:-:S03]  /*1af10*/  IADD3 R0, P4, R10, R2, RZ ;  /* 0x000000020a007210 */ /* 0x002fc60007f9e0ff */
[----:B------:R0:W-:Y:S04]  /*1af20*/  STL [R1+0x105c], R5 ;  /* 0x00105c0501007387 */ /* 0x0001e80000100800 */
[----:B------:R1:W-:Y:S04]  /*1af30*/  STL [R1+0x1060], R0 ;  /* 0x0010600001007387 */ /* 0x0003e80000100800 */
[----:B------:R-:W5:Y:S01]  /*1af40*/  LDL.LU R28, [R1+0x78] ;  /* 0x00007800011c7983 */ /* 0x000f620000300800 */
[----:B0-----:R-:W-:Y:S02]  /*1af50*/  IADD3 R5, P5, R11, R2, RZ ;  /* 0x000000020b057210 */ /* 0x001fe40007fbe0ff */
[----:B-1----:R-:W-:-:S03]  /*1af60*/  LEA.HI.X.SX32 R0, R6, R4, 0x1, P2 ;  /* 0x0000000406007211 */ /* 0x002fc600010f0eff */
[----:B------:R0:W-:Y:S04]  /*1af70*/  STL [R1+0x1064], R5 ;  /* 0x0010640501007387 */ /* 0x0001e80000100800 */
[----:B------:R1:W-:Y:S04]  /*1af80*/  STL [R1+0x1048], R0 ;  /* 0x0010480001007387 */ /* 0x0003e80000100800 */
[----:B------:R-:W5:Y:S01]  /*1af90*/  LDL.LU R29, [R1+0x84] ;  /* 0x00008400011d7983 */ /* 0x000f620000300800 */
[----:B0-----:R-:W-:Y:S02]  /*1afa0*/  IADD3 R5, P3, R12, R2, RZ ;  /* 0x000000020c057210 */ /* 0x001fe40007f7e0ff */
[----:B-1----:R-:W-:-:S03]  /*1afb0*/  LEA.HI.X.SX32 R0, R7, R4, 0x1, P6 ;  /* 0x0000000407007211 */ /* 0x002fc600030f0eff */
[----:B------:R-:W-:Y:S04]  /*1afc0*/  STL [R1+0x104c], R5 ;  /* 0x00104c0501007387 */ /* 0x000fe80000100800 */
[----:B------:R0:W-:Y:S04]  /*1afd0*/  STL [R1+0x1040], R0 ;  /* 0x0010400001007387 */ /* 0x0001e80000100800 */
[----:B0-----:R-:W5:Y:S01]  /*1afe0*/  LDL.LU R0, [R1+0x90] ;  /* 0x0000900001007983 */ /* 0x001f620000300800 */
[----:B------:R-:W-:Y:S02]  /*1aff0*/  IADD3 R6, P2, R13, R2, RZ ;  /* 0x000000020d067210 */ /* 0x000fe40007f5e0ff */
[----:B------:R-:W-:-:S02]  /*1b000*/  LEA.HI.X.SX32 R5, R8, R4, 0x1, P0 ;  /* 0x0000000408057211 */ /* 0x000fc400000f0eff */
[----:B------:R-:W-:Y:S01]  /*1b010*/  IADD3 R7, P0, R14, R2, RZ ;  /* 0x000000020e077210 */ /* 0x000fe20007f1e0ff */
[----:B------:R0:W-:Y:S04]  /*1b020*/  STL [R1+0x1044], R6 ;  /* 0x0010440601007387 */ /* 0x0001e80000100800 */
[----:B------:R1:W-:Y:S01]  /*1b030*/  STL [R1+0x1038], R5 ;  /* 0x0010380501007387 */ /* 0x0003e20000100800 */
[----:B0-----:R-:W-:-:S03]  /*1b040*/  LEA.HI.X.SX32 R6, R9, R4, 0x1, P1 ;  /* 0x0000000409067211 */ /* 0x001fc600008f0eff */
[----:B-1----:R-:W5:Y:S04]  /*1b050*/  LDL.LU R5, [R1+0xa0] ;  /* 0x0000a00001057983 */ /* 0x002f680000300800 */
[----:B------:R0:W-:Y:S04]  /*1b060*/  STL [R1+0x103c], R7 ;  /* 0x00103c0701007387 */ /* 0x0001e80000100800 */
[----:B------:R1:W-:Y:S01]  /*1b070*/  STL [R1+0x1030], R6 ;  /* 0x0010300601007387 */ /* 0x0003e20000100800 */
[----:B0-----:R-:W-:Y:S02]  /*1b080*/  IADD3 R7, P1, R15, R2, RZ ;  /* 0x000000020f077210 */ /* 0x001fe40007f3e0ff */
[----:B-1----:R-:W-:-:S02]  /*1b090*/  LEA.HI.X.SX32 R6, R10, R4, 0x1, P4 ;  /* 0x000000040a067211 */ /* 0x002fc400020f0eff */
[----:B------:R-:W5:Y:S04]  /*1b0a0*/  LDL.LU R10, [R1+0xac] ;  /* 0x0000ac00010a7983 */ /* 0x000f680000300800 */
[----:B------:R0:W-:Y:S04]  /*1b0b0*/  STL [R1+0x1034], R7 ;  /* 0x0010340701007387 */ /* 0x0001e80000100800 */
[----:B------:R1:W-:Y:S04]  /*1b0c0*/  STL [R1+0x1028], R6 ;  /* 0x0010280601007387 */ /* 0x0003e80000100800 */
[----:B------:R-:W5:Y:S01]  /*1b0d0*/  LDL.LU R9, [R1+0xb8] ;  /* 0x0000b80001097983 */ /* 0x000f620000300800 */
[----:B0-----:R-:W-:-:S02]  /*1b0e0*/  IADD3 R7, P4, R16, R2, RZ ;  /* 0x0000000210077210 */ /* 0x001fc40007f9e0ff */
[----:B-1----:R-:W-:-:S03]  /*1b0f0*/  LEA.HI.X.SX32 R6, R11, R4, 0x1, P5 ;  /* 0x000000040b067211 */ /* 0x002fc600028f0eff */
[----:B------:R0:W-:Y:S04]  /*1b100*/  STL [R1+0x102c], R7 ;  /* 0x00102c0701007387 */ /* 0x0001e80000100800 */
[----:B------:R1:W-:Y:S01]  /*1b110*/  STL [R1+0x1020], R6 ;  /* 0x0010200601007387 */ /* 0x0003e20000100800 */
[----:B0-----:R-:W-:Y:S02]  /*1b120*/  IADD3 R7, P5, R24, R2, RZ ;  /* 0x0000000218077210 */ /* 0x001fe40007fbe0ff */
[----:B-1----:R-:W-:Y:S02]  /*1b130*/  LEA.HI.X.SX32 R6, R12, R4, 0x1, P3 ;  /* 0x000000040c067211 */ /* 0x002fe400018f0eff */
[----:B------:R-:W5:Y:S04]  /*1b140*/  LDL.LU R12, [R1+0xc4] ;  /* 0x0000c400010c7983 */ /* 0x000f680000300800 */
[----:B------:R0:W-:Y:S04]  /*1b150*/  STL [R1+0x1024], R7 ;  /* 0x0010240701007387 */ /* 0x0001e80000100800 */
[----:B------:R1:W-:Y:S04]  /*1b160*/  STL [R1+0x1018], R6 ;  /* 0x0010180601007387 */ /* 0x0003e80000100800 */
[----:B------:R-:W5:Y:S01]  /*1b170*/  LDL.LU R8, [R1+0xd0] ;  /* 0x0000d00001087983 */ /* 0x000f620000300800 */
[----:B0-----:R-:W-:-:S02]  /*1b180*/  IADD3 R7, P3, R25, R2, RZ ;  /* 0x0000000219077210 */ /* 0x001fc40007f7e0ff */
[----:B-1----:R-:W-:-:S03]  /*1b190*/  LEA.HI.X.SX32 R6, R13, R4, 0x1, P2 ;  /* 0x000000040d067211 */ /* 0x002fc600010f0eff */
[----:B------:R0:W-:Y:S01]  /*1b1a0*/  STL [R1+0x101c], R7 ;  /* 0x00101c0701007387 */ /* 0x0001e20000100800 */
[----:B--2---:R-:W-:-:S03]  /*1b1b0*/  IADD3 R11, P2, R17, R2, RZ ;  /* 0x00000002110b7210 */ /* 0x004fc60007f5e0ff */
[----:B------:R1:W-:Y:S04]  /*1b1c0*/  STL [R1+0x1010], R6 ;  /* 0x0010100601007387 */ /* 0x0003e80000100800 */
[----:B0-----:R-:W2:Y:S01]  /*1b1d0*/  LDL.LU R7, [R1+0xe0] ;  /* 0x0000e00001077983 */ /* 0x001ea20000300800 */
[----:B-1----:R-:W-:-:S03]  /*1b1e0*/  LEA.HI.X.SX32 R6, R14, R4, 0x1, P0 ;  /* 0x000000040e067211 */ /* 0x002fc600000f0eff */
[----:B------:R0:W-:Y:S04]  /*1b1f0*/  STL [R1+0x1014], R11 ;  /* 0x0010140b01007387 */ /* 0x0001e80000100800 */
[----:B------:R1:W-:Y:S04]  /*1b200*/  STL [R1+0x1008], R6 ;  /* 0x0010080601007387 */ /* 0x0003e80000100800 */
[----:B0-----:R-:W2:Y:S01]  /*1b210*/  LDL.LU R11, [R1+0xe8] ;  /* 0x0000e800010b7983 */ /* 0x001ea20000300800 */
[----:B-1----:R-:W-:Y:S02]  /*1b220*/  LEA.HI.X.SX32 R6, R15, R4, 0x1, P1 ;  /* 0x000000040f067211 */ /* 0x002fe400008f0eff */
[----:B---3--:R-:W-:-:S05]  /*1b230*/  IADD3 R13, P0, R26, R2, RZ ;  /* 0x000000021a0d7210 */ /* 0x008fca0007f1e0ff */
[----:B------:R-:W-:Y:S04]  /*1b240*/  STL [R1+0x100c], R13 ;  /* 0x00100c0d01007387 */ /* 0x000fe80000100800 */
[----:B------:R0:W-:Y:S04]  /*1b250*/  STL [R1+0x1000], R6 ;  /* 0x0010000601007387 */ /* 0x0001e80000100800 */
[----:B0-----:R-:W3:Y:S01]  /*1b260*/  LDL.LU R6, [R1+0xf8] ;  /* 0x0000f80001067983 */ /* 0x001ee20000300800 */
[----:B----4-:R-:W-:Y:S02]  /*1b270*/  IADD3 R14, P1, R27, R2, RZ ;  /* 0x000000021b0e7210 */ /* 0x010fe40007f3e0ff */
[----:B------:R-:W-:-:S03]  /*1b280*/  LEA.HI.X.SX32 R13, R16, R4, 0x1, P4 ;  /* 0x00000004100d7211 */ /* 0x000fc600020f0eff */
[----:B------:R5:W-:Y:S04]  /*1b290*/  STL [R1+0x1004], R14 ;  /* 0x0010040e01007387 */ /* 0x000be80000100800 */
[----:B------:R0:W-:Y:S04]  /*1b2a0*/  STL [R1+0xff8], R13 ;  /* 0x000ff80d01007387 */ /* 0x0001e80000100800 */
[----:B------:R-:W4:Y:S01]  /*1b2b0*/  LDL.LU R19, [R1+0x104] ;  /* 0x0001040001137983 */ /* 0x000f220000300800 */
[----:B-----5:R-:W-:Y:S02]  /*1b2c0*/  IADD3 R14, P4, R28, R2, RZ ;  /* 0x000000021c0e7210 */ /* 0x020fe40007f9e0ff */
[----:B0-----:R-:W-:-:S03]  /*1b2d0*/  LEA.HI.X.SX32 R13, R24, R4, 0x1, P5 ;  /* 0x00000004180d7211 */ /* 0x001fc600028f0eff */
[----:B------:R0:W-:Y:S04]  /*1b2e0*/  STL [R1+0xffc], R14 ;  /* 0x000ffc0e01007387 */ /* 0x0001e80000100800 */
[----:B------:R1:W-:Y:S04]  /*1b2f0*/  STL [R1+0xff0], R13 ;  /* 0x000ff00d01007387 */ /* 0x0003e80000100800 */
[----:B------:R-:W5:Y:S01]  /*1b300*/  LDL.LU R18, [R1+0x110] ;  /* 0x0001100001127983 */ /* 0x000f620000300800 */
[----:B0-----:R-:W-:Y:S02]  /*1b310*/  IADD3 R14, P5, R29, R2, RZ ;  /* 0x000000021d0e7210 */ /* 0x001fe40007fbe0ff */
[----:B-1----:R-:W-:-:S03]  /*1b320*/  LEA.HI.X.SX32 R13, R25, R4, 0x1, P3 ;  /* 0x00000004190d7211 */ /* 0x002fc600018f0eff */
[----:B------:R-:W-:Y:S04]  /*1b330*/  STL [R1+0xff4], R14 ;  /* 0x000ff40e01007387 */ /* 0x000fe80000100800 */
[----:B------:R0:W-:Y:S02]  /*1b340*/  STL [R1+0x884], R13 ;  /* 0x0008840d01007387 */ /* 0x0001e40000100800 */
[----:B0-----:R-:W-:Y:S02]  /*1b350*/  LEA.HI.X.SX32 R13, R17, R4, 0x1, P2 ;  /* 0x00000004110d7211 */ /* 0x001fe400010f0eff */
[----:B------:R-:W5:Y:S01]  /*1b360*/  LDL.LU R17, [R1+0x11c] ;  /* 0x00011c0001117983 */ /* 0x000f620000300800 */
[----:B------:R-:W-:-:S05]  /*1b370*/  IADD3 R14, P3, R0, R2, RZ ;  /* 0x00000002000e7210 */ /* 0x000fca0007f7e0ff */
[----:B------:R-:W-:Y:S04]  /*1b380*/  STL [R1+0x8a0], R14 ;  /* 0x0008a00e01007387 */ /* 0x000fe80000100800 */
[----:B------:R0:W-:Y:S02]  /*1b390*/  STL [R1+0x888], R13 ;  /* 0x0008880d01007387 */ /* 0x0001e40000100800 */
[----:B0-----:R-:W-:Y:S02]  /*1b3a0*/  LEA.HI.X.SX32 R13, R26, R4, 0x1, P0 ;  /* 0x000000041a0d7211 */ /* 0x001fe400000f0eff */
[----:B------:R-:W5:Y:S01]  /*1b3b0*/  LDL.LU R26, [R1+0x12c] ;  /* 0x00012c00011a7983 */ /* 0x000f620000300800 */
[----:B------:R-:W-:-:S05]  /*1b3c0*/  IADD3 R14, P2, R5, R2, RZ ;  /* 0x00000002050e7210 */ /* 0x000fca0007f5e0ff */
[----:B------:R0:W-:Y:S04]  /*1b3d0*/  STL [R1+0x8a8], R14 ;  /* 0x0008a80e01007387 */ /* 0x0001e80000100800 */
[----:B------:R1:W-:Y:S01]  /*1b3e0*/  STL [R1+0x88c], R13 ;  /* 0x00088c0d01007387 */ /* 0x0003e20000100800 */
[----:B0-----:R-:W-:Y:S02]  /*1b3f0*/  IADD3 R14, P0, R10, R2, RZ ;  /* 0x000000020a0e7210 */ /* 0x001fe40007f1e0ff */
[----:B-1----:R-:W-:Y:S02]  /*1b400*/  LEA.HI.X.SX32 R13, R27, R4, 0x1, P1 ;  /* 0x000000041b0d7211 */ /* 0x002fe400008f0eff */
[----:B------:R-:W5:Y:S04]  /*1b410*/  LDL.LU R27, [R1+0x138] ;  /* 0x00013800011b7983 */ /* 0x000f680000300800 */
[----:B------:R0:W-:Y:S04]  /*1b420*/  STL [R1+0x8b0], R14 ;  /* 0x0008b00e01007387 */ /* 0x0001e80000100800 */
[----:B------:R1:W-:Y:S01]  /*1b430*/  STL [R1+0x890], R13 ;  /* 0x0008900d01007387 */ /* 0x0003e20000100800 */
[----:B0-----:R-:W-:-:S02]  /*1b440*/  IADD3 R14, P1, R9, R2, RZ ;  /* 0x00000002090e7210 */ /* 0x001fc40007f3e0ff */
        /* <DEDUP_REMOVED lines=14> */
[----:B--2---:R-:W-:-:S02]  /*1b530*/  IADD3 R14, P3, R7, R2, RZ ;  /* 0x00000002070e7210 */ /* 0x004fc40007f7e0ff */
[----:B0-----:R-:W-:Y:S02]  /*1b540*/  LEA.HI.X.SX32 R13, R5, R4, 0x1, P2 ;  /* 0x00000004050d7211 */ /* 0x001fe400010f0eff */
[----:B------:R-:W2:Y:S04]  /*1b550*/  LDL.LU R5, [R1+0x168] ;  /* 0x0001680001057983 */ /* 0x000ea80000300800 */
[----:B------:R0:W-:Y:S04]  /*1b560*/  STL [R1+0x8d0], R14 ;  /* 0x0008d00e01007387 */ /* 0x0001e80000100800 */
[----:B------:R1:W-:Y:S01]  /*1b570*/  STL [R1+0x8a4], R13 ;  /* 0x0008a40d01007387 */ /* 0x0003e20000100800 */
[----:B0-----:R-:W-:-:S02]  /*1b580*/  IADD3 R14, P2, R11, R2, RZ ;  /* 0x000000020b0e7210 */ /* 0x001fc40007f5e0ff */
[-C--:B-1----:R-:W-:Y:S02]  /*1b590*/  LEA.HI.X.SX32 R13, R10, R4.reuse, 0x1, P0 ;  /* 0x000000040a0d7211 */ /* 0x082fe400000f0eff */
[----:B------:R-:W2:Y:S04]  /*1b5a0*/  LDL.LU R10, [R1+0x178] ;  /* 0x00017800010a7983 */ /* 0x000ea80000300800 */
[----:B------:R-:W-:Y:S04]  /*1b5b0*/  STL [R1+0x8d8], R14 ;  /* 0x0008d80e01007387 */ /* 0x000fe80000100800 */
[----:B------:R0:W-:Y:S02]  /*1b5c0*/  STL [R1+0x8ac], R13 ;  /* 0x0008ac0d01007387 */ /* 0x0001e40000100800 */
[----:B0-----:R-:W-:-:S02]  /*1b5d0*/  LEA.HI.X.SX32 R13, R9, R4, 0x1, P1 ;  /* 0x00000004090d7211 */ /* 0x001fc400008f0eff */
[----:B------:R-:W2:Y:S01]  /*1b5e0*/  LDL.LU R9, [R1+0x180] ;  /* 0x0001800001097983 */ /* 0x000ea20000300800 */
[----:B---3--:R-:W-:-:S05]  /*1b5f0*/  IADD3 R14, P0, R6, R2, RZ ;  /* 0x00000002060e7210 */ /* 0x008fca0007f1e0ff */
[----:B------:R-:W-:Y:S04]  /*1b600*/  STL [R1+0x8e0], R14 ;  /* 0x0008e00e01007387 */ /* 0x000fe80000100800 */
[----:B------:R0:W-:Y:S02]  /*1b610*/  STL [R1+0x8b4], R13 ;  /* 0x0008b40d01007387 */ /* 0x0001e40000100800 */
[----:B0-----:R-:W-:Y:S02]  /*1b620*/  LEA.HI.X.SX32 R13, R12, R4, 0x1, P4 ;  /* 0x000000040c0d7211 */ /* 0x001fe400020f0eff */
[----:B------:R-:W3:Y:S01]  /*1b630*/  LDL.LU R12, [R1+0x190] ;  /* 0x00019000010c7983 */ /* 0x000ee20000300800 */
[----:B----4-:R-:W-:-:S05]  /*1b640*/  IADD3 R14, P1, R19, R2, RZ ;  /* 0x00000002130e7210 */ /* 0x010fca0007f3e0ff */
[----:B------:R5:W-:Y:S04]  /*1b650*/  STL [R1+0x8e8], R14 ;  /* 0x0008e80e01007387 */ /* 0x000be80000100800 */
[----:B------:R0:W-:Y:S01]  /*1b660*/  STL [R1+0x8bc], R13 ;  /* 0x0008bc0d01007387 */ /* 0x0001e20000100800 */
[----:B-----5:R-:W-:Y:S02]  /*1b670*/  IADD3 R14, P4, R18, R2, RZ ;  /* 0x00000002120e7210 */ /* 0x020fe40007f9e0ff */
[----:B0-----:R-:W-:Y:S02]  /*1b680*/  LEA.HI.X.SX32 R13, R8, R4, 0x1, P5 ;  /* 0x00000004080d7211 */ /* 0x001fe400028f0eff */
[----:B------:R-:W4:Y:S04]  /*1b690*/  LDL.LU R8, [R1+0x19c] ;  /* 0x00019c0001087983 */ /* 0x000f280000300800 */
[----:B------:R0:W-:Y:S04]  /*1b6a0*/  STL [R1+0x8f0], R14 ;  /* 0x0008f00e01007387 */ /* 0x0001e80000100800 */
[----:B------:R1:W-:Y:S01]  /*1b6b0*/  STL [R1+0x8c4], R13 ;  /* 0x0008c40d01007387 */ /* 0x0003e20000100800 */
[----:B0-----:R-:W-:-:S02]  /*1b6c0*/  IADD3 R14, P5, R17, R2, RZ ;  /* 0x00000002110e7210 */ /* 0x001fc40007fbe0ff */
[-C--:B-1----:R-:W-:Y:S02]  /*1b6d0*/  LEA.HI.X.SX32 R13, R7, R4.reuse, 0x1, P3 ;  /* 0x00000004070d7211 */ /* 0x082fe400018f0eff */
[----:B------:R-:W5:Y:S04]  /*1b6e0*/  LDL.LU R7, [R1+0x1a8] ;  /* 0x0001a80001077983 */ /* 0x000f680000300800 */
[----:B------:R-:W-:Y:S04]  /*1b6f0*/  STL [R1+0x8f8], R14 ;  /* 0x0008f80e01007387 */ /* 0x000fe80000100800 */
[----:B------:R0:W-:Y:S02]  /*1b700*/  STL [R1+0x8cc], R13 ;  /* 0x0008cc0d01007387 */ /* 0x0001e40000100800 */
[----:B0-----:R-:W-:-:S02]  /*1b710*/  LEA.HI.X.SX32 R13, R11, R4, 0x1, P2 ;  /* 0x000000040b0d7211 */ /* 0x001fc400010f0eff */
        /* <DEDUP_REMOVED lines=30> */
[----:B-1----:R-:W-:Y:S02]  /*1b900*/  LEA.HI.X.SX32 R13, R27, R4, 0x1, P2 ;  /* 0x000000041b0d7211 */ /* 0x002fe400010f0eff */
        /* <DEDUP_REMOVED lines=16> */
[----:B------:R-:W-:Y:S04]  /*1ba10*/  STL [R1+0x948], R14 ;  /* 0x0009480e01007387 */ /* 0x000fe80000100800 */
[----:B------:R0:W-:Y:S02]  /*1ba20*/  STL [R1+0x91c], R13 ;  /* 0x00091c0d01007387 */ /* 0x0001e40000100800 */
[----:B0-----:R-:W-:Y:S02]  /*1ba30*/  LEA.HI.X.SX32 R13, R5, R4, 0x1, P5 ;  /* 0x00000004050d7211 */ /* 0x001fe400028f0eff */
[----:B------:R-:W4:Y:S01]  /*1ba40*/  LDL.LU R5, [R1+0x234] ;  /* 0x0002340001057983 */ /* 0x000f220000300800 */
[----:B-----5:R-:W-:-:S05]  /*1ba50*/  IADD3 R14, P4, R7, R2, RZ ;  /* 0x00000002070e7210 */ /* 0x020fca0007f9e0ff */
[----:B------:R0:W-:Y:S04]  /*1ba60*/  STL [R1+0x950], R14 ;  /* 0x0009500e01007387 */ /* 0x0001e80000100800 */
[----:B------:R1:W-:Y:S01]  /*1ba70*/  STL [R1+0x924], R13 ;  /* 0x0009240d01007387 */ /* 0x0003e20000100800 */
[----:B0-----:R-:W-:Y:S02]  /*1ba80*/  IADD3 R14, P5, R11, R2, RZ ;  /* 0x000000020b0e7210 */ /* 0x001fe40007fbe0ff */
        /* <DEDUP_REMOVED lines=57> */
[----:B------:R-:W-:Y:S04]  /*1be20*/  STL [R1+0x9b0], R14 ;  /* 0x0009b00e01007387 */ /* 0x000fe80000100800 */
[----:B------:R0:W-:Y:S02]  /*1be30*/  STL [R1+0x984], R13 ;  /* 0x0009840d01007387 */ /* 0x0001e40000100800 */
[----:B0-----:R-:W-:Y:S02]  /*1be40*/  LEA.HI.X.SX32 R13, R28, R4, 0x1, P3 ;  /* 0x000000041c0d7211 */ /* 0x001fe400018f0eff */
[----:B------:R-:W-:Y:S01]  /*1be50*/  IADD3 R14, P5, R9, R2, RZ ;  /* 0x00000002090e7210 */ /* 0x000fe20007fbe0ff */
        /* <DEDUP_REMOVED lines=74> */
[-C--:B--2---:R-:W-:Y:S01]  /*1c300*/  IADD3 R14, P0, R10, R2.reuse, RZ ;  /* 0x000000020a0e7210 */ /* 0x084fe20007f1e0ff */
        /* <DEDUP_REMOVED lines=55> */
[----:B--2---:R-:W-:-:S05]  /*1c680*/  IADD3 R14, P2, R27, R2, RZ ;  /* 0x000000021b0e7210 */ /* 0x004fca0007f5e0ff */
[----:B------:R-:W-:Y:S04]  /*1c690*/  STL [R1+0xa88], R14 ;  /* 0x000a880e01007387 */ /* 0x000fe80000100800 */
[----:B------:R0:W-:Y:S02]  /*1c6a0*/  STL [R1+0xa5c], R13 ;  /* 0x000a5c0d01007387 */ /* 0x0001e40000100800 */
[----:B0-----:R-:W-:Y:S02]  /*1c6b0*/  LEA.HI.X.SX32 R13, R19, R4, 0x1, P1 ;  /* 0x00000004130d7211 */ /* 0x001fe400008f0eff */
[----:B------:R-:W2:Y:S01]  /*1c6c0*/  LDL.LU R19, [R1+0x35c] ;  /* 0x00035c0001137983 */ /* 0x000ea20000300800 */
[----:B------:R-:W-:-:S05]  /*1c6d0*/  IADD3 R14, P0, R28, R2, RZ ;  /* 0x000000021c0e7210 */ /* 0x000fca0007f1e0ff */
[----:B------:R-:W-:Y:S04]  /*1c6e0*/  STL [R1+0xa90], R14 ;  /* 0x000a900e01007387 */ /* 0x000fe80000100800 */
[----:B------:R0:W-:Y:S02]  /*1c6f0*/  STL [R1+0xa64], R13 ;  /* 0x000a640d01007387 */ /* 0x0001e40000100800 */
[----:B0-----:R-:W-:Y:S02]  /*1c700*/  LEA.HI.X.SX32 R13, R18, R4, 0x1, P4 ;  /* 0x00000004120d7211 */ /* 0x001fe400020f0eff */
[-C--:B------:R-:W-:Y:S01]  /*1c710*/  IADD3 R14, P1, R29, R2.reuse, RZ ;  /* 0x000000021d0e7210 */ /* 0x080fe20007f3e0ff */
        /* <DEDUP_REMOVED lines=174> */
[----:B------:R-:W-:Y:S01]  /*1d200*/  IADD3 R14, P0, R10, R2, RZ ;  /* 0x000000020a0e7210 */ /* 0x000fe20007f1e0ff */
[----:B------:R-:W2:Y:S04]  /*1d210*/  LDL.LU R27, [R1+0x280] ;  /* 0x00028000011b7983 */ /* 0x000ea80000300800 */
[----:B------:R-:W-:Y:S04]  /*1d220*/  STL [R1+0xbb0], R14 ;  /* 0x000bb00e01007387 */ /* 0x000fe80000100800 */
[----:B------:R0:W-:Y:S02]  /*1d230*/  STL [R1+0xb84], R13 ;  /* 0x000b840d01007387 */ /* 0x0001e40000100800 */
[----:B0-----:R-:W-:-:S02]  /*1d240*/  LEA.HI.X.SX32 R13, R28, R4, 0x1, P4 ;  /* 0x000000041c0d7211 */ /* 0x001fc400020f0eff */
        /* <DEDUP_REMOVED lines=266> */
[----:B------:R-:W-:Y:S02]  /*1e2f0*/  LEA.HI.X.SX32 R12, R12, R4, 0x1, P4 ;  /* 0x000000040c0c7211 */ /* 0x000fe400020f0eff */
[----:B---3--:R-:W-:-:S05]  /*1e300*/  IADD3 R14, P0, R6, R2, RZ ;  /* 0x00000002060e7210 */ /* 0x008fca0007f1e0ff */
[----:B------:R-:W-:Y:S04]  /*1e310*/  STL [R1+0xd60], R14 ;  /* 0x000d600e01007387 */ /* 0x000fe80000100800 */
[----:B------:R0:W-:Y:S04]  /*1e320*/  STL [R1+0xd34], R13 ;  /* 0x000d340d01007387 */ /* 0x0001e80000100800 */
[----:B0-----:R-:W3:Y:S01]  /*1e330*/  LDL.LU R13, [R1+0x140] ;  /* 0x00014000010d7983 */ /* 0x001ee20000300800 */
        /* <DEDUP_REMOVED lines=12> */
[----:B------:R0:W-:Y:S01]  /*1e400*/  STL [R1+0xd4c], R12 ;  /* 0x000d4c0c01007387 */ /* 0x0001e20000100800 */
[----:B------:R-:W-:-:S03]  /*1e410*/  LEA.HI.X.SX32 R11, R11, R4, 0x1, P2 ;  /* 0x000000040b0b7211 */ /* 0x000fc600010f0eff */
[----:B0-----:R-:W5:Y:S01]  /*1e420*/  LDL.LU R12, [R1+0x130] ;  /* 0x00013000010c7983 */ /* 0x001f620000300800 */
[----:B------:R-:W-:-:S05]  /*1e430*/  IADD3 R14, P3, R26, R2, RZ ;  /* 0x000000021a0e7210 */ /* 0x000fca0007f7e0ff */
[----:B------:R-:W-:Y:S04]  /*1e440*/  STL [R1+0xd80], R14 ;  /* 0x000d800e01007387 */ /* 0x000fe80000100800 */
[----:B------:R0:W-:Y:S02]  /*1e450*/  STL [R1+0xd54], R11 ;  /* 0x000d540b01007387 */ /* 0x0001e40000100800 */
[----:B0-----:R-:W-:Y:S02]  /*1e460*/  LEA.HI.X.SX32 R11, R6, R4, 0x1, P0 ;  /* 0x00000004060b7211 */ /* 0x001fe400000f0eff */
[----:B------:R-:W5:Y:S01]  /*1e470*/  LDL.LU R6, [R1+0x128] ;  /* 0x0001280001067983 */ /* 0x000f620000300800 */
[----:B--2---:R-:W-:-:S05]  /*1e480*/  IADD3 R14, P2, R27, R2, RZ ;  /* 0x000000021b0e7210 */ /* 0x004fca0007f5e0ff */
[----:B------:R-:W-:Y:S04]  /*1e490*/  STL [R1+0xd88], R14 ;  /* 0x000d880e01007387 */ /* 0x000fe80000100800 */
[----:B------:R0:W-:Y:S01]  /*1e4a0*/  STL [R1+0xd5c], R11 ;  /* 0x000d5c0b01007387 */ /* 0x0001e20000100800 */
[-C--:B------:R-:W-:Y:S02]  /*1e4b0*/  LEA.HI.X.SX32 R15, R18, R4.reuse, 0x1, P4 ;  /* 0x00000004120f7211 */ /* 0x080fe400020f0eff */
[----:B0-----:R-:W-:Y:S02]  /*1e4c0*/  LEA.HI.X.SX32 R11, R19, R4, 0x1, P1 ;  /* 0x00000004130b7211 */ /* 0x001fe400008f0eff */
[-C--:B------:R-:W-:Y:S01]  /*1e4d0*/  IADD3 R14, P0, R28, R2.reuse, RZ ;  /* 0x000000021c0e7210 */ /* 0x080fe20007f1e0ff */
[----:B------:R-:W2:Y:S04]  /*1e4e0*/  LDL.LU R19, [R1+0x124] ;  /* 0x0001240001137983 */ /* 0x000ea80000300800 */
[----:B------:R-:W-:Y:S04]  /*1e4f0*/  STL [R1+0xd90], R14 ;  /* 0x000d900e01007387 */ /* 0x000fe80000100800 */
[----:B------:R0:W-:Y:S04]  /*1e500*/  STL [R1+0xd64], R11 ;  /* 0x000d640b01007387 */ /* 0x0001e80000100800 */
[----:B0-----:R-:W2:Y:S01]  /*1e510*/  LDL.LU R11, [R1+0x120] ;  /* 0x00012000010b7983 */ /* 0x001ea20000300800 */
[----:B------:R-:W-:-:S05]  /*1e520*/  IADD3 R14, P1, R29, R2, RZ ;  /* 0x000000021d0e7210 */ /* 0x000fca0007f3e0ff */
[----:B------:R-:W-:Y:S04]  /*1e530*/  STL [R1+0xd98], R14 ;  /* 0x000d980e01007387 */ /* 0x000fe80000100800 */
[----:B------:R0:W-:Y:S04]  /*1e540*/  STL [R1+0xd6c], R15 ;  /* 0x000d6c0f01007387 */ /* 0x0001e80000100800 */
[----:B------:R-:W2:Y:S01]  /*1e550*/  LDL.LU R18, [R1+0x118] ;  /* 0x0001180001127983 */ /* 0x000ea20000300800 */
[----:B0-----:R-:W-:Y:S02]  /*1e560*/  LEA.HI.X.SX32 R15, R17, R4, 0x1, P5 ;  /* 0x00000004110f7211 */ /* 0x001fe400028f0eff */
        /* <DEDUP_REMOVED lines=20> */
[----:B---3--:R-:W-:-:S05]  /*1e6b0*/  IADD3 R14, P0, R13, R2, RZ ;  /* 0x000000020d0e7210 */ /* 0x008fca0007f1e0ff */
[----:B------:R-:W-:Y:S04]  /*1e6c0*/  STL [R1+0xdc0], R14 ;  /* 0x000dc00e01007387 */ /* 0x000fe80000100800 */
[----:B------:R0:W-:Y:S04]  /*1e6d0*/  STL [R1+0xd94], R15 ;  /* 0x000d940f01007387 */ /* 0x0001e80000100800 */
[----:B------:R-:W3:Y:S01]  /*1e6e0*/  LDL.LU R29, [R1+0xfc] ;  /* 0x0000fc00011d7983 */ /* 0x000ee20000300800 */
[----:B0-----:R-:W-:Y:S02]  /*1e6f0*/  LEA.HI.X.SX32 R15, R0, R4, 0x1, P4 ;  /* 0x00000004000f7211 */ /* 0x001fe400020f0eff */
[----:B----4-:R-:W-:-:S05]  /*1e700*/  IADD3 R14, P1, R8, R2, RZ ;  /* 0x00000002080e7210 */ /* 0x010fca0007f3e0ff */
[----:B------:R-:W-:Y:S04]  /*1e710*/  STL [R1+0xdc8], R14 ;  /* 0x000dc80e01007387 */ /* 0x000fe80000100800 */
[----:B------:R-:W4:Y:S04]  /*1e720*/  LDL.LU R0, [R1+0xf4] ;  /* 0x0000f40001007983 */ /* 0x000f280000300800 */
[----:B------:R0:W-:Y:S02]  /*1e730*/  STL [R1+0xd9c], R15 ;  /* 0x000d9c0f01007387 */ /* 0x0001e40000100800 */
[----:B0-----:R-:W-:-:S02]  /*1e740*/  LEA.HI.X.SX32 R15, R5, R4, 0x1, P5 ;  /* 0x00000004050f7211 */ /* 0x001fc400028f0eff */
[----:B-----5:R-:W-:-:S05]  /*1e750*/  IADD3 R14, P4, R7, R2, RZ ;  /* 0x00000002070e7210 */ /* 0x020fca0007f9e0ff */
[----:B------:R0:W-:Y:S04]  /*1e760*/  STL [R1+0xdd0], R14 ;  /* 0x000dd00e01007387 */ /* 0x0001e80000100800 */
[----:B------:R-:W5:Y:S04]  /*1e770*/  LDL.LU R5, [R1+0xf0] ;  /* 0x0000f00001057983 */ /* 0x000f680000300800 */
[----:B------:R1:W-:Y:S01]  /*1e780*/  STL [R1+0xda4], R15 ;  /* 0x000da40f01007387 */ /* 0x0003e20000100800 */
[----:B0-----:R-:W-:Y:S02]  /*1e790*/  IADD3 R14, P5, R12, R2, RZ ;  /* 0x000000020c0e7210 */ /* 0x001fe40007fbe0ff */
[----:B-1----:R-:W-:-:S03]  /*1e7a0*/  LEA.HI.X.SX32 R15, R10, R4, 0x1, P3 ;  /* 0x000000040a0f7211 */ /* 0x002fc600018f0eff */
[----:B------:R0:W-:Y:S04]  /*1e7b0*/  STL [R1+0xdd8], R14 ;  /* 0x000dd80e01007387 */ /* 0x0001e80000100800 */
[----:B------:R-:W5:Y:S04]  /*1e7c0*/  LDL.LU R10, [R1+0xec] ;  /* 0x0000ec00010a7983 */ /* 0x000f680000300800 */
[----:B------:R1:W-:Y:S01]  /*1e7d0*/  STL [R1+0xdac], R15 ;  /* 0x000dac0f01007387 */ /* 0x0003e20000100800 */
[----:B0-----:R-:W-:Y:S02]  /*1e7e0*/  IADD3 R14, P3, R6, R2, RZ ;  /* 0x00000002060e7210 */ /* 0x001fe40007f7e0ff */
[----:B-1----:R-:W-:-:S03]  /*1e7f0*/  LEA.HI.X.SX32 R15, R9, R4, 0x1, P2 ;  /* 0x00000004090f7211 */ /* 0x002fc600010f0eff */
[----:B------:R-:W-:Y:S04]  /*1e800*/  STL [R1+0xde0], R14 ;  /* 0x000de00e01007387 */ /* 0x000fe80000100800 */
[----:B------:R-:W5:Y:S04]  /*1e810*/  LDL.LU R9, [R1+0xe4] ;  /* 0x0000e40001097983 */ /* 0x000f680000300800 */
[----:B------:R0:W-:Y:S02]  /*1e820*/  STL [R1+0xdb4], R15 ;  /* 0x000db40f01007387 */ /* 0x0001e40000100800 */
[----:B0-----:R-:W-:-:S02]  /*1e830*/  LEA.HI.X.SX32 R15, R13, R4, 0x1, P0 ;  /* 0x000000040d0f7211 */ /* 0x001fc400000f0eff */
[----:B--2---:R-:W-:-:S05]  /*1e840*/  IADD3 R14, P2, R19, R2, RZ ;  /* 0x00000002130e7210 */ /* 0x004fca0007f5e0ff */
[----:B------:R0:W-:Y:S04]  /*1e850*/  STL [R1+0xde8], R14 ;  /* 0x000de80e01007387 */ /* 0x0001e80000100800 */
[----:B------:R-:W-:Y:S01]  /*1e860*/  STL [R1+0xdbc], R15 ;  /* 0x000dbc0f01007387 */ /* 0x000fe20000100800 */
[----:B------:R-:W-:Y:S02]  /*1e870*/  IADD3 R13, P0, R11, R2, RZ ;  /* 0x000000020b0d7210 */ /* 0x000fe40007f1e0ff */
[----:B0-----:R-:W-:Y:S02]  /*1e880*/  LEA.HI.X.SX32 R14, R8, R4, 0x1, P1 ;  /* 0x00000004080e7211 */ /* 0x001fe400008f0eff */
[----:B------:R-:W2:Y:S04]  /*1e890*/  LDL.LU R8, [R1+0xdc] ;  /* 0x0000dc0001087983 */ /* 0x000ea80000300800 */
[----:B------:R0:W-:Y:S04]  /*1e8a0*/  STL [R1+0xdf0], R13 ;  /* 0x000df00d01007387 */ /* 0x0001e80000100800 */
[----:B------:R1:W-:Y:S01]  /*1e8b0*/  STL [R1+0xdc4], R14 ;  /* 0x000dc40e01007387 */ /* 0x0003e20000100800 */
[----:B0-----:R-:W-:-:S02]  /*1e8c0*/  IADD3 R13, P1, R18, R2, RZ ;  /* 0x00000002120d7210 */ /* 0x001fc40007f3e0ff */
[-C--:B-1----:R-:W-:Y:S02]  /*1e8d0*/  LEA.HI.X.SX32 R14, R7, R4.reuse, 0x1, P4 ;  /* 0x00000004070e7211 */ /* 0x082fe400020f0eff */
[----:B------:R-:W2:Y:S04]  /*1e8e0*/  LDL.LU R7, [R1+0xd8] ;  /* 0x0000d80001077983 */ /* 0x000ea80000300800 */
[----:B------:R0:W-:Y:S01]  /*1e8f0*/  STL [R1+0xdf8], R13 ;  /* 0x000df80d01007387 */ /* 0x0001e20000100800 */
[----:B------:R-:W-:-:S03]  /*1e900*/  LEA.HI.X.SX32 R12, R12, R4, 0x1, P5 ;  /* 0x000000040c0c7211 */ /* 0x000fc600028f0eff */
[----:B------:R1:W-:Y:S01]  /*1e910*/  STL [R1+0xdcc], R14 ;  /* 0x000dcc0e01007387 */ /* 0x0003e20000100800 */
[----:B0-----:R-:W-:-:S03]  /*1e920*/  IADD3 R13, P4, R17, R2, RZ ;  /* 0x00000002110d7210 */ /* 0x001fc60007f9e0ff */
[----:B-1----:R-:W2:Y:S04]  /*1e930*/  LDL.LU R14, [R1+0xd4] ;  /* 0x0000d400010e7983 */ /* 0x002ea80000300800 */
[----:B------:R0:W-:Y:S04]  /*1e940*/  STL [R1+0xe00], R13 ;  /* 0x000e000d01007387 */ /* 0x0001e80000100800 */
[----:B------:R1:W-:Y:S01]  /*1e950*/  STL [R1+0xdd4], R12 ;  /* 0x000dd40c01007387 */ /* 0x0003e20000100800 */
[----:B0-----:R-:W-:Y:S02]  /*1e960*/  IADD3 R13, P5, R26, R2, RZ ;  /* 0x000000021a0d7210 */ /* 0x001fe40007fbe0ff */
[----:B-1----:R-:W-:-:S02]  /*1e970*/  LEA.HI.X.SX32 R12, R6, R4, 0x1, P3 ;  /* 0x00000004060c7211 */ /* 0x002fc400018f0eff */
[----:B------:R-:W2:Y:S04]  /*1e980*/  LDL.LU R6, [R1+0xcc] ;  /* 0x0000cc0001067983 */ /* 0x000ea80000300800 */
[----:B------:R-:W-:Y:S04]  /*1e990*/  STL [R1+0xe08], R13 ;  /* 0x000e080d01007387 */ /* 0x000fe80000100800 */
[----:B------:R0:W-:Y:S02]  /*1e9a0*/  STL [R1+0xddc], R12 ;  /* 0x000ddc0c01007387 */ /* 0x0001e40000100800 */
[----:B0-----:R-:W-:-:S02]  /*1e9b0*/  LEA.HI.X.SX32 R12, R19, R4, 0x1, P2 ;  /* 0x00000004130c7211 */ /* 0x001fc400010f0eff */
[----:B------:R-:W2:Y:S01]  /*1e9c0*/  LDL.LU R19, [R1+0xc8] ;  /* 0x0000c80001137983 */ /* 0x000ea20000300800 */
[----:B------:R-:W-:-:S05]  /*1e9d0*/  IADD3 R13, P3, R27, R2, RZ ;  /* 0x000000021b0d7210 */ /* 0x000fca0007f7e0ff */
[----:B------:R0:W-:Y:S04]  /*1e9e0*/  STL [R1+0xe10], R13 ;  /* 0x000e100d01007387 */ /* 0x0001e80000100800 */
[----:B------:R1:W-:Y:S01]  /*1e9f0*/  STL [R1+0xde4], R12 ;  /* 0x000de40c01007387 */ /* 0x0003e20000100800 */
[----:B0-----:R-:W-:Y:S02]  /*1ea00*/  IADD3 R13, P2, R28, R2, RZ ;  /* 0x000000021c0d7210 */ /* 0x001fe40007f5e0ff */
[----:B-1----:R-:W-:-:S03]  /*1ea10*/  LEA.HI.X.SX32 R12, R11, R4, 0x1, P0 ;  /* 0x000000040b0c7211 */ /* 0x002fc600000f0eff */
[----:B------:R0:W-:Y:S04]  /*1ea20*/  STL [R1+0xe18], R13 ;  /* 0x000e180d01007387 */ /* 0x0001e80000100800 */
[----:B0-----:R-:W2:Y:S04]  /*1ea30*/  LDL.LU R13, [R1+0xc0] ;  /* 0x0000c000010d7983 */ /* 0x001ea80000300800 */
[----:B------:R0:W-:Y:S02]  /*1ea40*/  STL [R1+0xdec], R12 ;  /* 0x000dec0c01007387 */ /* 0x0001e40000100800 */
[----:B0-----:R-:W-:-:S02]  /*1ea50*/  LEA.HI.X.SX32 R12, R18, R4, 0x1, P1 ;  /* 0x00000004120c7211 */ /* 0x001fc400008f0eff */
[----:B------:R-:W-:Y:S02]  /*1ea60*/  LEA.HI.X.SX32 R15, R26, R4, 0x1, P5 ;  /* 0x000000041a0f7211 */ /* 0x000fe400028f0eff */
[----:B---3--:R-:W-:-:S05]  /*1ea70*/  IADD3 R11, P0, R29, R2, RZ ;  /* 0x000000021d0b7210 */ /* 0x008fca0007f1e0ff */
[----:B------:R4:W-:Y:S04]  /*1ea80*/  STL [R1+0xe20], R11 ;  /* 0x000e200b01007387 */ /* 0x0009e80000100800 */
[----:B------:R-:W3:Y:S04]  /*1ea90*/  LDL.LU R18, [R1+0xbc] ;  /* 0x0000bc0001127983 */ /* 0x000ee80000300800 */
[----:B------:R0:W-:Y:S01]  /*1eaa0*/  STL [R1+0xdf4], R12 ;  /* 0x000df40c01007387 */ /* 0x0001e20000100800 */
[----:B----4-:R-:W-:Y:S02]  /*1eab0*/  IADD3 R11, P1, R0, R2, RZ ;  /* 0x00000002000b7210 */ /* 0x010fe40007f3e0ff */
[----:B0-----:R-:W-:-:S03]  /*1eac0*/  LEA.HI.X.SX32 R12, R17, R4, 0x1, P4 ;  /* 0x00000004110c7211 */ /* 0x001fc600020f0eff */
[----:B------:R5:W-:Y:S04]  /*1ead0*/  STL [R1+0xe28], R11 ;  /* 0x000e280b01007387 */ /* 0x000be80000100800 */
[----:B------:R-:W4:Y:S04]  /*1eae0*/  LDL.LU R17, [R1+0xb4] ;  /* 0x0000b40001117983 */ /* 0x000f280000300800 */
[----:B------:R0:W-:Y:S01]  /*1eaf0*/  STL [R1+0xdfc], R12 ;  /* 0x000dfc0c01007387 */ /* 0x0001e20000100800 */
[----:B-----5:R-:W-:-:S05]  /*1eb00*/  IADD3 R11, P4, R5, R2, RZ ;  /* 0x00000002050b7210 */ /* 0x020fca0007f9e0ff */
[----:B------:R1:W-:Y:S04]  /*1eb10*/  STL [R1+0xe30], R11 ;  /* 0x000e300b01007387 */ /* 0x0003e80000100800 */
[----:B0-----:R-:W5:Y:S04]  /*1eb20*/  LDL.LU R12, [R1+0xb0] ;  /* 0x0000b000010c7983 */ /* 0x001f680000300800 */
[----:B------:R0:W-:Y:S01]  /*1eb30*/  STL [R1+0xe04], R15 ;  /* 0x000e040f01007387 */ /* 0x0001e20000100800 */
[----:B-1----:R-:W-:-:S05]  /*1eb40*/  IADD3 R11, P5, R10, R2, RZ ;  /* 0x000000020a0b7210 */ /* 0x002fca0007fbe0ff */
[----:B------:R1:W-:Y:S04]  /*1eb50*/  STL [R1+0xe38], R11 ;  /* 0x000e380b01007387 */ /* 0x0003e80000100800 */
[----:B------:R-:W5:Y:S01]  /*1eb60*/  LDL.LU R26, [R1+0xa8] ;  /* 0x0000a800011a7983 */ /* 0x000f620000300800 */
[----:B0-----:R-:W-:-:S05]  /*1eb70*/  LEA.HI.X.SX32 R15, R27, R4, 0x1, P3 ;  /* 0x000000041b0f7211 */ /* 0x001fca00018f0eff */
[----:B------:R0:W-:Y:S01]  /*1eb80*/  STL [R1+0xe0c], R15 ;  /* 0x000e0c0f01007387 */ /* 0x0001e20000100800 */
[----:B-1----:R-:W-:-:S05]  /*1eb90*/  IADD3 R11, P3, R9, R2, RZ ;  /* 0x00000002090b7210 */ /* 0x002fca0007f7e0ff */
[----:B------:R-:W-:Y:S04]  /*1eba0*/  STL [R1+0xe40], R11 ;  /* 0x000e400b01007387 */ /* 0x000fe80000100800 */
[----:B------:R-:W5:Y:S01]  /*1ebb0*/  LDL.LU R27, [R1+0xa4] ;  /* 0x0000a400011b7983 */ /* 0x000f620000300800 */
[----:B0-----:R-:W-:-:S05]  /*1ebc0*/  LEA.HI.X.SX32 R15, R28, R4, 0x1, P2 ;  /* 0x000000041c0f7211 */ /* 0x001fca00010f0eff */
[----:B------:R0:W-:Y:S04]  /*1ebd0*/  STL [R1+0xe14], R15 ;  /* 0x000e140f01007387 */ /* 0x0001e80000100800 */
[----:B------:R-:W5:Y:S01]  /*1ebe0*/  LDL.LU R28, [R1+0x9c] ;  /* 0x00009c00011c7983 */ /* 0x000f620000300800 */
[-C--:B------:R-:W-:Y:S02]  /*1ebf0*/  LEA.HI.X.SX32 R0, R0, R4.reuse, 0x1, P1 ;  /* 0x0000000400007211 */ /* 0x080fe400008f0eff */
[----:B0-----:R-:W-:Y:S02]  /*1ec00*/  LEA.HI.X.SX32 R15, R29, R4, 0x1, P0 ;  /* 0x000000041d0f7211 */ /* 0x001fe400000f0eff */
[----:B--2---:R-:W-:-:S05]  /*1ec10*/  IADD3 R11, P2, R8, R2, RZ ;  /* 0x00000002080b7210 */ /* 0x004fca0007f5e0ff */
[----:B------:R0:W-:Y:S04]  /*1ec20*/  STL [R1+0xe48], R11 ;  /* 0x000e480b01007387 */ /* 0x0001e80000100800 */
[----:B------:R1:W-:Y:S04]  /*1ec30*/  STL [R1+0xe1c], R15 ;  /* 0x000e1c0f01007387 */ /* 0x0003e80000100800 */
[----:B------:R-:W2:Y:S01]  /*1ec40*/  LDL.LU R29, [R1+0x98] ;  /* 0x00009800011d7983 */ /* 0x000ea20000300800 */
[----:B0-----:R-:W-:-:S05]  /*1ec50*/  IADD3 R11, P0, R7, R2, RZ ;  /* 0x00000002070b7210 */ /* 0x001fca0007f1e0ff */
[----:B------:R0:W-:Y:S01]  /*1ec60*/  STL [R1+0xe50], R11 ;  /* 0x000e500b01007387 */ /* 0x0001e20000100800 */
[----:B-1----:R-:W-:-:S03]  /*1ec70*/  LEA.HI.X.SX32 R15, R5, R4, 0x1, P4 ;  /* 0x00000004050f7211 */ /* 0x002fc600020f0eff */
[----:B------:R1:W-:Y:S01]  /*1ec80*/  STL [R1+0xe24], R0 ;  /* 0x000e240001007387 */ /* 0x0003e20000100800 */
[----:B0-----:R-:W-:-:S03]  /*1ec90*/  IADD3 R11, P1, R14, R2, RZ ;  /* 0x000000020e0b7210 */ /* 0x001fc60007f3e0ff */
[----:B-1----:R-:W2:Y:S04]  /*1eca0*/  LDL.LU R0, [R1+0x94] ;  /* 0x0000940001007983 */ /* 0x002ea80000300800 */
[----:B------:R0:W-:Y:S04]  /*1ecb0*/  STL [R1+0xe58], R11 ;  /* 0x000e580b01007387 */ /* 0x0001e80000100800 */
[----:B------:R-:W2:Y:S04]  /*1ecc0*/  LDL.LU R5, [R1+0x8c] ;  /* 0x00008c0001057983 */ /* 0x000ea80000300800 */
[----:B------:R1:W-:Y:S01]  /*1ecd0*/  STL [R1+0xe2c], R15 ;  /* 0x000e2c0f01007387 */ /* 0x0003e20000100800 */
[----:B0-----:R-:W-:-:S02]  /*1ece0*/  IADD3 R11, P4, R6, R2, RZ ;  /* 0x00000002060b7210 */ /* 0x001fc40007f9e0ff */
[----:B-1----:R-:W-:-:S03]  /*1ecf0*/  LEA.HI.X.SX32 R15, R10, R4, 0x1, P5 ;  /* 0x000000040a0f7211 */ /* 0x002fc600028f0eff */
[----:B------:R0:W-:Y:S01]  /*1ed00*/  STL [R1+0xe60], R11 ;  /* 0x000e600b01007387 */ /* 0x0001e20000100800 */
[----:B------:R-:W-:-:S03]  /*1ed10*/  LEA.HI.X.SX32 R9, R9, R4, 0x1, P3 ;  /* 0x0000000409097211 */ /* 0x000fc600018f0eff */
[----:B0-----:R-:W2:Y:S01]  /*1ed20*/  LDL.LU R11, [R1+0x88] ;  /* 0x00008800010b7983 */ /* 0x001ea20000300800 */
[----:B------:R-:W-:-:S03]  /*1ed30*/  IADD3 R10, P5, R19, R2, RZ ;  /* 0x00000002130a7210 */ /* 0x000fc60007fbe0ff */
[----:B------:R-:W-:Y:S04]  /*1ed40*/  STL [R1+0xe34], R15 ;  /* 0x000e340f01007387 */ /* 0x000fe80000100800 */
[----:B------:R0:W-:Y:S01]  /*1ed50*/  STL [R1+0xe68], R10 ;  /* 0x000e680a01007387 */ /* 0x0001e20000100800 */
[----:B------:R-:W-:-:S03]  /*1ed60*/  LEA.HI.X.SX32 R8, R8, R4, 0x1, P2 ;  /* 0x0000000408087211 */ /* 0x000fc600010f0eff */
[----:B0-----:R-:W2:Y:S04]  /*1ed70*/  LDL.LU R10, [R1+0x80] ;  /* 0x00008000010a7983 */ /* 0x001ea80000300800 */
[----:B------:R0:W-:Y:S01]  /*1ed80*/  STL [R1+0xe3c], R9 ;  /* 0x000e3c0901007387 */ /* 0x0001e20000100800 */
[----:B------:R-:W-:-:S03]  /*1ed90*/  LEA.HI.X.SX32 R7, R7, R4, 0x1, P0 ;  /* 0x0000000407077211 */ /* 0x000fc600000f0eff */
[----:B0-----:R-:W2:Y:S01]  /*1eda0*/  LDL.LU R9, [R1+0x7c] ;  /* 0x00007c0001097983 */ /* 0x001ea20000300800 */
[----:B------:R-:W-:-:S05]  /*1edb0*/  IADD3 R15, P3, R13, R2, RZ ;  /* 0x000000020d0f7210 */ /* 0x000fca0007f7e0ff */
[----:B------:R-:W-:Y:S04]  /*1edc0*/  STL [R1+0xe70], R15 ;  /* 0x000e700f01007387 */ /* 0x000fe80000100800 */
[----:B------:R0:W-:Y:S04]  /*1edd0*/  STL [R1+0xe44], R8 ;  /* 0x000e440801007387 */ /* 0x0001e80000100800 */
[----:B0-----:R-:W2:Y:S01]  /*1ede0*/  LDL.LU R8, [R1+0x74] ;  /* 0x0000740001087983 */ /* 0x001ea20000300800 */
[-C--:B------:R-:W-:Y:S02]  /*1edf0*/  LEA.HI.X.SX32 R16, R14, R4.reuse, 0x1, P1 ;  /* 0x000000040e107211 */ /* 0x080fe400008f0eff */
[----:B------:R-:W-:-:S02]  /*1ee00*/  LEA.HI.X.SX32 R14, R6, R4, 0x1, P4 ;  /* 0x00000004060e7211 */ /* 0x000fc400020f0eff */
[----:B---3--:R-:W-:-:S05]  /*1ee10*/  IADD3 R15, P2, R18, R2, RZ ;  /* 0x00000002120f7210 */ /* 0x008fca0007f5e0ff */
[----:B------:R-:W-:Y:S04]  /*1ee20*/  STL [R1+0xe78], R15 ;  /* 0x000e780f01007387 */ /* 0x000fe80000100800 */
[----:B------:R0:W-:Y:S04]  /*1ee30*/  STL [R1+0xe4c], R7 ;  /* 0x000e4c0701007387 */ /* 0x0001e80000100800 */
[----:B0-----:R-:W3:Y:S01]  /*1ee40*/  LDL.LU R7, [R1+0x70] ;  /* 0x0000700001077983 */ /* 0x001ee20000300800 */
[----:B----4-:R-:W-:-:S05]  /*1ee50*/  IADD3 R15, P0, R17, R2, RZ ;  /* 0x00000002110f7210 */ /* 0x010fca0007f1e0ff */
[----:B------:R5:W-:Y:S04]  /*1ee60*/  STL [R1+0xe80], R15 ;  /* 0x000e800f01007387 */ /* 0x000be80000100800 */
[----:B------:R0:W-:Y:S04]  /*1ee70*/  STL [R1+0xe54], R16 ;  /* 0x000e541001007387 */ /* 0x0001e80000100800 */
[----:B------:R-:W4:Y:S01]  /*1ee80*/  LDL.LU R6, [R1+0x68] ;  /* 0x0000680001067983 */ /* 0x000f220000300800 */
[----:B-----5:R-:W-:-:S05]  /*1ee90*/  IADD3 R15, P1, R12, R2, RZ ;  /* 0x000000020c0f7210 */ /* 0x020fca0007f3e0ff */
[----:B------:R1:W-:Y:S04]  /*1eea0*/  STL [R1+0xe88], R15 ;  /* 0x000e880f01007387 */ /* 0x0003e80000100800 */
[----:B------:R5:W-:Y:S01]  /*1eeb0*/  STL [R1+0xe5c], R14 ;  /* 0x000e5c0e01007387 */ /* 0x000be20000100800 */
[----:B0-----:R-:W-:Y:S02]  /*1eec0*/  IADD3 R16, P4, R26, R2, RZ ;  /* 0x000000021a107210 */ /* 0x001fe40007f9e0ff */
[----:B-1----:R-:W-:-:S03]  /*1eed0*/  LEA.HI.X.SX32 R15, R19, R4, 0x1, P5 ;  /* 0x00000004130f7211 */ /* 0x002fc600028f0eff */
[----:B------:R-:W-:Y:S04]  /*1eee0*/  STL [R1+0xe90], R16 ;  /* 0x000e901001007387 */ /* 0x000fe80000100800 */
[----:B------:R-:W4:Y:S04]  /*1eef0*/  LDL.LU R19, [R1+0x64] ;  /* 0x0000640001137983 */ /* 0x000f280000300800 */
[----:B------:R0:W-:Y:S01]  /*1ef00*/  STL [R1+0xe64], R15 ;  /* 0x000e640f01007387 */ /* 0x0001e20000100800 */
[----:B-----5:R-:W-:Y:S02]  /*1ef10*/  IADD3 R14, P5, R27, R2, RZ ;  /* 0x000000021b0e7210 */ /* 0x020fe40007fbe0ff */
[----:B0-----:R-:W-:-:S02]  /*1ef20*/  LEA.HI.X.SX32 R15, R13, R4, 0x1, P3 ;  /* 0x000000040d0f7211 */ /* 0x001fc400018f0eff */
[----:B------:R-:W-:Y:S01]  /*1ef30*/  LEA.HI.X.SX32 R13, R18, R4, 0x1, P2 ;  /* 0x00000004120d7211 */ /* 0x000fe200010f0eff */
[----:B------:R0:W-:Y:S04]  /*1ef40*/  STL [R1+0xe98], R14 ;  /* 0x000e980e01007387 */ /* 0x0001e80000100800 */
[----:B------:R-:W-:Y:S04]  /*1ef50*/  STL [R1+0xe6c], R15 ;  /* 0x000e6c0f01007387 */ /* 0x000fe80000100800 */
[----:B------:R-:W5:Y:S01]  /*1ef60*/  LDL.LU R18, [R1+0x5c] ;  /* 0x00005c0001127983 */ /* 0x000f620000300800 */
[----:B0-----:R-:W-:-:S05]  /*1ef70*/  IADD3 R14, P3, R28, R2, RZ ;  /* 0x000000021c0e7210 */ /* 0x001fca0007f7e0ff */
[----:B------:R0:W-:Y:S04]  /*1ef80*/  STL [R1+0xea0], R14 ;  /* 0x000ea00e01007387 */ /* 0x0001e80000100800 */
[----:B------:R1:W-:Y:S01]  /*1ef90*/  STL [R1+0xe74], R13 ;  /* 0x000e740d01007387 */ /* 0x0003e20000100800 */
[----:B0-----:R-:W-:Y:S02]  /*1efa0*/  LEA.HI.X.SX32 R14, R17, R4, 0x1, P0 ;  /* 0x00000004110e7211 */ /* 0x001fe400000f0eff */
[----:B--2---:R-:W-:-:S05]  /*1efb0*/  IADD3 R15, P2, R29, R2, RZ ;  /* 0x000000021d0f7210 */ /* 0x004fca0007f5e0ff */
[----:B------:R-:W-:Y:S04]  /*1efc0*/  STL [R1+0xea8], R15 ;  /* 0x000ea80f01007387 */ /* 0x000fe80000100800 */
[----:B------:R-:W2:Y:S04]  /*1efd0*/  LDL.LU R17, [R1+0x58] ;  /* 0x0000580001117983 */ /* 0x000ea80000300800 */
[----:B------:R0:W-:Y:S01]  /*1efe0*/  STL [R1+0xe7c], R14 ;  /* 0x000e7c0e01007387 */ /* 0x0001e20000100800 */
[----:B-1----:R-:W-:Y:S02]  /*1eff0*/  IADD3 R13, P0, R0, R2, RZ ;  /* 0x00000002000d7210 */ /* 0x002fe40007f1e0ff */
[----:B0-----:R-:W-:-:S03]  /*1f000*/  LEA.HI.X.SX32 R14, R12, R4, 0x1, P1 ;  /* 0x000000040c0e7211 */ /* 0x001fc600008f0eff */
[----:B------:R0:W-:Y:S01]  /*1f010*/  STL [R1+0xeb0], R13 ;  /* 0x000eb00d01007387 */ /* 0x0001e20000100800 */
[----:B------:R-:W-:-:S03]  /*1f020*/  LEA.HI.X.SX32 R12, R26, R4, 0x1, P4 ;  /* 0x000000041a0c7211 */ /* 0x000fc600020f0eff */
[----:B------:R-:W-:Y:S04]  /*1f030*/  STL [R1+0xe84], R14 ;  /* 0x000e840e01007387 */ /* 0x000fe80000100800 */
[----:B------:R-:W2:Y:S01]  /*1f040*/  LDL.LU R26, [R1+0x54] ;  /* 0x00005400011a7983 */ /* 0x000ea20000300800 */
[----:B0-----:R-:W-:-:S05]  /*1f050*/  IADD3 R13, P1, R5, R2, RZ ;  /* 0x00000002050d7210 */ /* 0x001fca0007f3e0ff */
[----:B------:R0:W-:Y:S04]  /*1f060*/  STL [R1+0xeb8], R13 ;  /* 0x000eb80d01007387 */ /* 0x0001e80000100800 */
[----:B------:R-:W-:Y:S01]  /*1f070*/  STL [R1+0xe8c], R12 ;  /* 0x000e8c0c01007387 */ /* 0x000fe20000100800 */
[----:B0-----:R-:W-:Y:S02]  /*1f080*/  LEA.HI.X.SX32 R13, R27, R4, 0x1, P5 ;  /* 0x000000041b0d7211 */ /* 0x001fe400028f0eff */
[----:B------:R-:W-:-:S05]  /*1f090*/  IADD3 R14, P4, R11, R2, RZ ;  /* 0x000000020b0e7210 */ /* 0x000fca0007f9e0ff */
[----:B------:R0:W-:Y:S04]  /*1f0a0*/  STL [R1+0xec0], R14 ;  /* 0x000ec00e01007387 */ /* 0x0001e80000100800 */
[----:B------:R-:W2:Y:S04]  /*1f0b0*/  LDL.LU R27, [R1+0x4c] ;  /* 0x00004c00011b7983 */ /* 0x000ea80000300800 */
[----:B------:R1:W-:Y:S01]  /*1f0c0*/  STL [R1+0xe94], R13 ;  /* 0x000e940d01007387 */ /* 0x0003e20000100800 */
[----:B0-----:R-:W-:Y:S02]  /*1f0d0*/  LEA.HI.X.SX32 R14, R28, R4, 0x1, P3 ;  /* 0x000000041c0e7211 */ /* 0x001fe400018f0eff */
[----:B------:R-:W-:-:S05]  /*1f0e0*/  IADD3 R12, P5, R10, R2, RZ ;  /* 0x000000020a0c7210 */ /* 0x000fca0007fbe0ff */
[----:B------:R0:W-:Y:S04]  /*1f0f0*/  STL [R1+0xec8], R12 ;  /* 0x000ec80c01007387 */ /* 0x0001e80000100800 */
[----:B------:R-:W-:Y:S04]  /*1f100*/  STL [R1+0xe9c], R14 ;  /* 0x000e9c0e01007387 */ /* 0x000fe80000100800 */
[----:B------:R-:W2:Y:S01]  /*1f110*/  LDL.LU R28, [R1+0x48] ;  /* 0x00004800011c7983 */ /* 0x000ea20000300800 */
[----:B-1----:R-:W-:Y:S02]  /*1f120*/  IADD3 R13, P3, R9, R2, RZ ;  /* 0x00000002090d7210 */ /* 0x002fe40007f7e0ff */
[----:B0-----:R-:W-:-:S03]  /*1f130*/  LEA.HI.X.SX32 R12, R29, R4, 0x1, P2 ;  /* 0x000000041d0c7211 */ /* 0x001fc600010f0eff */
[----:B------:R-:W-:Y:S04]  /*1f140*/  STL [R1+0xed0], R13 ;  /* 0x000ed00d01007387 */ /* 0x000fe80000100800 */
[----:B------:R0:W-:Y:S01]  /*1f150*/  STL [R1+0xea4], R12 ;  /* 0x000ea40c01007387 */ /* 0x0001e20000100800 */
[-C--:B------:R-:W-:Y:S02]  /*1f160*/  LEA.HI.X.SX32 R5, R5, R4.reuse, 0x1, P1 ;  /* 0x0000000405057211 */ /* 0x080fe400008f0eff */
[----:B0-----:R-:W-:Y:S02]  /*1f170*/  LEA.HI.X.SX32 R12, R0, R4, 0x1, P0 ;  /* 0x00000004000c7211 */ /* 0x001fe400000f0eff */
[----:B------:R-:W-:-:S05]  /*1f180*/  IADD3 R13, P2, R8, R2, RZ ;  /* 0x00000002080d7210 */ /* 0x000fca0007f5e0ff */
[----:B------:R-:W-:Y:S04]  /*1f190*/  STL [R1+0xed8], R13 ;  /* 0x000ed80d01007387 */ /* 0x000fe80000100800 */
[----:B------:R-:W2:Y:S04]  /*1f1a0*/  LDL.LU R29, [R1+0x44] ;  /* 0x00004400011d7983 */ /* 0x000ea80000300800 */
[----:B------:R-:W-:Y:S01]  /*1f1b0*/  STL [R1+0xeac], R12 ;  /* 0x000eac0c01007387 */ /* 0x000fe20000100800 */
[----:B------:R-:W-:Y:S02]  /*1f1c0*/  LEA.HI.X.SX32 R11, R11, R4, 0x1, P4 ;  /* 0x000000040b0b7211 */ /* 0x000fe400020f0eff */
[----:B---3--:R-:W-:-:S05]  /*1f1d0*/  IADD3 R0, P0, R7, R2, RZ ;  /* 0x0000000207007210 */ /* 0x008fca0007f1e0ff */
[----:B------:R0:W-:Y:S04]  /*1f1e0*/  STL [R1+0xee0], R0 ;  /* 0x000ee00001007387 */ /* 0x0001e80000100800 */
[----:B0-----:R-:W3:Y:S01]  /*1f1f0*/  LDL.LU R0, [R1+0x40] ;  /* 0x0000400001007983 */ /* 0x001ee20000300800 */
[----:B----4-:R-:W-:-:S03]  /*1f200*/  IADD3 R12, P1, R6, R2, RZ ;  /* 0x00000002060c7210 */ /* 0x010fc60007f3e0ff */
[----:B------:R0:W-:Y:S04]  /*1f210*/  STL [R1+0xeb4], R5 ;  /* 0x000eb40501007387 */ /* 0x0001e80000100800 */
[----:B0-----:R-:W4:Y:S04]  /*1f220*/  LDL.LU R5, [R1+0x3c] ;  /* 0x00003c0001057983 */ /* 0x001f280000300800 */
[----:B------:R-:W-:Y:S04]  /*1f230*/  STL [R1+0xee8], R12 ;  /* 0x000ee80c01007387 */ /* 0x000fe80000100800 */
[----:B------:R-:W4:Y:S04]  /*1f240*/  LDL.LU R25, [R1+0x38] ;  /* 0x0000380001197983 */ /* 0x000f280000300800 */
[----:B------:R0:W-:Y:S04]  /*1f250*/  STL [R1+0xebc], R11 ;  /* 0x000ebc0b01007387 */ /* 0x0001e80000100800 */
[----:B------:R-:W4:Y:S01]  /*1f260*/  LDL.LU R24, [R1+0x34] ;  /* 0x0000340001187983 */ /* 0x000f220000300800 */
[----:B0-----:R-:W-:-:S02]  /*1f270*/  LEA.HI.X.SX32 R11, R10, R4, 0x1, P5 ;  /* 0x000000040a0b7211 */ /* 0x001fc400028f0eff */
[----:B------:R-:W-:-:S05]  /*1f280*/  IADD3 R12, P4, R19, R2, RZ ;  /* 0x00000002130c7210 */ /* 0x000fca0007f9e0ff */
[----:B------:R-:W-:Y:S04]  /*1f290*/  STL [R1+0xef0], R12 ;  /* 0x000ef00c01007387 */ /* 0x000fe80000100800 */
[----:B------:R-:W4:Y:S04]  /*1f2a0*/  LDL.LU R16, [R1+0x30] ;  /* 0x0000300001107983 */ /* 0x000f280000300800 */
[----:B------:R-:W-:Y:S04]  /*1f2b0*/  STL [R1+0xec4], R11 ;  /* 0x000ec40b01007387 */ /* 0x000fe80000100800 */
[----:B------:R-:W4:Y:S01]  /*1f2c0*/  LDL.LU R15, [R1+0x2c] ;  /* 0x00002c00010f7983 */ /* 0x000f220000300800 */
[----:B------:R-:W-:-:S02]  /*1f2d0*/  LEA.HI.X.SX32 R9, R9, R4, 0x1, P3 ;  /* 0x0000000409097211 */ /* 0x000fc400018f0eff */
[----:B-----5:R-:W-:-:S05]  /*1f2e0*/  IADD3 R10, P5, R18, R2, RZ ;  /* 0x00000002120a7210 */ /* 0x020fca0007fbe0ff */
[----:B------:R-:W-:Y:S04]  /*1f2f0*/  STL [R1+0xef8], R10 ;  /* 0x000ef80a01007387 */ /* 0x000fe80000100800 */
[----:B------:R-:W5:Y:S04]  /*1f300*/  LDL.LU R14, [R1+0x28] ;  /* 0x00002800010e7983 */ /* 0x000f680000300800 */
[----:B------:R0:W-:Y:S04]  /*1f310*/  STL [R1+0xecc], R9 ;  /* 0x000ecc0901007387 */ /* 0x0001e80000100800 */
[----:B------:R-:W5:Y:S01]  /*1f320*/  LDL.LU R13, [R1+0x24] ;  /* 0x00002400010d7983 */ /* 0x000f620000300800 */
[----:B------:R-:W-:-:S02]  /*1f330*/  LEA.HI.X.SX32 R7, R7, R4, 0x1, P0 ;  /* 0x0000000407077211 */ /* 0x000fc400000f0eff */
[----:B0-----:R-:W-:Y:S02]  /*1f340*/  LEA.HI.X.SX32 R9, R8, R4, 0x1, P2 ;  /* 0x0000000408097211 */ /* 0x001fe400010f0eff */
[----:B--2---:R-:W-:-:S05]  /*1f350*/  IADD3 R10, P3, R17, R2, RZ ;  /* 0x00000002110a7210 */ /* 0x004fca0007f7e0ff */
[----:B------:R0:W-:Y:S04]  /*1f360*/  STL [R1+0xf00], R10 ;  /* 0x000f000a01007387 */ /* 0x0001e80000100800 */
[----:B------:R-:W2:Y:S04]  /*1f370*/  LDL.LU R12, [R1+0x20] ;  /* 0x00002000010c7983 */ /* 0x000ea80000300800 */
[----:B------:R-:W-:Y:S04]  /*1f380*/  STL [R1+0xed4], R9 ;  /* 0x000ed40901007387 */ /* 0x000fe80000100800 */
[----:B------:R-:W2:Y:S01]  /*1f390*/  LDL.LU R11, [R1+0x1c] ;  /* 0x00001c00010b7983 */ /* 0x000ea20000300800 */
[----:B------:R-:W-:-:S02]  /*1f3a0*/  LEA.HI.X.SX32 R19, R19, R4, 0x1, P4 ;  /* 0x0000000413137211 */ /* 0x000fc400020f0eff */
[----:B------:R-:W-:-:S05]  /*1f3b0*/  IADD3 R8, P2, R26, R2, RZ ;  /* 0x000000021a087210 */ /* 0x000fca0007f5e0ff */
[----:B------:R1:W-:Y:S04]  /*1f3c0*/  STL [R1+0xf08], R8 ;  /* 0x000f080801007387 */ /* 0x0003e80000100800 */
[----:B0-----:R-:W2:Y:S04]  /*1f3d0*/  LDL.LU R10, [R1+0x18] ;  /* 0x00001800010a7983 */ /* 0x001ea80000300800 */
[----:B------:R0:W-:Y:S01]  /*1f3e0*/  STL [R1+0xedc], R7 ;  /* 0x000edc0701007387 */ /* 0x0001e20000100800 */
[----:B-1----:R-:W-:-:S03]  /*1f3f0*/  LEA.HI.X.SX32 R8, R6, R4, 0x1, P1 ;  /* 0x0000000406087211 */ /* 0x002fc600008f0eff */
[----:B0-----:R-:W2:Y:S01]  /*1f400*/  LDL.LU R7, [R1+0x14] ;  /* 0x0000140001077983 */ /* 0x001ea20000300800 */
[----:B------:R-:W-:-:S05]  /*1f410*/  IADD3 R9, P0, R27, R2, RZ ;  /* 0x000000021b097210 */ /* 0x000fca0007f1e0ff */
[----:B------:R0:W-:Y:S01]  /*1f420*/  STL [R1+0xf10], R9 ;  /* 0x000f100901007387 */ /* 0x0001e20000100800 */
[----:B------:R-:W-:-:S03]  /*1f430*/  LEA.HI.X.SX32 R18, R18, R4, 0x1, P5 ;  /* 0x0000000412127211 */ /* 0x000fc600028f0eff */
[----:B0-----:R-:W2:Y:S04]  /*1f440*/  LDL.LU R9, [R1+0x10] ;  /* 0x0000100001097983 */ /* 0x001ea80000300800 */
[----:B------:R0:W-:Y:S01]  /*1f450*/  STL [R1+0xee4], R8 ;  /* 0x000ee40801007387 */ /* 0x0001e20000100800 */
[----:B------:R-:W-:-:S03]  /*1f460*/  IADD3 R6, P1, R28, R2, RZ ;  /* 0x000000021c067210 */ /* 0x000fc60007f3e0ff */
[----:B0-----:R-:W2:Y:S04]  /*1f470*/  LDL.LU R8, [R1+0xc] ;  /* 0x00000c0001087983 */ /* 0x001ea80000300800 */
[----:B------:R0:W-:Y:S04]  /*1f480*/  STL [R1+0xf18], R6 ;  /* 0x000f180601007387 */ /* 0x0001e80000100800 */
[----:B0-----:R-:W2:Y:S04]  /*1f490*/  LDL.LU R6, [R1+0x8] ;  /* 0x0000080001067983 */ /* 0x001ea80000300800 */
[----:B------:R0:W-:Y:S01]  /*1f4a0*/  STL [R1+0xeec], R19 ;  /* 0x000eec1301007387 */ /* 0x0001e20000100800 */
[----:B------:R-:W-:-:S02]  /*1f4b0*/  LEA.HI.X.SX32 R17, R17, R4, 0x1, P3 ;  /* 0x0000000411117211 */ /* 0x000fc400018f0eff */
[----:B0-----:R-:W-:-:S05]  /*1f4c0*/  IADD3 R19, P4, R29, R2, RZ ;  /* 0x000000021d137210 */ /* 0x001fca0007f9e0ff */
[----:B------:R0:W-:Y:S04]  /*1f4d0*/  STL [R1+0xf20], R19 ;  /* 0x000f201301007387 */ /* 0x0001e80000100800 */
[----:B0-----:R-:W2:Y:S04]  /*1f4e0*/  LDL.LU R19, [R1+0x1524] ;  /* 0x0015240001137983 */ /* 0x001ea80000300800 */
[----:B------:R3:W-:Y:S01]  /*1f4f0*/  STL [R1+0xef4], R18 ;  /* 0x000ef41201007387 */ /* 0x0007e20000100800 */
[-C--:B------:R-:W-:Y:S02]  /*1f500*/  LEA.HI.X.SX32 R26, R26, R4.reuse, 0x1, P2 ;  /* 0x000000041a1a7211 */ /* 0x080fe400010f0eff */
[----:B------:R-:W-:-:S02]  /*1f510*/  LEA.HI.X.SX32 R27, R27, R4, 0x1, P0 ;  /* 0x000000041b1b7211 */ /* 0x000fc400000f0eff */
[-C--:B------:R-:W-:Y:S02]  /*1f520*/  LEA.HI.X.SX32 R28, R28, R4.reuse, 0x1, P1 ;  /* 0x000000041c1c7211 */ /* 0x080fe400008f0eff */
[----:B------:R-:W-:Y:S02]  /*1f530*/  LEA.HI.X.SX32 R29, R29, R4, 0x1, P4 ;  /* 0x000000041d1d7211 */ /* 0x000fe400020f0eff */
[----:B---3--:R-:W-:-:S05]  /*1f540*/  IADD3 R18, P5, R0, R2, RZ ;  /* 0x0000000200127210 */ /* 0x008fca0007fbe0ff */
[----:B------:R0:W-:Y:S04]  /*1f550*/  STL [R1+0xf28], R18 ;  /* 0x000f281201007387 */ /* 0x0001e80000100800 */
[----:B0-----:R-:W3:Y:S04]  /*1f560*/  LDL.LU R18, [R1+0x1520] ;  /* 0x0015200001127983 */ /* 0x001ee80000300800 */
[----:B------:R4:W-:Y:S02]  /*1f570*/  STL [R1+0xefc], R17 ;  /* 0x000efc1101007387 */ /* 0x0009e40000100800 */
[----:B----4-:R-:W-:-:S05]  /*1f580*/  IADD3 R17, P3, R5, R2, RZ ;  /* 0x0000000205117210 */ /* 0x010fca0007f7e0ff */
[----:B------:R0:W-:Y:S04]  /*1f590*/  STL [R1+0xf30], R17 ;  /* 0x000f301101007387 */ /* 0x0001e80000100800 */
[----:B0-----:R-:W4:Y:S04]  /*1f5a0*/  LDL.LU R17, [R1+0x151c] ;  /* 0x00151c0001117983 */ /* 0x001f280000300800 */
[----:B------:R0:W-:Y:S02]  /*1f5b0*/  STL [R1+0xf04], R26 ;  /* 0x000f041a01007387 */ /* 0x0001e40000100800 */
[----:B0-----:R-:W-:-:S05]  /*1f5c0*/  IADD3 R26, P2, R25, R2, RZ ;  /* 0x00000002191a7210 */ /* 0x001fca0007f5e0ff */
[----:B------:R0:W-:Y:S04]  /*1f5d0*/  STL [R1+0xf38], R26 ;  /* 0x000f381a01007387 */ /* 0x0001e80000100800 */
[----:B0-----:R-:W3:Y:S04]  /*1f5e0*/  LDL.LU R26, [R1+0x1518] ;  /* 0x00151800011a7983 */ /* 0x001ee80000300800 */
[----:B------:R0:W-:Y:S02]  /*1f5f0*/  STL [R1+0xf0c], R27 ;  /* 0x000f0c1b01007387 */ /* 0x0001e40000100800 */
[----:B0-----:R-:W-:-:S05]  /*1f600*/  IADD3 R27, P0, R24, R2, RZ ;  /* 0x00000002181b7210 */ /* 0x001fca0007f1e0ff */
[----:B------:R0:W-:Y:S04]  /*1f610*/  STL [R1+0xf40], R27 ;  /* 0x000f401b01007387 */ /* 0x0001e80000100800 */
[----:B0-----:R-:W4:Y:S04]  /*1f620*/  LDL.LU R27, [R1+0x1514] ;  /* 0x00151400011b7983 */ /* 0x001f280000300800 */
[----:B------:R0:W-:Y:S02]  /*1f630*/  STL [R1+0xf14], R28 ;  /* 0x000f141c01007387 */ /* 0x0001e40000100800 */
[----:B0-----:R-:W-:-:S05]  /*1f640*/  IADD3 R28, P1, R16, R2, RZ ;  /* 0x00000002101c7210 */ /* 0x001fca0007f3e0ff */
[----:B------:R0:W-:Y:S01]  /*1f650*/  STL [R1+0xf48], R28 ;  /* 0x000f481c01007387 */ /* 0x0001e20000100800 */
[----:B------:R-:W-:-:S03]  /*1f660*/  LEA.HI.X.SX32 R0, R0, R4, 0x1, P5 ;  /* 0x0000000400007211 */ /* 0x000fc600028f0eff */
[----:B0-----:R-:W3:Y:S04]  /*1f670*/  LDL.LU R28, [R1+0x1510] ;  /* 0x00151000011c7983 */ /* 0x001ee80000300800 */
[----:B------:R0:W-:Y:S02]  /*1f680*/  STL [R1+0xf1c], R29 ;  /* 0x000f1c1d01007387 */ /* 0x0001e40000100800 */
[----:B0-----:R-:W-:-:S05]  /*1f690*/  IADD3 R29, P4, R15, R2, RZ ;  /* 0x000000020f1d7210 */ /* 0x001fca0007f9e0ff */
[----:B------:R0:W-:Y:S01]  /*1f6a0*/  STL [R1+0xf50], R29 ;  /* 0x000f501d01007387 */ /* 0x0001e20000100800 */
[----:B------:R-:W-:-:S03]  /*1f6b0*/  LEA.HI.X.SX32 R5, R5, R4, 0x1, P3 ;  /* 0x0000000405057211 */ /* 0x000fc600018f0eff */
[----:B0-----:R-:W4:Y:S04]  /*1f6c0*/  LDL.LU R29, [R1+0x150c] ;  /* 0x00150c00011d7983 */ /* 0x001f280000300800 */
[----:B------:R5:W-:Y:S02]  /*1f6d0*/  STL [R1+0xf24], R0 ;  /* 0x000f240001007387 */ /* 0x000be40000100800 */
[----:B-----5:R-:W-:-:S05]  /*1f6e0*/  IADD3 R0, P5, R14, R2, RZ ;  /* 0x000000020e007210 */ /* 0x020fca0007fbe0ff */
[----:B------:R0:W-:Y:S04]  /*1f6f0*/  STL [R1+0xf58], R0 ;  /* 0x000f580001007387 */ /* 0x0001e80000100800 */
[----:B0-----:R-:W5:Y:S04]  /*1f700*/  LDL.LU R0, [R1+0x1508] ;  /* 0x0015080001007983 */ /* 0x001f680000300800 */
[----:B------:R0:W-:Y:S02]  /*1f710*/  STL [R1+0xf2c], R5 ;  /* 0x000f2c0501007387 */ /* 0x0001e40000100800 */
[----:B0-----:R-:W-:-:S05]  /*1f720*/  IADD3 R5, P3, R13, R2, RZ ;  /* 0x000000020d057210 */ /* 0x001fca0007f7e0ff */
[----:B------:R0:W-:Y:S04]  /*1f730*/  STL [R1+0xf60], R5 ;  /* 0x000f600501007387 */ /* 0x0001e80000100800 */
[----:B0-----:R-:W3:Y:S01]  /*1f740*/  LDL.LU R5, [R1+0x1504] ;  /* 0x0015040001057983 */ /* 0x001ee20000300800 */
[----:B------:R-:W-:-:S05]  /*1f750*/  LEA.HI.X.SX32 R25, R25, R4, 0x1, P2 ;  /* 0x0000000419197211 */ /* 0x000fca00010f0eff */
[----:B------:R2:W-:Y:S01]  /*1f760*/  STL [R1+0xf34], R25 ;  /* 0x000f341901007387 */ /* 0x0005e20000100800 */
[----:B------:R-:W-:Y:S02]  /*1f770*/  LEA.HI.X.SX32 R16, R16, R4, 0x1, P1 ;  /* 0x0000000410107211 */ /* 0x000fe400008f0eff */
[----:B--2---:R-:W-:-:S05]  /*1f780*/  IADD3 R25, P2, R12, R2, RZ ;  /* 0x000000020c197210 */ /* 0x004fca0007f5e0ff */
[----:B------:R0:W-:Y:S02]  /*1f790*/  STL [R1+0xf68], R25 ;  /* 0x000f681901007387 */ /* 0x0001e40000100800 */
[----:B0-----:R-:W-:Y:S02]  /*1f7a0*/  LEA.HI.X.SX32 R25, R24, R4, 0x1, P0 ;  /* 0x0000000418197211 */ /* 0x001fe400000f0eff */
[----:B------:R-:W-:-:S03]  /*1f7b0*/  IADD3 R24, P0, R11, R2, RZ ;  /* 0x000000020b187210 */ /* 0x000fc60007f1e0ff */
[----:B------:R0:W-:Y:S04]  /*1f7c0*/  STL [R1+0xf3c], R25 ;  /* 0x000f3c1901007387 */ /* 0x0001e80000100800 */
[----:B------:R1:W-:Y:S04]  /*1f7d0*/  STL [R1+0xf70], R24 ;  /* 0x000f701801007387 */ /* 0x0003e80000100800 */
[----:B------:R2:W-:Y:S01]  /*1f7e0*/  STL [R1+0xf44], R16 ;  /* 0x000f441001007387 */ /* 0x0005e20000100800 */
[----:B0-----:R-:W-:Y:S02]  /*1f7f0*/  IADD3 R25, P1, R10, R2, RZ ;  /* 0x000000020a197210 */ /* 0x001fe40007f3e0ff */
[----:B-1----:R-:W-:-:S02]  /*1f800*/  LEA.HI.X.SX32 R24, R15, R4, 0x1, P4 ;  /* 0x000000040f187211 */ /* 0x002fc400020f0eff */
[----:B------:R-:W-:Y:S02]  /*1f810*/  LEA.HI.X.SX32 R15, R14, R4, 0x1, P5 ;  /* 0x000000040e0f7211 */ /* 0x000fe400028f0eff */
[-C--:B--2---:R-:W-:Y:S01]  /*1f820*/  IADD3 R16, P4, R7, R2.reuse, RZ ;  /* 0x0000000207107210 */ /* 0x084fe20007f9e0ff */
[----:B------:R-:W-:Y:S01]  /*1f830*/  STL [R1+0xf78], R25 ;  /* 0x000f781901007387 */ /* 0x000fe20000100800 */
[----:B------:R-:W-:Y:S02]  /*1f840*/  IADD3 R14, P5, R9, R2, RZ ;  /* 0x00000002090e7210 */ /* 0x000fe40007fbe0ff */
[----:B------:R-:W-:Y:S01]  /*1f850*/  LEA.HI.X.SX32 R13, R13, R4, 0x1, P3 ;  /* 0x000000040d0d7211 */ /* 0x000fe200018f0eff */
[----:B------:R-:W-:Y:S04]  /*1f860*/  STL [R1+0xf4c], R24 ;  /* 0x000f4c1801007387 */ /* 0x000fe80000100800 */
[----:B------:R-:W-:Y:S04]  /*1f870*/  STL [R1+0xf80], R16 ;  /* 0x000f801001007387 */ /* 0x000fe80000100800 */
[----:B------:R0:W-:Y:S04]  /*1f880*/  STL [R1+0xf54], R15 ;  /* 0x000f540f01007387 */ /* 0x0001e80000100800 */
[----:B------:R1:W-:Y:S04]  /*1f890*/  STL [R1+0xf88], R14 ;  /* 0x000f880e01007387 */ /* 0x0003e80000100800 */
[----:B------:R2:W-:Y:S01]  /*1f8a0*/  STL [R1+0xf5c], R13 ;  /* 0x000f5c0d01007387 */ /* 0x0005e20000100800 */
[----:B0-----:R-:W-:-:S02]  /*1f8b0*/  IADD3 R15, P3, R8, R2, RZ ;  /* 0x00000002080f7210 */ /* 0x001fc40007f7e0ff */
[-C--:B-1----:R-:W-:Y:S02]  /*1f8c0*/  LEA.HI.X.SX32 R14, R12, R4.reuse, 0x1, P2 ;  /* 0x000000040c0e7211 */ /* 0x082fe400010f0eff */
[----:B------:R-:W-:Y:S02]  /*1f8d0*/  LEA.HI.X.SX32 R12, R11, R4, 0x1, P0 ;  /* 0x000000040b0c7211 */ /* 0x000fe400000f0eff */
[----:B--2---:R-:W-:Y:S01]  /*1f8e0*/  IADD3 R13, P2, R6, R2, RZ ;  /* 0x00000002060d7210 */ /* 0x004fe20007f5e0ff */
[----:B------:R-:W-:Y:S01]  /*1f8f0*/  STL [R1+0xf90], R15 ;  /* 0x000f900f01007387 */ /* 0x000fe20000100800 */
[----:B------:R-:W-:-:S03]  /*1f900*/  LEA.HI.X.SX32 R10, R10, R4, 0x1, P1 ;  /* 0x000000040a0a7211 */ /* 0x000fc600008f0eff */
[----:B------:R-:W-:Y:S04]  /*1f910*/  STL [R1+0xf64], R14 ;  /* 0x000f640e01007387 */ /* 0x000fe80000100800 */
[----:B------:R-:W-:Y:S04]  /*1f920*/  STL [R1+0xf98], R13 ;  /* 0x000f980d01007387 */ /* 0x000fe80000100800 */
[----:B------:R5:W-:Y:S01]  /*1f930*/  STL [R1+0xf6c], R12 ;  /* 0x000f6c0c01007387 */ /* 0x000be20000100800 */
[----:B------:R-:W-:Y:S01]  /*1f940*/  LEA.HI.X.SX32 R9, R9, R4, 0x1, P5 ;  /* 0x0000000409097211 */ /* 0x000fe200028f0eff */
[----:B------:R-:W-:-:S02]  /*1f950*/  IMAD R20, R20, UR6, RZ ;  /* 0x0000000614147c24 */ /* 0x000fc4000f8e02ff */
[----:B------:R-:W-:Y:S02]  /*1f960*/  IMAD R21, R21, UR6, RZ ;  /* 0x0000000615157c24 */ /* 0x000fe4000f8e02ff */
[----:B------:R-:W-:Y:S02]  /*1f970*/  IMAD R22, R22, UR6, RZ ;  /* 0x0000000616167c24 */ /* 0x000fe4000f8e02ff */
[----:B------:R-:W-:Y:S01]  /*1f980*/  IMAD R23, R23, UR6, RZ ;  /* 0x0000000617177c24 */ /* 0x000fe2000f8e02ff */
[-C--:B-----5:R-:W-:Y:S02]  /*1f990*/  IADD3 R12, P1, R0, R2.reuse, RZ ;  /* 0x00000002000c7210 */ /* 0x0a0fe40007f3e0ff */
[----:B---3--:R-:W-:-:S05]  /*1f9a0*/  IADD3 R11, P0, R5, R2, RZ ;  /* 0x00000002050b7210 */ /* 0x008fca0007f1e0ff */
[----:B------:R0:W-:Y:S04]  /*1f9b0*/  STL [R1+0xfa0], R11 ;  /* 0x000fa00b01007387 */ /* 0x0001e80000100800 */
[----:B------:R4:W-:Y:S01]  /*1f9c0*/  STL [R1+0xf74], R10 ;  /* 0x000f740a01007387 */ /* 0x0009e20000100800 */
[----:B0-----:R-:W-:-:S03]  /*1f9d0*/  LEA.HI.X.SX32 R11, R7, R4, 0x1, P4 ;  /* 0x00000004070b7211 */ /* 0x001fc600020f0eff */
[----:B------:R-:W-:Y:S01]  /*1f9e0*/  STL [R1+0xfa8], R12 ;  /* 0x000fa80c01007387 */ /* 0x000fe20000100800 */
[----:B----4-:R-:W-:-:S03]  /*1f9f0*/  IADD3 R10, P4, R29, R2, RZ ;  /* 0x000000021d0a7210 */ /* 0x010fc60007f9e0ff */
[----:B------:R-:W2:Y:S04]  /*1fa00*/  LDL.LU R7, [R1+0x310] ;  /* 0x0003100001077983 */ /* 0x000ea80000300800 */
[----:B------:R0:W-:Y:S04]  /*1fa10*/  STL [R1+0xf7c], R11 ;  /* 0x000f7c0b01007387 */ /* 0x0001e80000100800 */
[----:B------:R1:W-:Y:S04]  /*1fa20*/  STL [R1+0xfb0], R10 ;  /* 0x000fb00a01007387 */ /* 0x0003e80000100800 */
[----:B------:R3:W-:Y:S01]  /*1fa30*/  STL [R1+0xf84], R9 ;  /* 0x000f840901007387 */ /* 0x0007e20000100800 */
[----:B0-----:R-:W-:-:S02]  /*1fa40*/  IADD3 R11, P5, R28, R2, RZ ;  /* 0x000000021c0b7210 */ /* 0x001fc40007fbe0ff */
[-C--:B-1----:R-:W-:Y:S02]  /*1fa50*/  LEA.HI.X.SX32 R10, R8, R4.reuse, 0x1, P3 ;  /* 0x00000004080a7211 */ /* 0x082fe400018f0eff */
[----:B------:R-:W-:Y:S02]  /*1fa60*/  LEA.HI.X.SX32 R8, R6, R4, 0x1, P2 ;  /* 0x0000000406087211 */ /* 0x000fe400010f0eff */
[-C--:B---3--:R-:W-:Y:S01]  /*1fa70*/  IADD3 R9, P3, R27, R2.reuse, RZ ;  /* 0x000000021b097210 */ /* 0x088fe20007f7e0ff */
[----:B------:R-:W-:Y:S01]  /*1fa80*/  STL [R1+0xfb8], R11 ;  /* 0x000fb80b01007387 */ /* 0x000fe20000100800 */
[----:B------:R-:W-:-:S03]  /*1fa90*/  IADD3 R6, P2, R26, R2, RZ ;  /* 0x000000021a067210 */ /* 0x000fc60007f5e0ff */
[----:B------:R-:W-:Y:S04]  /*1faa0*/  STL [R1+0xf8c], R10 ;  /* 0x000f8c0a01007387 */ /* 0x000fe80000100800 */
[----:B------:R0:W-:Y:S04]  /*1fab0*/  STL [R1+0xfc0], R9 ;  /* 0x000fc00901007387 */ /* 0x0001e80000100800 */
[----:B------:R1:W-:Y:S01]  /*1fac0*/  STL [R1+0xf94], R8 ;  /* 0x000f940801007387 */ /* 0x0003e20000100800 */
[----:B0-----:R-:W-:-:S03]  /*1fad0*/  LEA.HI.X.SX32 R9, R5, R4, 0x1, P0 ;  /* 0x0000000405097211 */ /* 0x001fc600000f0eff */
[----:B------:R-:W3:Y:S04]  /*1fae0*/  LDL.LU R5, [R1+0x1500] ;  /* 0x0015000001057983 */ /* 0x000ee80000300800 */
[----:B------:R0:W-:Y:S01]  /*1faf0*/  STL [R1+0xfc8], R6 ;  /* 0x000fc80601007387 */ /* 0x0001e20000100800 */
[----:B-1----:R-:W-:-:S03]  /*1fb00*/  LEA.HI.X.SX32 R8, R0, R4, 0x1, P1 ;  /* 0x0000000400087211 */ /* 0x002fc600008f0eff */
[----:B------:R1:W-:Y:S04]  /*1fb10*/  STL [R1+0xf9c], R9 ;  /* 0x000f9c0901007387 */ /* 0x0003e80000100800 */
[----:B------:R-:W4:Y:S01]  /*1fb20*/  LDL.LU R0, [R1+0x14fc] ;  /* 0x0014fc0001007983 */ /* 0x000f220000300800 */
[----:B0-----:R-:W-:-:S05]  /*1fb30*/  IADD3 R6, P0, R17, R2, RZ ;  /* 0x0000000211067210 */ /* 0x001fca0007f1e0ff */
[----:B------:R0:W-:Y:S01]  /*1fb40*/  STL [R1+0xfd0], R6 ;  /* 0x000fd00601007387 */ /* 0x0001e20000100800 */
[----:B-1----:R-:W-:-:S03]  /*1fb50*/  LEA.HI.X.SX32 R9, R29, R4, 0x1, P4 ;  /* 0x000000041d097211 */ /* 0x002fc600020f0eff */
[----:B------:R1:W-:Y:S01]  /*1fb60*/  STL [R1+0xfa4], R8 ;  /* 0x000fa40801007387 */ /* 0x0003e20000100800 */
[-C--:B0-----:R-:W-:Y:S02]  /*1fb70*/  IADD3 R6, P1, R18, R2.reuse, RZ ;  /* 0x0000000212067210 */ /* 0x081fe40007f3e0ff */
[----:B-1----:R-:W-:-:S03]  /*1fb80*/  IADD3 R8, P4, R19, R2, RZ ;  /* 0x0000000213087210 */ /* 0x002fc60007f9e0ff */
[----:B------:R0:W-:Y:S04]  /*1fb90*/  STL [R1+0xfd8], R6 ;  /* 0x000fd80601007387 */ /* 0x0001e80000100800 */
[----:B------:R-:W-:Y:S04]  /*1fba0*/  STL [R1+0xfac], R9 ;  /* 0x000fac0901007387 */ /* 0x000fe80000100800 */
[----:B------:R-:W5:Y:S01]  /*1fbb0*/  LDL.LU R25, [R1+0x4d4] ;  /* 0x0004d40001197983 */ /* 0x000f620000300800 */
[----:B0-----:R-:W-:-:S03]  /*1fbc0*/  LEA.HI.X.SX32 R6, R28, R4, 0x1, P5 ;  /* 0x000000041c067211 */ /* 0x001fc600028f0eff */
[----:B------:R0:W-:Y:S04]  /*1fbd0*/  STL [R1+0xfdc], R8 ;  /* 0x000fdc0801007387 */ /* 0x0001e80000100800 */
[----:B------:R-:W2:Y:S04]  /*1fbe0*/  LDL.LU R24, [R1+0x4d8] ;  /* 0x0004d80001187983 */ /* 0x000ea80000300800 */
[----:B------:R1:W-:Y:S01]  /*1fbf0*/  STL [R1+0xfb4], R6 ;  /* 0x000fb40601007387 */ /* 0x0003e20000100800 */
[----:B0-----:R-:W-:-:S03]  /*1fc00*/  IADD3 R8, P5, R20, R2, RZ ;  /* 0x0000000214087210 */ /* 0x001fc60007fbe0ff */
[----:B------:R-:W2:Y:S04]  /*1fc10*/  LDL.LU R16, [R1+0x4b0] ;  /* 0x0004b00001107983 */ /* 0x000ea80000300800 */
[----:B------:R-:W2:Y:S01]  /*1fc20*/  LDL.LU R15, [R1+0x4b4] ;  /* 0x0004b400010f7983 */ /* 0x000ea20000300800 */
[----:B-1----:R-:W-:-:S03]  /*1fc30*/  LEA.HI.X.SX32 R6, R27, R4, 0x1, P3 ;  /* 0x000000041b067211 */ /* 0x002fc600018f0eff */
[----:B------:R-:W2:Y:S01]  /*1fc40*/  LDL.LU R14, [R1+0x4b8] ;  /* 0x0004b800010e7983 */ /* 0x000ea20000300800 */
[----:B------:R-:W-:-:S03]  /*1fc50*/  IADD3 R9, P3, R21, R2, RZ ;  /* 0x0000000215097210 */ /* 0x000fc60007f7e0ff */
[----:B------:R-:W2:Y:S04]  /*1fc60*/  LDL.LU R13, [R1+0x4bc] ;  /* 0x0004bc00010d7983 */ /* 0x000ea80000300800 */
[----:B------:R0:W-:Y:S04]  /*1fc70*/  STL [R1+0xfe0], R8 ;  /* 0x000fe00801007387 */ /* 0x0001e80000100800 */
[----:B------:R-:W2:Y:S04]  /*1fc80*/  LDL.LU R12, [R1+0x4c0] ;  /* 0x0004c000010c7983 */ /* 0x000ea80000300800 */
[----:B------:R1:W-:Y:S01]  /*1fc90*/  STL [R1+0xfbc], R6 ;  /* 0x000fbc0601007387 */ /* 0x0003e20000100800 */
[----:B0-----:R-:W-:-:S03]  /*1fca0*/  LEA.HI.X.SX32 R8, R26, R4, 0x1, P2 ;  /* 0x000000041a087211 */ /* 0x001fc600010f0eff */
[----:B-1----:R-:W2:Y:S04]  /*1fcb0*/  LDL.LU R6, [R1+0x4c4] ;  /* 0x0004c40001067983 */ /* 0x002ea80000300800 */
[----:B------:R0:W-:Y:S04]  /*1fcc0*/  STL [R1+0xfe4], R9 ;  /* 0x000fe40901007387 */ /* 0x0001e80000100800 */
[----:B------:R-:W2:Y:S04]  /*1fcd0*/  LDL.LU R11, [R1+0x4cc] ;  /* 0x0004cc00010b7983 */ /* 0x000ea80000300800 */
[----:B------:R1:W-:Y:S01]  /*1fce0*/  STL [R1+0xfc4], R8 ;  /* 0x000fc40801007387 */ /* 0x0003e20000100800 */
[----:B0-----:R-:W-:-:S03]  /*1fcf0*/  IADD3 R9, P2, R22, R2, RZ ;  /* 0x0000000216097210 */ /* 0x001fc60007f5e0ff */
[----:B------:R-:W2:Y:S01]  /*1fd00*/  LDL.LU R10, [R1+0x4c8] ;  /* 0x0004c800010a7983 */ /* 0x000ea20000300800 */
[----:B-1----:R-:W0:Y:S01]  /*1fd10*/  S2R R8, SR_TID.X ;  /* 0x0000000000087919 */ /* 0x002e220000002100 */
[----:B------:R-:W-:Y:S02]  /*1fd20*/  LEA.HI.X.SX32 R26, R17, R4, 0x1, P0 ;  /* 0x00000004111a7211 */ /* 0x000fe400000f0eff */
[----:B------:R-:W-:Y:S01]  /*1fd30*/  IADD3 R17, P0, R23, R2, RZ ;  /* 0x0000000217117210 */ /* 0x000fe20007f1e0ff */
[----:B------:R1:W-:Y:S04]  /*1fd40*/  STL [R1+0xfe8], R9 ;  /* 0x000fe80901007387 */ /* 0x0003e80000100800 */
[----:B-1----:R-:W2:Y:S04]  /*1fd50*/  LDL.LU R9, [R1+0x4d0] ;  /* 0x0004d00001097983 */ /* 0x002ea80000300800 */
[----:B------:R-:W-:Y:S04]  /*1fd60*/  STL [R1+0xfcc], R26 ;  /* 0x000fcc1a01007387 */ /* 0x000fe80000100800 */
[----:B------:R1:W-:Y:S01]  /*1fd70*/  STL [R1+0xfec], R17 ;  /* 0x000fec1101007387 */ /* 0x0003e20000100800 */
[----:B0-----:R-:W-:-:S03]  /*1fd80*/  SHF.R.U32.HI R29, RZ, 0x5, R8 ;  /* 0x00000005ff1d7819 */ /* 0x001fc60000011608 */
[----:B------:R-:W2:Y:S01]  /*1fd90*/  LDL.LU R8, [R1+0x314] ;  /* 0x0003140001087983 */ /* 0x000ea20000300800 */
[----:B------:R-:W-:Y:S01]  /*1fda0*/  IMAD R3, R3, UR6, RZ ;  /* 0x0000000603037c24 */ /* 0x000fe2000f8e02ff */
[----:B------:R-:W-:Y:S02]  /*1fdb0*/  SGXT.U32 R29, R29, 0x1 ;  /* 0x000000011d1d781a */ /* 0x000fe40000000000 */
[----:B-1----:R-:W-:Y:S02]  /*1fdc0*/  LEA.HI.X.SX32 R17, R18, R4, 0x1, P1 ;  /* 0x0000000412117211 */ /* 0x002fe400008f0eff */
[----:B------:R-:W-:Y:S01]  /*1fdd0*/  IADD3 R2, P1, R3, R2, RZ ;  /* 0x0000000203027210 */ /* 0x000fe20007f3e0ff */
[----:B------:R-:W-:Y:S01]  /*1fde0*/  IMAD.WIDE R26, R29, UR7, RZ ;  /* 0x000000071d1a7c25 */ /* 0x000fe2000f8e02ff */
[----:B------:R-:W-:Y:S01]  /*1fdf0*/  LEA.HI.X.SX32 R18, R19, R4, 0x1, P4 ;  /* 0x0000000413127211 */ /* 0x000fe200020f0eff */
[----:B------:R0:W-:Y:S04]  /*1fe00*/  STL [R1+0xfd4], R17 ;  /* 0x000fd41101007387 */ /* 0x0001e80000100800 */
[----:B------:R1:W-:Y:S01]  /*1fe10*/  STL [R1+0x878], R2 ;  /* 0x0008780201007387 */ /* 0x0003e20000100800 */
[----:B------:R-:W-:-:S02]  /*1fe20*/  LOP3.LUT R29, R29, 0x1e, RZ, 0xfc, !PT ;  /* 0x0000001e1d1d7812 */ /* 0x000fc400078efcff */
[-C--:B0-----:R-:W-:Y:S01]  /*1fe30*/  LEA.HI.X.SX32 R17, R20, R4.reuse, 0x1, P5 ;  /* 0x0000000414117211 */ /* 0x081fe200028f0eff */
[----:B------:R-:W-:Y:S01]  /*1fe40*/  STL [R1+0x868], R18 ;  /* 0x0008681201007387 */ /* 0x000fe20000100800 */
[----:B-1----:R-:W-:-:S03]  /*1fe50*/  LEA.HI.X.SX32 R2, R21, R4, 0x1, P3 ;  /* 0x0000000415027211 */ /* 0x002fc600018f0eff */
[----:B------:R0:W-:Y:S01]  /*1fe60*/  STL [R1+0x86c], R17 ;  /* 0x00086c1101007387 */ /* 0x0001e20000100800 */
[----:B------:R-:W-:-:S03]  /*1fe70*/  IMAD R29, R29, UR7, RZ ;  /* 0x000000071d1d7c24 */ /* 0x000fc6000f8e02ff */
[----:B------:R1:W-:Y:S01]  /*1fe80*/  STL [R1+0x870], R2 ;  /* 0x0008700201007387 */ /* 0x0003e20000100800 */
[-C--:B0-----:R-:W-:Y:S02]  /*1fe90*/  LEA.HI.X.SX32 R17, R22, R4.reuse, 0x1, P2 ;  /* 0x0000000416117211 */ /* 0x081fe400010f0eff */
[-C--:B-1----:R-:W-:Y:S02]  /*1fea0*/  LEA.HI.X.SX32 R2, R23, R4.reuse, 0x1, P0 ;  /* 0x0000000417027211 */ /* 0x082fe400000f0eff */
[----:B------:R-:W-:Y:S01]  /*1feb0*/  LEA.HI.X.SX32 R4, R3, R4, 0x1, P1 ;  /* 0x0000000403047211 */ /* 0x000fe200008f0eff */
[----:B------:R-:W-:Y:S01]  /*1fec0*/  IMAD R28, RZ, RZ, -UR7 ;  /* 0x80000007ff1c7e24 */ /* 0x000fe2000f8e02ff */
[----:B----4-:R-:W-:-:S05]  /*1fed0*/  IADD3 R18, P3, R26, R0, RZ ;  /* 0x000000001a127210 */ /* 0x010fca0007f7e0ff */
[----:B---3--:R-:W-:Y:S01]  /*1fee0*/  IMAD.X R3, R27, 0x1, R5, P3 ;  /* 0x000000011b037824 */ /* 0x008fe200018e0605 */
[----:B------:R-:W-:Y:S04]  /*1fef0*/  STL [R1+0x880], R18 ;  /* 0x0008801201007387 */ /* 0x000fe80000100800 */
[----:B------:R-:W-:Y:S04]  /*1ff00*/  STL [R1+0x874], R17 ;  /* 0x0008741101007387 */ /* 0x000fe80000100800 */
[----:B------:R-:W-:Y:S04]  /*1ff10*/  STL [R1+0x87c], R2 ;  /* 0x00087c0201007387 */ /* 0x000fe80000100800 */
[----:B------:R0:W-:Y:S04]  /*1ff20*/  STL [R1+0x804], R4 ;  /* 0x0008040401007387 */ /* 0x0001e80000100800 */
[----:B------:R5:W-:Y:S01]  /*1ff30*/  STL [R1+0x864], R3 ;  /* 0x0008640301007387 */ /* 0x000be20000100800 */
[----:B0-----:R-:W-:-:S02]  /*1ff40*/  IADD3 R4, P1, R29, R0, RZ ;  /* 0x000000001d047210 */ /* 0x001fc40007f3e0ff */
[----:B-----5:R-:W-:-:S03]  /*1ff50*/  IADD3 R3, P2, R25, R0, RZ ;  /* 0x0000000019037210 */ /* 0x020fc60007f5e0ff */
[----:B------:R0:W-:Y:S04]  /*1ff60*/  STL [R1+0x80c], R4 ;  /* 0x00080c0401007387 */ /* 0x0001e80000100800 */
[----:B------:R1:W-:Y:S01]  /*1ff70*/  STL [R1+0x814], R3 ;  /* 0x0008140301007387 */ /* 0x0003e20000100800 */
[-C--:B--2---:R-:W-:Y:S02]  /*1ff80*/  IADD3 R17, P3, R24, R0.reuse, RZ ;  /* 0x0000000018117210 */ /* 0x084fe40007f7e0ff */
[----:B0-----:R-:W-:-:S03]  /*1ff90*/  IADD3 R4, P5, R16, R0, RZ ;  /* 0x0000000010047210 */ /* 0x001fc60007fbe0ff */
[----:B------:R0:W-:Y:S01]  /*1ffa0*/  STL [R1+0x81c], R17 ;  /* 0x00081c1101007387 */ /* 0x0001e20000100800 */
[----:B-1----:R-:W-:-:S03]  /*1ffb0*/  IADD3 R3, P4, R15, R0, RZ ;  /* 0x000000000f037210 */ /* 0x002fc60007f9e0ff */
[----:B------:R1:W-:Y:S04]  /*1ffc0*/  STL [R1+0x824], R4 ;  /* 0x0008240401007387 */ /* 0x0003e80000100800 */
[----:B------:R2:W-:Y:S01]  /*1ffd0*/  STL [R1+0x82c], R3 ;  /* 0x00082c0301007387 */ /* 0x0005e20000100800 */
[----:B0-----:R-:W-:Y:S02]  /*1ffe0*/  IADD3 R17, P0, R14, R0, RZ ;  /* 0x000000000e117210 */ /* 0x001fe40007f1e0ff */
[----:B-1----:R-:W-:-:S03]  /*1fff0*/  LEA.HI.X.SX32 R4, R29, R5, 0x1, P1 ;  /* 0x000000051d047211 */ /* 0x002fc600008f0eff */
[----:B------:R0:W-:Y:S01]  /*20000*/  STL [R1+0x834], R17 ;  /* 0x0008341101007387 */ /* 0x0001e20000100800 */
[----:B--2---:R-:W-:-:S03]  /*20010*/  IADD3 R3, P1, R13, R0, RZ ;  /* 0x000000000d037210 */ /* 0x004fc60007f3e0ff */
[----:B------:R1:W-:Y:S04]  /*20020*/  STL [R1+0x808], R4 ;  /* 0x0008080401007387 */ /* 0x0003e80000100800 */
[----:B------:R2:W-:Y:S01]  /*20030*/  STL [R1+0x83c], R3 ;  /* 0x00083c0301007387 */ /* 0x0005e20000100800 */
[----:B0-----:R-:W-:Y:S02]  /*20040*/  LEA.HI.X.SX32 R17, R25, R5, 0x1, P2 ;  /* 0x0000000519117211 */ /* 0x001fe400010f0eff */
[----:B-1----:R-:W-:-:S03]  /*20050*/  IADD3 R4, P2, R12, R0, RZ ;  /* 0x000000000c047210 */ /* 0x002fc60007f5e0ff */
[----:B------:R0:W-:Y:S01]  /*20060*/  STL [R1+0x810], R17 ;  /* 0x0008101101007387 */ /* 0x0001e20000100800 */
[----:B--2---:R-:W-:-:S03]  /*20070*/  LEA.HI.X.SX32 R3, R24, R5, 0x1, P3 ;  /* 0x0000000518037211 */ /* 0x004fc600018f0eff */
[----:B------:R1:W-:Y:S04]  /*20080*/  STL [R1+0x844], R4 ;  /* 0x0008440401007387 */ /* 0x0003e80000100800 */
[----:B------:R2:W-:Y:S01]  /*20090*/  STL [R1+0x818], R3 ;  /* 0x0008180301007387 */ /* 0x0005e20000100800 */
[----:B0-----:R-:W-:Y:S02]  /*200a0*/  IADD3 R17, P3, R6, R0, RZ ;  /* 0x0000000006117210 */ /* 0x001fe40007f7e0ff */
[----:B-1----:R-:W-:-:S03]  /*200b0*/  LEA.HI.X.SX32 R4, R16, R5, 0x1, P5 ;  /* 0x0000000510047211 */ /* 0x002fc600028f0eff */
[----:B------:R-:W-:Y:S01]  /*200c0*/  STL [R1+0x84c], R17 ;  /* 0x00084c1101007387 */ /* 0x000fe20000100800 */
[----:B--2---:R-:W-:-:S03]  /*200d0*/  IADD3 R3, P5, R11, R0, RZ ;  /* 0x000000000b037210 */ /* 0x004fc60007fbe0ff */
[----:B------:R0:W-:Y:S01]  /*200e0*/  STL [R1+0x820], R4 ;  /* 0x0008200401007387 */ /* 0x0001e20000100800 */
[----:B------:R-:W-:-:S03]  /*200f0*/  LEA.HI.X.SX32 R15, R15, R5, 0x1, P4 ;  /* 0x000000050f0f7211 */ /* 0x000fc600020f0eff */
[----:B------:R1:W-:Y:S01]  /*20100*/  STL [R1+0x850], R3 ;  /* 0x0008500301007387 */ /* 0x0003e20000100800 */
[----:B0-----:R-:W-:-:S03]  /*20110*/  IADD3 R4, P4, R10, R0, RZ ;  /* 0x000000000a047210 */ /* 0x001fc60007f9e0ff */
[----:B------:R-:W-:Y:S01]  /*20120*/  STL [R1+0x828], R15 ;  /* 0x0008280f01007387 */ /* 0x000fe20000100800 */
[----:B-1----:R-:W-:-:S03]  /*20130*/  LEA.HI.X.SX32 R3, R14, R5, 0x1, P0 ;  /* 0x000000050e037211 */ /* 0x002fc600000f0eff */
[----:B------:R0:W-:Y:S01]  /*20140*/  STL [R1+0x854], R4 ;  /* 0x0008540401007387 */ /* 0x0001e20000100800 */
[----:B------:R-:W-:-:S03]  /*20150*/  IMAD R2, R28, 0x2, R7 ;  /* 0x000000021c027824 */ /* 0x000fc600078e0207 */
[----:B------:R1:W-:Y:S01]  /*20160*/  STL [R1+0x830], R3 ;  /* 0x0008300301007387 */ /* 0x0003e20000100800 */
[----:B------:R-:W-:Y:S02]  /*20170*/  IADD3 R14, P0, R9, R0, RZ ;  /* 0x00000000090e7210 */ /* 0x000fe40007f1e0ff */
[----:B0-----:R-:W-:-:S03]  /*20180*/  LEA.HI.X.SX32 R4, R13, R5, 0x1, P1 ;  /* 0x000000050d047211 */ /* 0x001fc600008f0eff */
[----:B------:R-:W-:Y:S01]  /*20190*/  STL [R1+0x858], R14 ;  /* 0x0008580e01007387 */ /* 0x000fe20000100800 */
[----:B------:R-:W-:-:S03]  /*201a0*/  LEA.HI.X.SX32 R12, R12, R5, 0x1, P2 ;  /* 0x000000050c0c7211 */ /* 0x000fc600010f0eff */
[----:B------:R0:W-:Y:S01]  /*201b0*/  STL [R1+0x838], R4 ;  /* 0x0008380401007387 */ /* 0x0001e20000100800 */
[-C--:B-1----:R-:W-:Y:S02]  /*201c0*/  IADD3 R3, P1, R8, R0.reuse, RZ ;  /* 0x0000000008037210 */ /* 0x082fe40007f3e0ff */
[----:B0-----:R-:W-:-:S03]  /*201d0*/  IADD3 R4, P2, R7, R0, RZ ;  /* 0x0000000007047210 */ /* 0x001fc60007f5e0ff */
[----:B------:R0:W-:Y:S04]  /*201e0*/  STL [R1+0x85c], R3 ;  /* 0x00085c0301007387 */ /* 0x0001e80000100800 */
[----:B------:R-:W-:Y:S01]  /*201f0*/  STL [R1+0x840], R12 ;  /* 0x0008400c01007387 */ /* 0x000fe20000100800 */
[-C--:B0-----:R-:W-:Y:S02]  /*20200*/  LEA.HI.X.SX32 R3, R6, R5.reuse, 0x1, P3 ;  /* 0x0000000506037211 */ /* 0x081fe400018f0eff */
[----:B------:R-:W-:Y:S01]  /*20210*/  IADD3 R0, P3, R2, R0, RZ ;  /* 0x0000000002007210 */ /* 0x000fe20007f7e0ff */
[----:B------:R0:W-:Y:S04]  /*20220*/  STL [R1+0x860], R4 ;  /* 0x0008600401007387 */ /* 0x0001e80000100800 */
[----:B------:R1:W-:Y:S04]  /*20230*/  STL [R1+0x848], R3 ;  /* 0x0008480301007387 */ /* 0x0003e80000100800 */
[----:B------:R2:W-:Y:S01]  /*20240*/  STL [R1+0x800], R0 ;  /* 0x0008000001007387 */ /* 0x0005e20000100800 */
[----:B0-----:R-:W-:-:S02]  /*20250*/  LEA.HI.X.SX32 R4, R11, R5, 0x1, P5 ;  /* 0x000000050b047211 */ /* 0x001fc400028f0eff */
[----:B-1----:R-:W-:-:S03]  /*20260*/  LEA.HI.X.SX32 R3, R10, R5, 0x1, P4 ;  /* 0x000000050a037211 */ /* 0x002fc600020f0eff */
[----:B------:R0:W-:Y:S01]  /*20270*/  STL [R1+0x7ec], R4 ;  /* 0x0007ec0401007387 */ /* 0x0001e20000100800 */
[----:B--2---:R-:W-:-:S03]  /*20280*/  LEA.HI.X.SX32 R0, R9, R5, 0x1, P0 ;  /* 0x0000000509007211 */ /* 0x004fc600000f0eff */
[----:B------:R1:W-:Y:S04]  /*20290*/  STL [R1+0x7f0], R3 ;  /* 0x0007f00301007387 */ /* 0x0003e80000100800 */
[----:B------:R2:W-:Y:S01]  /*202a0*/  STL [R1+0x7f4], R0 ;  /* 0x0007f40001007387 */ /* 0x0005e20000100800 */
[-C--:B0-----:R-:W-:Y:S02]  /*202b0*/  LEA.HI.X.SX32 R4, R8, R5.reuse, 0x1, P1 ;  /* 0x0000000508047211 */ /* 0x081fe400008f0eff */
[-C--:B-1----:R-:W-:Y:S02]  /*202c0*/  LEA.HI.X.SX32 R3, R2, R5.reuse, 0x1, P3 ;  /* 0x0000000502037211 */ /* 0x082fe400018f0eff */
[----:B--2---:R-:W-:Y:S01]  /*202d0*/  LEA.HI.X.SX32 R0, R7, R5, 0x1, P2 ;  /* 0x0000000507007211 */ /* 0x004fe200010f0eff */
[----:B------:R-:W-:Y:S04]  /*202e0*/  STL [R1+0x7f8], R4 ;  /* 0x0007f80401007387 */ /* 0x000fe80000100800 */
[----:B------:R0:W-:Y:S04]  /*202f0*/  STL [R1+0x7fc], R0 ;  /* 0x0007fc0001007387 */ /* 0x0001e80000100800 */
[----:B------:R1:W-:Y:S04]  /*20300*/  STL [R1+0x7e8], R3 ;  /* 0x0007e80301007387 */ /* 0x0003e80000100800 */
[----:B------:R2:W-:Y:S04]  /*20310*/  STL [R1+0x1c0], RZ ;  /* 0x0001c0ff01007387 */ /* 0x0005e80000100800 */
        /* <DEDUP_REMOVED lines=170> */
[----:B------:R2:W-:Y:S01]  /*20dc0*/  STL [R1+0x42c], RZ ;  /* 0x00042cff01007387 */ /* 0x0005e20000100800 */
[----:B------:R-:W3:Y:S03]  /*20dd0*/  S2R R6, SR_TID.X ;  /* 0x0000000000067919 */ /* 0x000ee60000002100 */
        /* <DEDUP_REMOVED lines=25> */
[----:B---3--:R-:W-:-:S04]  /*20f70*/  SHF.R.U32.HI R6, RZ, 0x5, R6 ;  /* 0x00000005ff067819 */ /* 0x008fc80000011606 */
[----:B------:R-:W-:Y:S01]  /*20f80*/  SGXT.U32 R6, R6, 0x1 ;  /* 0x000000010606781a */ /* 0x000fe20000000000 */
[----:B------:R-:W-:-:S03]  /*20f90*/  USHF.L.U32 UR7, UR7, 0x5, URZ ;  /* 0x0000000507077899 */ /* 0x000fc6000800063f */
[C---:B------:R-:W-:Y:S02]  /*20fa0*/  LOP3.LUT R2, R6.reuse, 0x2, RZ, 0xfc, !PT ;  /* 0x0000000206027812 */ /* 0x040fe400078efcff */
[C---:B0-----:R-:W-:Y:S02]  /*20fb0*/  LOP3.LUT R0, R6.reuse, 0x4, RZ, 0xfc, !PT ;  /* 0x0000000406007812 */ /* 0x041fe400078efcff */
[C---:B-1----:R-:W-:Y:S02]  /*20fc0*/  LOP3.LUT R3, R6.reuse, 0x6, RZ, 0xfc, !PT ;  /* 0x0000000606037812 */ /* 0x042fe400078efcff */
[C---:B------:R-:W-:Y:S02]  /*20fd0*/  LOP3.LUT R2, R6.reuse, 0x8, RZ, 0xfc, !PT ;  /* 0x0000000806027812 */ /* 0x040fe400078efcff */
[C---:B------:R-:W-:Y:S02]  /*20fe0*/  LOP3.LUT R0, R6.reuse, 0xa, RZ, 0xfc, !PT ;  /* 0x0000000a06007812 */ /* 0x040fe400078efcff */
[----:B------:R-:W-:-:S02]  /*20ff0*/  LOP3.LUT R3, R6, 0xc, RZ, 0xfc, !PT ;  /* 0x0000000c06037812 */ /* 0x000fc400078efcff */
[C---:B------:R-:W-:Y:S02]  /*21000*/  LOP3.LUT R2, R6.reuse, 0xe, RZ, 0xfc, !PT ;  /* 0x0000000e06027812 */ /* 0x040fe400078efcff */
[C---:B------:R-:W-:Y:S02]  /*21010*/  LOP3.LUT R0, R6.reuse, 0x10, RZ, 0xfc, !PT ;  /* 0x0000001006007812 */ /* 0x040fe400078efcff */
[C---:B------:R-:W-:Y:S02]  /*21020*/  LOP3.LUT R3, R6.reuse, 0x12, RZ, 0xfc, !PT ;  /* 0x0000001206037812 */ /* 0x040fe400078efcff */
[C---:B------:R-:W-:Y:S02]  /*21030*/  LOP3.LUT R2, R6.reuse, 0x14, RZ, 0xfc, !PT ;  /* 0x0000001406027812 */ /* 0x040fe400078efcff */
[C---:B------:R-:W-:Y:S02]  /*21040*/  LOP3.LUT R0, R6.reuse, 0x16, RZ, 0xfc, !PT ;  /* 0x0000001606007812 */ /* 0x040fe400078efcff */
[----:B------:R-:W-:-:S02]  /*21050*/  LOP3.LUT R3, R6, 0x18, RZ, 0xfc, !PT ;  /* 0x0000001806037812 */ /* 0x000fc400078efcff */
[C---:B------:R-:W-:Y:S02]  /*21060*/  LOP3.LUT R2, R6.reuse, 0x1a, RZ, 0xfc, !PT ;  /* 0x0000001a06027812 */ /* 0x040fe400078efcff */
[----:B------:R-:W-:Y:S01]  /*21070*/  LOP3.LUT R0, R6, 0x1c, RZ, 0xfc, !PT ;  /* 0x0000001c06007812 */ /* 0x000fe200078efcff */
[----:B------:R-:W-:Y:S02]  /*21080*/  ULEA UR6, UR4, UR5, 0x3 ;  /* 0x0000000504067291 */ /* 0x000fe4000f8e183f */
[----:B------:R-:W-:Y:S01]  /*21090*/  USHF.L.U32 UR8, UR8, 0x5, URZ ;  /* 0x0000000508087899 */ /* 0x000fe2000800063f */
[----:B------:R-:W-:Y:S01]  /*210a0*/  UMOV UR4, URZ ;  /* 0x0000003f00047c82 */ /* 0x000fe20008000000 */
[----:B------:R-:W-:Y:S01]  /*210b0*/  USHF.R.S32.HI UR12, URZ, 0x1f, UR7 ;  /* 0x0000001f3f0c7899 */ /* 0x000fe20008011407 */
[----:B------:R-:W0:Y:S01]  /*210c0*/  LDC R7, c[0x0][0x230] ;  /* 0x00008c00ff077b82 */ /* 0x000e220000000800 */
[----:B------:R2:W-:Y:S01]  /*210d0*/  STL [R1+0x344], RZ ;  /* 0x000344ff01007387 */ /* 0x0005e20000100800 */
[----:B------:R-:W-:Y:S01]  /*210e0*/  USHF.R.S32.HI UR13, URZ, 0x1f, UR8 ;  /* 0x0000001f3f0d7899 */ /* 0x000fe20008011408 */
[----:B------:R-:W-:-:S02]  /*210f0*/  ULDC UR9, c[0x0][0x230] ;  /* 0x00008c0000097ab9 */ /* 0x000fc40000000800 */
[----:B------:R2:W-:Y:S04]  /*21100*/  STL [R1+0x348], RZ ;  /* 0x000348ff01007387 */ /* 0x0005e80000100800 */
[----:B------:R2:W-:Y:S04]  /*21110*/  STL [R1+0x34c], RZ ;  /* 0x00034cff01007387 */ /* 0x0005e80000100800 */
[----:B------:R2:W-:Y:S04]  /*21120*/  STL [R1+0x320], RZ ;  /* 0x000320ff01007387 */ /* 0x0005e80000100800 */
[----:B------:R2:W-:Y:S04]  /*21130*/  STL [R1+0x324], RZ ;  /* 0x000324ff01007387 */ /* 0x0005e80000100800 */
[----:B------:R2:W-:Y:S01]  /*21140*/  STL [R1+0x328], RZ ;  /* 0x000328ff01007387 */ /* 0x0005e20000100800 */
[----:B0-----:R-:W-:-:S03]  /*21150*/  VIADD R7, R7, 0x1f ;  /* 0x0000001f07077836 */ /* 0x001fc60000000000 */
[----:B------:R2:W-:Y:S04]  /*21160*/  STL [R1+0x32c], RZ ;  /* 0x00032cff01007387 */ /* 0x0005e80000100800 */
[----:B------:R2:W-:Y:S01]  /*21170*/  STL [R1+0x300], RZ ;  /* 0x000300ff01007387 */ /* 0x0005e20000100800 */
[----:B------:R-:W-:-:S03]  /*21180*/  SHF.R.S32.HI R6, RZ, 0x1f, R7 ;  /* 0x0000001fff067819 */ /* 0x000fc60000011407 */
[----:B------:R2:W-:Y:S01]  /*21190*/  STL [R1+0x304], RZ ;  /* 0x000304ff01007387 */ /* 0x0005e20000100800 */
[----:B------:R-:W-:-:S03]  /*211a0*/  LEA.HI R6, R6, R7, RZ, 0x5 ;  /* 0x0000000706067211 */ /* 0x000fc600078f28ff */
[----:B------:R2:W-:Y:S01]  /*211b0*/  STL [R1+0x308], RZ ;  /* 0x000308ff01007387 */ /* 0x0005e20000100800 */
[----:B------:R-:W-:-:S03]  /*211c0*/  SHF.R.S32.HI R0, RZ, 0x5, R6 ;  /* 0x00000005ff007819 */ /* 0x000fc60000011406 */
        /* <DEDUP_REMOVED lines=23> */
[----:B------:R-:W0:Y:S03]  /*21340*/  S2R R7, SR_TID.X ;  /* 0x0000000000077919 */ /* 0x000e260000002100 */
        /* <DEDUP_REMOVED lines=8> */
[----:B0-----:R-:W-:-:S02]  /*213d0*/  LOP3.LUT R6, R7, 0x3, RZ, 0xc0, !PT ;  /* 0x0000000307067812 */ /* 0x001fc400078ec0ff */
[----:B------:R-:W-:Y:S01]  /*213e0*/  SHF.R.U32.HI R7, RZ, 0x2, R7 ;  /* 0x00000002ff077819 */ /* 0x000fe20000011607 */
[----:B------:R2:W-:Y:S02]  /*213f0*/  STL [R1+0x208], RZ ;  /* 0x000208ff01007387 */ /* 0x0005e40000100800 */
[----:B------:R-:W-:Y:S01]  /*21400*/  IMAD R6, R6, 0x88, RZ ;  /* 0x0000008806067824 */ /* 0x000fe200078e02ff */
[----:B------:R-:W-:Y:S01]  /*21410*/  SGXT.U32 R7, R7, 0x3 ;  /* 0x000000030707781a */ /* 0x000fe20000000000 */
[----:B------:R2:W-:Y:S03]  /*21420*/  STL [R1+0x20c], RZ ;  /* 0x00020cff01007387 */ /* 0x0005e60000100800 */
[----:B------:R-:W-:Y:S01]  /*21430*/  LOP3.LUT R6, R6, R7, RZ, 0xfc, !PT ;  /* 0x0000000706067212 */ /* 0x000fe200078efcff */
[----:B------:R2:W-:Y:S03]  /*21440*/  STL [R1+0x1e0], RZ ;  /* 0x0001e0ff01007387 */ /* 0x0005e60000100800 */
[C---:B------:R-:W-:Y:S01]  /*21450*/  LOP3.LUT R3, R6.reuse, 0x8, RZ, 0x3c, !PT ;  /* 0x0000000806037812 */ /* 0x040fe200078e3cff */
[----:B------:R2:W-:Y:S01]  /*21460*/  STL [R1+0x1e4], RZ ;  /* 0x0001e4ff01007387 */ /* 0x0005e20000100800 */
[----:B------:R-:W-:-:S02]  /*21470*/  LOP3.LUT R2, R6, 0x10, RZ, 0x3c, !PT ;  /* 0x0000001006027812 */ /* 0x000fc400078e3cff */
[----:B------:R-:W-:Y:S01]  /*21480*/  LOP3.LUT R0, R6, 0x18, RZ, 0x3c, !PT ;  /* 0x0000001806007812 */ /* 0x000fe200078e3cff */
        /* <DEDUP_REMOVED lines=13> */
[----:B------:R2:W-:Y:S02]  /*21560*/  STL [R1+0x5bc], RZ ;  /* 0x0005bcff01007387 */ /* 0x0005e40000100800 */
.L_x_1:
[----:B0-----:R-:W3:Y:S04]  /*21570*/  LDL R5, [R1+0x7e8] ;  /* 0x0007e80001057983 */ /* 0x001ee80000100800 */
[----:B------:R-:W3:Y:S01]  /*21580*/  LDL R4, [R1+0x800] ;  /* 0x0008000001047983 */ /* 0x000ee20000100800 */
[----:B------:R-:W-:-:S03]  /*21590*/  UIMAD UR14, UR4, -0x20, UR9 ;  /* 0xffffffe0040e78a4 */ /* 0x000fc6000f8e0209 */
[----:B------:R0:W-:Y:S04]  /*215a0*/  STL [R1+0x20c8], R18 ;  /* 0x0020c81201007387 */ /* 0x0001e80000100800 */
        /* <DEDUP_REMOVED lines=140> */
[----:B------:R-:W-:Y:S01]  /*21e70*/  STL [R1+0x1e98], R22 ;  /* 0x001e981601007387 */ /* 0x000fe20000100800 */
[----:B------:R-:W1:Y:S03]  /*21e80*/  S2R R7, SR_TID.X ;  /* 0x0000000000077919 */ /* 0x000e660000002100 */
        /* <DEDUP_REMOVED lines=8> */
[----:B-1----:R-:W-:-:S02]  /*21f10*/  SHF.R.U32.HI R6, RZ, 0x5, R7 ;  /* 0x00000005ff067819 */ /* 0x002fc40000011607 */
[----:B------:R-:W-:Y:S01]  /*21f20*/  SHF.R.U32.HI R7, RZ, 0x5, R7 ;  /* 0x00000005ff077819 */ /* 0x000fe20000011607 */
[----:B------:R-:W-:Y:S01]  /*21f30*/  STL [R1+0x1ee0], R22 ;  /* 0x001ee01601007387 */ /* 0x000fe20000100800 */
[----:B------:R-:W-:Y:S02]  /*21f40*/  SGXT.U32 R6, R6, 0x1 ;  /* 0x000000010606781a */ /* 0x000fe40000000000 */
[----:B------:R-:W-:Y:S01]  /*21f50*/  SGXT.U32 R7, R7, 0x1 ;  /* 0x000000010707781a */ /* 0x000fe20000000000 */
[----:B------:R-:W-:Y:S01]  /*21f60*/  STL [R1+0x1ee8], R22 ;  /* 0x001ee81601007387 */ /* 0x000fe20000100800 */
[----:B------:R-:W-:Y:S02]  /*21f70*/  LOP3.LUT R8, R6, 0x2, RZ, 0xfc, !PT ;  /* 0x0000000206087812 */ /* 0x000fe400078efcff */
[----:B------:R-:W-:Y:S01]  /*21f80*/  LOP3.LUT R7, R7, 0x4, RZ, 0xfc, !PT ;  /* 0x0000000407077812 */ /* 0x000fe200078efcff */
[----:B------:R-:W-:Y:S01]  /*21f90*/  STL [R1+0x1ef0], R22 ;  /* 0x001ef01601007387 */ /* 0x000fe20000100800 */
[----:B------:R-:W-:-:S02]  /*21fa0*/  ISETP.GE.AND P0, PT, R8, UR14, PT ;  /* 0x0000000e08007c0c */ /* 0x000fc4000bf06270 */
[----:B------:R-:W-:Y:S01]  /*21fb0*/  ISETP.GE.AND P1, PT, R7, UR14, PT ;  /* 0x0000000e07007c0c */ /* 0x000fe2000bf26270 */
        /* <DEDUP_REMOVED lines=40> */
[----:B-1----:R-:W-:-:S03]  /*22240*/  SHF.R.U32.HI R6, RZ, 0x5, R6 ;  /* 0x00000005ff067819 */ /* 0x002fc60000011606 */
[----:B------:R-:W-:Y:S01]  /*22250*/  STL [R1+0x2030], R22 ;  /* 0x0020301601007387 */ /* 0x000fe20000100800 */
[----:B------:R-:W-:Y:S01]  /*22260*/  SGXT.U32 R6, R6, 0x1 ;  /* 0x000000010606781a */ /* 0x000fe20000000000 */
[----:B------:R-:W1:Y:S02]  /*22270*/  S2R R8, SR_TID.X ;  /* 0x0000000000087919 */ /* 0x000e640000002100 */
        /* <DEDUP_REMOVED lines=21> */
[----:B------:R5:W-:Y:S04]  /*223d0*/  STL [R1+0x20c4], R26 ;  /* 0x0020c41a01007387 */ /* 0x000be80000100800 */
[----:B------:R-:W-:Y:S04]  /*223e0*/  STL [R1+0x1d6c], R24 ;  /* 0x001d6c1801007387 */ /* 0x000fe80000100800 */
[----:B------:R-:W-:Y:S04]  /*223f0*/  STL [R1+0x1d68], R19 ;  /* 0x001d681301007387 */ /* 0x000fe80000100800 */
[----:B------:R-:W-:Y:S04]  /*22400*/  STL [R1+0x1d64], R21 ;  /* 0x001d641501007387 */ /* 0x000fe80000100800 */
[----:B------:R-:W-:Y:S04]  /*22410*/  STL [R1+0x1d60], R23 ;  /* 0x001d601701007387 */ /* 0x000fe80000100800 */
[----:B------:R-:W-:Y:S01]  /*22420*/  STL [R1+0x1d5c], R25 ;  /* 0x001d5c1901007387 */ /* 0x000fe20000100800 */
[----:B------:R-:W-:-:S03]  /*22430*/  LOP3.LUT R7, R6, 0x6, RZ, 0xfc, !PT ;  /* 0x0000000606077812 */ /* 0x000fc600078efcff */
[----:B------:R-:W-:Y:S01]  /*22440*/  STL [R1+0x1d58], R27 ;  /* 0x001d581b01007387 */ /* 0x000fe20000100800 */
[----:B-1----:R-:W-:-:S03]  /*22450*/  SHF.R.U32.HI R6, RZ, 0x5, R8 ;  /* 0x00000005ff067819 */ /* 0x002fc60000011608 */
[----:B------:R-:W-:Y:S04]  /*22460*/  STL [R1+0x1d54], R29 ;  /* 0x001d541d01007387 */ /* 0x000fe80000100800 */
[----:B0-----:R-:W2:Y:S01]  /*22470*/  LDL R18, [R1+0x860] ;  /* 0x0008600001127983 */ /* 0x001ea20000100800 */
[----:B------:R-:W-:Y:S02]  /*22480*/  SGXT.U32 R6, R6, 0x1 ;  /* 0x000000010606781a */ /* 0x000fe40000000000 */
[----:B------:R-:W-:Y:S01]  /*22490*/  ISETP.GE.AND P2, PT, R7, UR14, PT ;  /* 0x0000000e07007c0c */ /* 0x000fe2000bf46270 */
[----:B------:R-:W2:Y:S01]  /*224a0*/  LDL R11, [R1+0x7f4] ;  /* 0x0007f400010b7983 */ /* 0x000ea20000100800 */
[----:B------:R-:W-:-:S03]  /*224b0*/  LOP3.LUT R9, R6, 0x8, RZ, 0xfc, !PT ;  /* 0x0000000806097812 */ /* 0x000fc600078efcff */
[----:B------:R-:W2:Y:S04]  /*224c0*/  LDL R7, [R1+0x7f8] ;  /* 0x0007f80001077983 */ /* 0x000ea80000100800 */
[----:B------:R-:W2:Y:S04]  /*224d0*/  LDL R6, [R1+0x85c] ;  /* 0x00085c0001067983 */ /* 0x000ea80000100800 */
[----:B----4-:R-:W4:Y:S01]  /*224e0*/  LDL R20, [R1+0x7fc] ;  /* 0x0007fc0001147983 */ /* 0x010f220000100800 */
[----:B------:R-:W-:-:S03]  /*224f0*/  ISETP.GE.AND P3, PT, R9, UR14, PT ;  /* 0x0000000e09007c0c */ /* 0x000fc6000bf66270 */
[----:B------:R-:W4:Y:S04]  /*22500*/  LDL R9, [R1+0x858] ;  /* 0x0008580001097983 */ /* 0x000f280000100800 */
[----:B------:R-:W4:Y:S04]  /*22510*/  LDL R13, [R1+0x7f0] ;  /* 0x0007f000010d7983 */ /* 0x000f280000100800 */
[----:B------:R-:W4:Y:S01]  /*22520*/  LDL R12, [R1+0x854] ;  /* 0x00085400010c7983 */ /* 0x000f220000100800 */
[----:B------:R-:W-:Y:S02]  /*22530*/  SHF.R.U32.HI R8, RZ, 0x5, R8 ;  /* 0x00000005ff087819 */ /* 0x000fe40000011608 */
[----:B------:R-:W-:Y:S01]  /*22540*/  PRMT R0, RZ, 0x7610, R0 ;  /* 0x00007610ff007816 */ /* 0x000fe20000000000 */
[----:B------:R-:W4:Y:S01]  /*22550*/  LDL R28, [R1+0x840] ;  /* 0x00084000011c7983 */ /* 0x000f220000100800 */
[----:B------:R-:W-:-:S02]  /*22560*/  SGXT.U32 R8, R8, 0x1 ;  /* 0x000000010808781a */ /* 0x000fc40000000000 */
[----:B------:R-:W-:Y:S01]  /*22570*/  PRMT R3, RZ, 0x7610, R3 ;  /* 0x00007610ff037816 */ /* 0x000fe20000000003 */
[----:B-----5:R-:W5:Y:S01]  /*22580*/  LDL R26, [R1+0x844] ;  /* 0x00084400011a7983 */ /* 0x020f620000100800 */
[----:B------:R-:W-:-:S03]  /*22590*/  LOP3.LUT R8, R8, 0xa, RZ, 0xfc, !PT ;  /* 0x0000000a08087812 */ /* 0x000fc600078efcff */
[----:B---3--:R2:W3:Y:S01]  /*225a0*/  @!P0 LDG.E.U8 R0, desc[UR10][R4.64] ;  /* 0x0000000a04008981 */ /* 0x0084e2000c1e1100 */
[----:B------:R-:W-:Y:S02]  /*225b0*/  ISETP.GE.AND P4, PT, R8, UR14, PT ;  /* 0x0000000e08007c0c */ /* 0x000fe4000bf86270 */
[----:B------:R-:W0:Y:S01]  /*225c0*/  S2R R8, SR_TID.X ;  /* 0x0000000000087919 */ /* 0x000e220000002100 */
[----:B------:R-:W-:Y:S01]  /*225d0*/  PRMT R2, RZ, 0x7610, R2 ;  /* 0x00007610ff027816 */ /* 0x000fe20000000002 */
[----:B------:R-:W3:Y:S01]  /*225e0*/  LDL R22, [R1+0x864] ;  /* 0x0008640001167983 */ /* 0x000ee20000100800 */
[----:B------:R-:W1:Y:S01]  /*225f0*/  S2R R10, SR_TID.X ;  /* 0x00000000000a7919 */ /* 0x000e620000002100 */
[----:B0-----:R-:W-:-:S04]  /*22600*/  SHF.R.U32.HI R8, RZ, 0x5, R8 ;  /* 0x00000005ff087819 */ /* 0x001fc80000011608 */
[----:B------:R-:W-:Y:S01]  /*22610*/  SGXT.U32 R8, R8, 0x1 ;  /* 0x000000010808781a */ /* 0x000fe20000000000 */
[----:B--2---:R-:W-:-:S03]  /*22620*/  @!P1 IMAD.MOV.U32 R4, RZ, RZ, R18 ;  /* 0x000000ffff049224 */ /* 0x004fc600078e0012 */
[----:B------:R-:W-:Y:S02]  /*22630*/  LOP3.LUT R18, R8, 0xc, RZ, 0xfc, !PT ;  /* 0x0000000c08127812 */ /* 0x000fe400078efcff */
[----:B------:R-:W0:Y:S01]  /*22640*/  S2R R8, SR_TID.X ;  /* 0x0000000000087919 */ /* 0x000e220000002100 */
[----:B------:R2:W3:Y:S02]  /*22650*/  @!P2 LDG.E.U8 R3, desc[UR10][R6.64] ;  /* 0x0000000a0603a981 */ /* 0x0004e4000c1e1100 */
[----:B--2---:R-:W-:Y:S02]  /*22660*/  @!P3 IMAD.MOV.U32 R7, RZ, RZ, R11 ;  /* 0x000000ffff07b224 */ /* 0x004fe400078e000b */
[----:B------:R-:W2:Y:S01]  /*22670*/  S2R R11, SR_TID.X ;  /* 0x00000000000b7919 */ /* 0x000ea20000002100 */
[----:B----4-:R-:W-:Y:S02]  /*22680*/  @!P1 IMAD.MOV.U32 R5, RZ, RZ, R20 ;  /* 0x000000ffff059224 */ /* 0x010fe400078e0014 */
[----:B------:R-:W-:Y:S01]  /*22690*/  @!P3 IMAD.MOV.U32 R6, RZ, RZ, R9 ;  /* 0x000000ffff06b224 */ /* 0x000fe200078e0009 */
[----:B------:R-:W-:Y:S01]  /*226a0*/  ISETP.GE.AND P0, PT, R18, UR14, PT ;  /* 0x0000000e12007c0c */ /* 0x000fe2000bf06270 */
[----:B------:R-:W4:Y:S04]  /*226b0*/  LDL R9, [R1+0x7ec] ;  /* 0x0007ec0001097983 */ /* 0x000f280000100800 */
[----:B------:R1:W3:Y:S01]  /*226c0*/  @!P1 LDG.E.U8 R2, desc[UR10][R4.64] ;  /* 0x0000000a04029981 */ /* 0x0002e2000c1e1100 */
[----:B0-----:R-:W-:-:S03]  /*226d0*/  SHF.R.U32.HI R8, RZ, 0x5, R8 ;  /* 0x00000005ff087819 */ /* 0x001fc60000011608 */
[----:B------:R-:W3:Y:S01]  /*226e0*/  LDL R20, [R1+0x880] ;  /* 0x0008800001147983 */ /* 0x000ee20000100800 */
[----:B------:R-:W-:Y:S02]  /*226f0*/  SGXT.U32 R8, R8, 0x1 ;  /* 0x000000010808781a */ /* 0x000fe40000000000 */
[----:B-1----:R-:W-:Y:S02]  /*22700*/  PRMT R4, RZ, 0x7610, R4 ;  /* 0x00007610ff047816 */ /* 0x002fe40000000004 */
[----:B------:R-:W-:Y:S02]  /*22710*/  LOP3.LUT R18, R8, 0xe, RZ, 0xfc, !PT ;  /* 0x0000000e08127812 */ /* 0x000fe400078efcff */
[----:B------:R-:W-:Y:S01]  /*22720*/  PRMT R5, RZ, 0x7610, R5 ;  /* 0x00007610ff057816 */ /* 0x000fe20000000005 */
[----:B------:R-:W4:Y:S01]  /*22730*/  LDL R8, [R1+0x850] ;  /* 0x0008500001087983 */ /* 0x000f220000100800 */
[----:B------:R-:W-:-:S03]  /*22740*/  ISETP.GE.AND P1, PT, R18, UR14, PT ;  /* 0x0000000e12007c0c */ /* 0x000fc6000bf26270 */
[----:B------:R0:W3:Y:S04]  /*22750*/  @!P3 LDG.E.U8 R4, desc[UR10][R6.64] ;  /* 0x0000000a0604b981 */ /* 0x0000e8000c1e1100 */
[----:B------:R-:W5:Y:S01]  /*22760*/  LDL R18, [R1+0x848] ;  /* 0x0008480001127983 */ /* 0x000f620000100800 */
[----:B0-----:R-:W-:Y:S01]  /*22770*/  @!P4 IMAD.MOV.U32 R7, RZ, RZ, R13 ;  /* 0x000000ffff07c224 */ /* 0x001fe200078e000d */
[----:B--2---:R-:W-:Y:S02]  /*22780*/  SHF.R.U32.HI R13, RZ, 0x5, R11 ;  /* 0x00000005ff0d7819 */ /* 0x004fe4000001160b */
[----:B------:R-:W2:Y:S01]  /*22790*/  LDL R11, [R1+0x84c] ;  /* 0x00084c00010b7983 */ /* 0x000ea20000100800 */
[----:B------:R-:W-:Y:S02]  /*227a0*/  @!P4 IMAD.MOV.U32 R6, RZ, RZ, R12 ;  /* 0x000000ffff06c224 */ /* 0x000fe400078e000c */
[----:B------:R-:W0:Y:S01]  /*227b0*/  S2R R12, SR_TID.X ;  /* 0x00000000000c7919 */ /* 0x000e220000002100 */
[----:B------:R-:W-:-:S02]  /*227c0*/  SGXT.U32 R13, R13, 0x1 ;  /* 0x000000010d0d781a */ /* 0x000fc40000000000 */
[----:B------:R1:W3:Y:S02]  /*227d0*/  @!P4 LDG.E.U8 R5, desc[UR10][R6.64] ;  /* 0x0000000a0605c981 */ /* 0x0002e4000c1e1100 */
[----:B------:R-:W-:-:S04]  /*227e0*/  LOP3.LUT R13, R13, 0x10, RZ, 0xfc, !PT ;  /* 0x000000100d0d7812 */ /* 0x000fc800078efcff */
[----:B------:R-:W-:Y:S02]  /*227f0*/  ISETP.GE.AND P3, PT, R13, UR14, PT ;  /* 0x0000000e0d007c0c */ /* 0x000fe4000bf66270 */
[----:B------:R-:W3:Y:S01]  /*22800*/  LDL R13, [R1+0x838] ;  /* 0x00083800010d7983 */ /* 0x000ee20000100800 */
[----:B0-----:R-:W-:-:S04]  /*22810*/  SHF.R.U32.HI R12, RZ, 0x5, R12 ;  /* 0x00000005ff0c7819 */ /* 0x001fc8000001160c */
[----:B------:R-:W-:-:S04]  /*22820*/  SGXT.U32 R12, R12, 0x1 ;  /* 0x000000010c0c781a */ /* 0x000fc80000000000 */
[----:B------:R-:W-:-:S04]  /*22830*/  LOP3.LUT R12, R12, 0x12, RZ, 0xfc, !PT ;  /* 0x000000120c0c7812 */ /* 0x000fc800078efcff */
[----:B------:R-:W-:Y:S02]  /*22840*/  ISETP.GE.AND P4, PT, R12, UR14, PT ;  /* 0x0000000e0c007c0c */ /* 0x000fe4000bf86270 */
[----:B------:R-:W3:Y:S01]  /*22850*/  LDL R12, [R1+0x83c] ;  /* 0x00083c00010c7983 */ /* 0x000ee20000100800 */
[----:B------:R-:W-:-:S04]  /*22860*/  SHF.R.U32.HI R10, RZ, 0x5, R10 ;  /* 0x00000005ff0a7819 */ /* 0x000fc8000001160a */
[----:B------:R-:W-:Y:S02]  /*22870*/  SGXT.U32 R10, R10, 0x1 ;  /* 0x000000010a0a781a */ /* 0x000fe40000000000 */
[----:B-1----:R-:W-:Y:S02]  /*22880*/  PRMT R7, RZ, 0x7610, R7 ;  /* 0x00007610ff077816 */ /* 0x002fe40000000007 */
[----:B------:R-:W-:Y:S02]  /*22890*/  ISETP.GE.AND P2, PT, R10, UR14, PT ;  /* 0x0000000e0a007c0c */ /* 0x000fe4000bf46270 */
[----:B------:R-:W-:-:S06]  /*228a0*/  PRMT R6, RZ, 0x7610, R6 ;  /* 0x00007610ff067816 */ /* 0x000fcc0000000006 */
[----:B----4-:R-:W4:Y:S01]  /*228b0*/  @!P0 LDG.E.U8 R6, desc[UR10][R8.64] ;  /* 0x0000000a08068981 */ /* 0x010f22000c1e1100 */
[----:B--2---:R-:W-:Y:S02]  /*228c0*/  @!P1 IMAD.MOV.U32 R10, RZ, RZ, R11 ;  /* 0x000000ffff0a9224 */ /* 0x004fe400078e000b */
[----:B-----5:R-:W-:-:S05]  /*228d0*/  @!P1 IMAD.MOV.U32 R11, RZ, RZ, R18 ;  /* 0x000000ffff0b9224 */ /* 0x020fca00078e0012 */
[----:B------:R0:W2:Y:S02]  /*228e0*/  @!P1 LDG.E.U8 R7, desc[UR10][R10.64] ;  /* 0x0000000a0a079981 */ /* 0x0000a4000c1e1100 */
[----:B0-----:R-:W0:Y:S01]  /*228f0*/  S2R R11, SR_TID.X ;  /* 0x00000000000b7919 */ /* 0x001e220000002100 */
[----:B------:R-:W-:Y:S01]  /*22900*/  PRMT R8, RZ, 0x7610, R8 ;  /* 0x00007610ff087816 */ /* 0x000fe20000000008 */
[----:B------:R-:W-:Y:S01]  /*22910*/  @!P3 IMAD.MOV.U32 R10, RZ, RZ, R26 ;  /* 0x000000ffff0ab224 */ /* 0x000fe200078e001a */
[----:B------:R-:W-:Y:S01]  /*22920*/  PRMT R9, RZ, 0x7610, R9 ;  /* 0x00007610ff097816 */ /* 0x000fe20000000009 */
[----:B------:R-:W5:Y:S01]  /*22930*/  LDL R26, [R1+0x834] ;  /* 0x00083400011a7983 */ /* 0x000f620000100800 */
[----:B0-----:R-:W-:-:S04]  /*22940*/  SHF.R.U32.HI R11, RZ, 0x5, R11 ;  /* 0x00000005ff0b7819 */ /* 0x001fc8000001160b */
[----:B---3--:R0:W3:Y:S01]  /*22950*/  @!P4 LDG.E.U8 R9, desc[UR10][R12.64] ;  /* 0x0000000a0c09c981 */ /* 0x0080e2000c1e1100 */
[----:B------:R-:W-:-:S04]  /*22960*/  SGXT.U32 R11, R11, 0x1 ;  /* 0x000000010b0b781a */ /* 0x000fc80000000000 */
[----:B------:R-:W-:-:S04]  /*22970*/  LOP3.LUT R11, R11, 0x14, RZ, 0xfc, !PT ;  /* 0x000000140b0b7812 */ /* 0x000fc800078efcff */
[----:B------:R-:W-:Y:S01]  /*22980*/  ISETP.GE.AND P0, PT, R11, UR14, PT ;  /* 0x0000000e0b007c0c */ /* 0x000fe2000bf06270 */
[----:B------:R-:W-:Y:S02]  /*22990*/  @!P3 IMAD.MOV.U32 R11, RZ, RZ, R28 ;  /* 0x000000ffff0bb224 */ /* 0x000fe400078e001c */
[----:B0-----:R-:W-:-:S03]  /*229a0*/  @!P2 IMAD.MOV.U32 R12, RZ, RZ, R20 ;  /* 0x000000ffff0ca224 */ /* 0x001fc600078e0014 */
[----:B------:R0:W4:Y:S01]  /*229b0*/  @!P3 LDG.E.U8 R8, desc[UR10][R10.64] ;  /* 0x0000000a0a08b981 */ /* 0x000122000c1e1100 */
[----:B------:R-:W-:Y:S01]  /*229c0*/  @!P2 IMAD.MOV.U32 R13, RZ, RZ, R22 ;  /* 0x000000ffff0da224 */ /* 0x000fe200078e0016 */
[----:B------:R-:W1:Y:S01]  /*229d0*/  S2R R18, SR_TID.X ;  /* 0x0000000000127919 */ /* 0x000e620000002100 */
[----:B------:R-:W-:Y:S01]  /*229e0*/  PRMT R14, RZ, 0x7610, R14 ;  /* 0x00007610ff0e7816 */ /* 0x000fe2000000000e */
[----:B------:R-:W2:Y:S01]  /*229f0*/  LDL R22, [R1+0x81c] ;  /* 0x00081c0001167983 */ /* 0x000ea20000100800 */
[----:B0-----:R-:W-:-:S06]  /*22a00*/  PRMT R10, RZ, 0x7610, R10 ;  /* 0x00007610ff0a7816 */ /* 0x001fcc000000000a */
[----:B------:R0:W3:Y:S04]  /*22a10*/  @!P2 LDG.E.U8 R10, desc[UR10][R12.64] ;  /* 0x0000000a0c0aa981 */ /* 0x0000e8000c1e1100 */
[----:B------:R-:W4:Y:S01]  /*22a20*/  LDL R13, [R1+0x830] ;  /* 0x00083000010d7983 */ /* 0x000f220000100800 */
[----:B-1----:R-:W-:-:S04]  /*22a30*/  SHF.R.U32.HI R18, RZ, 0x5, R18 ;  /* 0x00000005ff127819 */ /* 0x002fc80000011612 */
[----:B------:R-:W-:-:S04]  /*22a40*/  SGXT.U32 R18, R18, 0x1 ;  /* 0x000000011212781a */ /* 0x000fc80000000000 */
[----:B------:R-:W-:-:S04]  /*22a50*/  LOP3.LUT R28, R18, 0x16, RZ, 0xfc, !PT ;  /* 0x00000016121c7812 */ /* 0x000fc800078efcff */
[----:B------:R-:W-:Y:S02]  /*22a60*/  ISETP.GE.AND P1, PT, R28, UR14, PT ;  /* 0x0000000e1c007c0c */ /* 0x000fe4000bf26270 */
[----:B------:R-:W1:Y:S02]  /*22a70*/  S2R R28, SR_TID.X ;  /* 0x00000000001c7919 */ /* 0x000e640000002100 */
[----:B-1----:R-:W-:Y:S02]  /*22a80*/  SHF.R.U32.HI R20, RZ, 0x5, R28 ;  /* 0x00000005ff147819 */ /* 0x002fe4000001161c */
[----:B------:R-:W-:Y:S01]  /*22a90*/  LOP3.LUT R18, R18, 0x18, RZ, 0xfc, !PT ;  /* 0x0000001812127812 */ /* 0x000fe200078efcff */
[----:B------:R-:W3:Y:S01]  /*22aa0*/  LDL R28, [R1+0x810] ;  /* 0x00081000011c7983 */ /* 0x000ee20000100800 */
[----:B------:R-:W-:-:S04]  /*22ab0*/  SGXT.U32 R20, R20, 0x1 ;  /* 0x000000011414781a */ /* 0x000fc80000000000 */
[----:B0-----:R-:W-:Y:S02]  /*22ac0*/  LOP3.LUT R12, R20, 0x1c, RZ, 0xfc, !PT ;  /* 0x0000001c140c7812 */ /* 0x001fe400078efcff */
[----:B------:R-:W-:Y:S01]  /*22ad0*/  ISETP.GE.AND P3, PT, R18, UR14, PT ;  /* 0x0000000e12007c0c */ /* 0x000fe2000bf66270 */
[----:B------:R-:W3:Y:S01]  /*22ae0*/  LDL R20, [R1+0x814] ;  /* 0x0008140001147983 */ /* 0x000ee20000100800 */
[----:B------:R-:W-:Y:S01]  /*22af0*/  ISETP.GE.AND P4, PT, R12, UR14, PT ;  /* 0x0000000e0c007c0c */ /* 0x000fe2000bf86270 */
[----:B-----5:R-:W-:Y:S01]  /*22b00*/  @!P0 IMAD.MOV.U32 R12, RZ, RZ, R26 ;  /* 0x000000ffff0c8224 */ /* 0x020fe200078e001a */
[----:B------:R-:W0:Y:S01]  /*22b10*/  S2R R18, SR_TID.X ;  /* 0x0000000000127919 */ /* 0x000e220000002100 */
[----:B------:R-:W-:Y:S01]  /*22b20*/  PRMT R11, RZ, 0x7610, R11 ;  /* 0x00007610ff0b7816 */ /* 0x000fe2000000000b */
[----:B------:R-:W5:Y:S04]  /*22b30*/  LDL R26, [R1+0x80c] ;  /* 0x00080c00011a7983 */ /* 0x000f680000100800 */
[----:B----4-:R1:W4:Y:S04]  /*22b40*/  @!P0 LDG.E.U8 R14, desc[UR10][R12.64] ;  /* 0x0000000a0c0e8981 */ /* 0x010328000c1e1100 */
[----:B------:R-:W1:Y:S04]  /*22b50*/  LDL R12, [R1+0x828] ;  /* 0x00082800010c7983 */ /* 0x000e680000100800 */
[----:B------:R-:W1:Y:S01]  /*22b60*/  LDL R13, [R1+0x82c] ;  /* 0x00082c00010d7983 */ /* 0x000e620000100800 */
[----:B0-----:R-:W-:-:S04]  /*22b70*/  SHF.R.U32.HI R18, RZ, 0x5, R18 ;  /* 0x00000005ff127819 */ /* 0x001fc80000011612 */
[----:B------:R-:W-:-:S04]  /*22b80*/  SGXT.U32 R18, R18, 0x1 ;  /* 0x000000011212781a */ /* 0x000fc80000000000 */
[----:B------:R-:W-:-:S04]  /*22b90*/  LOP3.LUT R18, R18, 0x1a, RZ, 0xfc, !PT ;  /* 0x0000001a12127812 */ /* 0x000fc800078efcff */
[----:B------:R-:W-:Y:S02]  /*22ba0*/  ISETP.GE.AND P2, PT, R18, UR14, PT ;  /* 0x0000000e12007c0c */ /* 0x000fe4000bf46270 */
[----:B------:R-:W0:Y:S02]  /*22bb0*/  S2R R18, SR_TID.X ;  /* 0x0000000000127919 */ /* 0x000e240000002100 */
[----:B0-----:R-:W-:-:S04]  /*22bc0*/  SHF.R.U32.HI R18, RZ, 0x5, R18 ;  /* 0x00000005ff127819 */ /* 0x001fc80000011612 */
[----:B------:R-:W-:-:S04]  /*22bd0*/  SGXT.U32 R18, R18, 0x1 ;  /* 0x000000011212781a */ /* 0x000fc80000000000 */
[----:B------:R-:W-:-:S04]  /*22be0*/  LOP3.LUT R18, R18, 0x1e, RZ, 0xfc, !PT ;  /* 0x0000001e12127812 */ /* 0x000fc800078efcff */
[----:B------:R-:W-:Y:S02]  /*22bf0*/  ISETP.GE.AND P0, PT, R18, UR14, PT ;  /* 0x0000000e12007c0c */ /* 0x000fe4000bf06270 */
[----:B------:R-:W5:Y:S01]  /*22c00*/  LDL.LU R18, [R1+0x20c8] ;  /* 0x0020c80001127983 */ /* 0x000f620000300800 */
[----:B-1----:R-:W-:-:S04]  /*22c10*/  @!P1 LOP3.LUT R13, R13, R12, RZ, 0x3c, !PT ;  /* 0x0000000c0d0d9212 */ /* 0x002fc800078e3cff */
[----:B------:R-:W-:-:S04]  /*22c20*/  @!P1 LOP3.LUT R12, R13, R12, RZ, 0x3c, !PT ;  /* 0x0000000c0d0c9212 */ /* 0x000fc800078e3cff */
[----:B------:R-:W-:-:S05]  /*22c30*/  @!P1 LOP3.LUT R13, R13, R12, RZ, 0x3c, !PT ;  /* 0x0000000c0d0d9212 */ /* 0x000fca00078e3cff */
[----:B------:R0:W4:Y:S04]  /*22c40*/  @!P1 LDG.E.U8 R11, desc[UR10][R12.64] ;  /* 0x0000000a0c0b9981 */ /* 0x000128000c1e1100 */
[----:B------:R-:W0:Y:S04]  /*22c50*/  LDL R12, [R1+0x820] ;  /* 0x00082000010c7983 */ /* 0x000e280000100800 */
[----:B------:R-:W0:Y:S01]  /*22c60*/  LDL R13, [R1+0x824] ;  /* 0x00082400010d7983 */ /* 0x000e220000100800 */
[----:B------:R-:W-:Y:S02]  /*22c70*/  PRMT R15, RZ, 0x7610, R15 ;  /* 0x00007610ff0f7816 */ /* 0x000fe4000000000f */
[----:B0-----:R-:W-:-:S04]  /*22c80*/  @!P3 LOP3.LUT R13, R13, R12, RZ, 0x3c, !PT ;  /* 0x0000000c0d0db212 */ /* 0x001fc800078e3cff */
[----:B------:R-:W-:-:S04]  /*22c90*/  @!P3 LOP3.LUT R12, R13, R12, RZ, 0x3c, !PT ;  /* 0x0000000c0d0cb212 */ /* 0x000fc800078e3cff */
[----:B------:R-:W-:-:S05]  /*22ca0*/  @!P3 LOP3.LUT R13, R13, R12, RZ, 0x3c, !PT ;  /* 0x0000000c0d0db212 */ /* 0x000fca00078e3cff */
[----:B------:R2:W4:Y:S04]  /*22cb0*/  @!P3 LDG.E.U8 R15, desc[UR10][R12.64] ;  /* 0x0000000a0c0fb981 */ /* 0x000528000c1e1100 */
[----:B------:R-:W3:Y:S01]  /*22cc0*/  LDL R13, [R1+0x818] ;  /* 0x00081800010d7983 */ /* 0x000ee20000100800 */
[----:B------:R-:W-:Y:S01]  /*22cd0*/  PRMT R16, RZ, 0x7610, R16 ;  /* 0x00007610ff107816 */ /* 0x000fe20000000010 */
[----:B--2---:R-:W-:Y:S01]  /*22ce0*/  @!P2 IMAD.MOV.U32 R12, RZ, RZ, R22 ;  /* 0x000000ffff0ca224 */ /* 0x004fe200078e0016 */
[----:B------:R-:W-:Y:S01]  /*22cf0*/  PRMT R17, RZ, 0x7610, R17 ;  /* 0x00007610ff117816 */ /* 0x000fe20000000011 */
[----:B------:R-:W0:Y:S03]  /*22d00*/  S2R R22, SR_TID.X ;  /* 0x0000000000167919 */ /* 0x000e260000002100 */
[----:B---3--:R1:W2:Y:S02]  /*22d10*/  @!P2 LDG.E.U8 R16, desc[UR10][R12.64] ;  /* 0x0000000a0c10a981 */ /* 0x0082a4000c1e1100 */
[----:B-1----:R-:W-:-:S02]  /*22d20*/  @!P4 IMAD.MOV.U32 R12, RZ, RZ, R20 ;  /* 0x000000ffff0cc224 */ /* 0x002fc400078e0014 */
[----:B------:R-:W-:-:S05]  /*22d30*/  @!P4 IMAD.MOV.U32 R13, RZ, RZ, R28 ;  /* 0x000000ffff0dc224 */ /* 0x000fca00078e001c */
[----:B------:R1:W3:Y:S04]  /*22d40*/  @!P4 LDG.E.U8 R17, desc[UR10][R12.64] ;  /* 0x0000000a0c11c981 */ /* 0x0002e8000c1e1100 */
[----:B------:R-:W4:Y:S01]  /*22d50*/  LDL R13, [R1+0x808] ;  /* 0x00080800010d7983 */ /* 0x000f220000100800 */
[----:B------:R-:W0:Y:S01]  /*22d60*/  S2R R20, SR_TID.X ;  /* 0x0000000000147919 */ /* 0x000e220000002100 */
[----:B-----5:R-:W-:Y:S01]  /*22d70*/  PRMT R18, RZ, 0x7610, R18 ;  /* 0x00007610ff127816 */ /* 0x020fe20000000012 */
[----:B-1----:R-:W-:Y:S01]  /*22d80*/  @!P0 IMAD.MOV.U32 R12, RZ, RZ, R26 ;  /* 0x000000ffff0c8224 */ /* 0x002fe200078e001a */
[C---:B0-----:R-:W-:Y:S02]  /*22d90*/  LOP3.LUT R28, R22.reuse, 0x3f, RZ, 0xc0, !PT ;  /* 0x0000003f161c7812 */ /* 0x041fe400078ec0ff */
[----:B------:R-:W-:-:S02]  /*22da0*/  LOP3.LUT R26, R22, 0x1f, RZ, 0xc0, !PT ;  /* 0x0000001f161a7812 */ /* 0x000fc400078ec0ff */
[----:B------:R-:W-:-:S04]  /*22db0*/  LOP3.LUT R20, R20, 0x3f, RZ, 0xc0, !PT ;  /* 0x0000003f14147812 */ /* 0x000fc800078ec0ff */
[----:B------:R-:W-:Y:S01]  /*22dc0*/  LOP3.LUT R20, R20, 0x8, RZ, 0x3c, !PT ;  /* 0x0000000814147812 */ /* 0x000fe200078e3cff */
[----:B----4-:R-:W4:Y:S01]  /*22dd0*/  @!P0 LDG.E.U8 R18, desc[UR10][R12.64] ;  /* 0x0000000a0c128981 */ /* 0x010f22000c1e1100 */
[----:B------:R-:W-:Y:S01]  /*22de0*/  BAR.SYNC.DEFER_BLOCKING 0x0 ;  /* 0x0000000000007b1d */ /* 0x000fe20000010000 */
[----:B------:R-:W-:-:S05]  /*22df0*/  ISETP.GE.AND P0, PT, R26, UR14, PT ;  /* 0x0000000e1a007c0c */ /* 0x000fca000bf06270 */
[----:B------:R-:W-:Y:S04]  /*22e00*/  STS.U8 [R28+UR5], R10 ;  /* 0x0000000a1c007988 */ /* 0x000fe80008000005 */
[----:B------:R-:W-:Y:S04]  /*22e10*/  STS.U8 [R28+UR5+0x40], R0 ;  /* 0x000040001c007988 */ /* 0x000fe80008000005 */
[----:B------:R-:W-:Y:S04]  /*22e20*/  STS.U8 [R28+UR5+0x200], R8 ;  /* 0x000200081c007988 */ /* 0x000fe80008000005 */
[----:B------:R-:W-:Y:S04]  /*22e30*/  STS.U8 [R28+UR5+0x240], R9 ;  /* 0x000240091c007988 */ /* 0x000fe80008000005 */
[----:B------:R0:W-:Y:S04]  /*22e40*/  STS.U8 [R20+UR5+0x80], R2 ;  /* 0x0000800214007988 */ /* 0x0001e80008000005 */
[----:B------:R1:W-:Y:S04]  /*22e50*/  STS.U8 [R20+UR5+0xc0], R3 ;  /* 0x0000c00314007988 */ /* 0x0003e80008000005 */
[----:B------:R-:W-:Y:S04]  /*22e60*/  STS.U8 [R20+UR5+0x280], R14 ;  /* 0x0002800e14007988 */ /* 0x000fe80008000005 */
[----:B0-----:R-:W5:Y:S04]  /*22e70*/  LDL R2, [R1+0xfec] ;  /* 0x000fec0001027983 */ /* 0x001f680000100800 */
[----:B-1----:R-:W5:Y:S04]  /*22e80*/  LDL R3, [R1+0x87c] ;  /* 0x00087c0001037983 */ /* 0x002f680000100800 */
[----:B------:R-:W5:Y:S04]  /*22e90*/  LDL.LU R26, [R1+0x20c4] ;  /* 0x0020c400011a7983 */ /* 0x000f680000300800 */
[----:B------:R0:W-:Y:S04]  /*22ea0*/  STS.U8 [R20+UR5+0x2c0], R11 ;  /* 0x0002c00b14007988 */ /* 0x0001e80008000005 */
[----:B0-----:R-:W5:Y:S01]  /*22eb0*/  LDL.LU R20, [R1+0x20c0] ;  /* 0x0020c00001147983 */ /* 0x001f620000300800 */
[----:B------:R-:W-:-:S02]  /*22ec0*/  LOP3.LUT R22, R28, 0x10, RZ, 0x3c, !PT ;  /* 0x000000101c167812 */ /* 0x000fc400078e3cff */
[----:B------:R-:W-:-:S03]  /*22ed0*/  LOP3.LUT R28, R28, 0x18, RZ, 0x3c, !PT ;  /* 0x000000181c1c7812 */ /* 0x000fc600078e3cff */
[----:B------:R-:W-:Y:S04]  /*22ee0*/  STS.U8 [R22+UR5+0x100], R4 ;  /* 0x0001000416007988 */ /* 0x000fe80008000005 */
[----:B------:R-:W-:Y:S04]  /*22ef0*/  STS.U8 [R22+UR5+0x140], R5 ;  /* 0x0001400516007988 */ /* 0x000fe80008000005 */
[----:B------:R-:W-:Y:S04]  /*22f00*/  STS.U8 [R22+UR5+0x300], R15 ;  /* 0x0003000f16007988 */ /* 0x000fe80008000005 */
[----:B--2---:R0:W-:Y:S04]  /*22f10*/  STS.U8 [R22+UR5+0x340], R16 ;  /* 0x0003401016007988 */ /* 0x0041e80008000005 */
[----:B------:R-:W-:Y:S04]  /*22f20*/  STS.U8 [R28+UR5+0x180], R6 ;  /* 0x000180061c007988 */ /* 0x000fe80008000005 */
[----:B------:R-:W-:Y:S04]  /*22f30*/  STS.U8 [R28+UR5+0x1c0], R7 ;  /* 0x0001c0071c007988 */ /* 0x000fe80008000005 */
[----:B---3--:R-:W-:Y:S04]  /*22f40*/  STS.U8 [R28+UR5+0x380], R17 ;  /* 0x000380111c007988 */ /* 0x008fe80008000005 */
[----:B0-----:R-:W2:Y:S04]  /*22f50*/  LDL.LU R22, [R1+0x20bc] ;  /* 0x0020bc0001167983 */ /* 0x001ea80000300800 */
[----:B----4-:R0:W-:Y:S04]  /*22f60*/  STS.U8 [R28+UR5+0x3c0], R18 ;  /* 0x0003c0121c007988 */ /* 0x0101e80008000005 */
[----:B0-----:R-:W3:Y:S01]  /*22f70*/  LDL.LU R28, [R1+0x20b8] ;  /* 0x0020b800011c7983 */ /* 0x001ee20000300800 */
[----:B-----5:R-:W-:Y:S01]  /*22f80*/  PRMT R20, RZ, 0x7610, R20 ;  /* 0x00007610ff147816 */ /* 0x020fe20000000014 */
[----:B------:R-:W-:Y:S06]  /*22f90*/  BAR.SYNC.DEFER_BLOCKING 0x0 ;  /* 0x0000000000007b1d */ /* 0x000fec0000010000 */
[----:B------:R-:W4:Y:S04]  /*22fa0*/  @!P0 LDG.E.U8 R20, desc[UR10][R2.64] ;  /* 0x0000000a02148981 */ /* 0x000f28000c1e1100 */
[----:B----4-:R0:W-:Y:S04]  /*22fb0*/  STL [R1+0x7c4], R20 ;  /* 0x0007c41401007387 */ /* 0x0101e80000100800 */
[----:B0-----:R-:W4:Y:S04]  /*22fc0*/  LDL.LU R20, [R1+0x20b4] ;  /* 0x0020b40001147983 */ /* 0x001f280000300800 */
[----:B------:R-:W5:Y:S04]  /*22fd0*/  LDL R2, [R1+0x804] ;  /* 0x0008040001027983 */ /* 0x000f680000100800 */
[----:B------:R-:W5:Y:S01]  /*22fe0*/  LDL R3, [R1+0x878] ;  /* 0x0008780001037983 */ /* 0x000f620000100800 */
[----:B--2---:R-:W-:-:S02]  /*22ff0*/  PRMT R22, RZ, 0x7610, R22 ;  /* 0x00007610ff167816 */ /* 0x004fc40000000016 */
[----:B-----5:R-:W-:-:S04]  /*23000*/  @!P0 LOP3.LUT R3, R3, R2, RZ, 0x3c, !PT ;  /* 0x0000000203038212 */ /* 0x020fc800078e3cff */
[----:B------:R-:W-:-:S04]  /*23010*/  @!P0 LOP3.LUT R2, R3, R2, RZ, 0x3c, !PT ;  /* 0x0000000203028212 */ /* 0x000fc800078e3cff */
[----:B------:R-:W-:-:S05]  /*23020*/  @!P0 LOP3.LUT R3, R3, R2, RZ, 0x3c, !PT ;  /* 0x0000000203038212 */ /* 0x000fca00078e3cff */
[----:B------:R-:W2:Y:S04]  /*23030*/  @!P0 LDG.E.U8 R22, desc[UR10][R2.64] ;  /* 0x0000000a02168981 */ /* 0x000ea8000c1e1100 */
[----:B--2---:R0:W-:Y:S04]  /*23040*/  STL [R1+0x7c0], R22 ;  /* 0x0007c01601007387 */ /* 0x0041e80000100800 */
[----:B0-----:R-:W2:Y:S04]  /*23050*/  LDL.LU R22, [R1+0x20b0] ;  /* 0x0020b00001167983 */ /* 0x001ea80000300800 */
[----:B------:R-:W5:Y:S04]  /*23060*/  LDL R2, [R1+0x874] ;  /* 0x0008740001027983 */ /* 0x000f680000100800 */
[----:B------:R-:W5:Y:S01]  /*23070*/  LDL R3, [R1+0xfe8] ;  /* 0x000fe80001037983 */ /* 0x000f620000100800 */
[----:B---3--:R-:W-:-:S02]  /*23080*/  PRMT R28, RZ, 0x7610, R28 ;  /* 0x00007610ff1c7816 */ /* 0x008fc4000000001c */
[----:B-----5:R-:W-:-:S04]  /*23090*/  @!P0 LOP3.LUT R3, R3, R2, RZ, 0x3c, !PT ;  /* 0x0000000203038212 */ /* 0x020fc800078e3cff */
[----:B------:R-:W-:-:S04]  /*230a0*/  @!P0 LOP3.LUT R2, R3, R2, RZ, 0x3c, !PT ;  /* 0x0000000203028212 */ /* 0x000fc800078e3cff */
[----:B------:R-:W-:-:S05]  /*230b0*/  @!P0 LOP3.LUT R3, R3, R2, RZ, 0x3c, !PT ;  /* 0x0000000203038212 */ /* 0x000fca00078e3cff */
[----:B------:R-:W3:Y:S04]  /*230c0*/  @!P0 LDG.E.U8 R28, desc[UR10][R2.64] ;  /* 0x0000000a021c8981 */ /* 0x000ee8000c1e1100 */
[----:B---3--:R0:W-:Y:S04]  /*230d0*/  STL [R1+0x7bc], R28 ;  /* 0x0007bc1c01007387 */ /* 0x0081e80000100800 */
[----:B0-----:R-:W3:Y:S04]  /*230e0*/  LDL.LU R28, [R1+0x20ac] ;  /* 0x0020ac00011c7983 */ /* 0x001ee80000300800 */
        /* <DEDUP_REMOVED lines=1847> */
[----:B----4-:R-:W-:-:S02]  /*2a460*/  PRMT R20, RZ, 0x7610, R20 ;  /* 0x00007610ff147816 */ /* 0x010fc40000000014 */
[----:B-----5:R-:W-:-:S04]  /*2a470*/  @!P0 LOP3.LUT R3, R3, R2, RZ, 0x3c, !PT ;  /* 0x0000000203038212 */ /* 0x020fc800078e3cff */
[----:B------:R-:W-:-:S04]  /*2a480*/  @!P0 LOP3.LUT R2, R3, R2, RZ, 0x3c, !PT ;  /* 0x0000000203028212 */ /* 0x000fc800078e3cff */
[----:B------:R-:W-:-:S05]  /*2a490*/  @!P0 LOP3.LUT R3, R3, R2, RZ, 0x3c, !PT ;  /* 0x0000000203038212 */ /* 0x000fca00078e3cff */
[----:B------:R-:W4:Y:S04]  /*2a4a0*/  @!P0 LDG.E.U8 R20, desc[UR10][R2.64] ;  /* 0x0000000a02148981 */ /* 0x000f28000c1e1100 */
[----:B----4-:R0:W-:Y:S04]  /*2a4b0*/  STL [R1+0x50], R20 ;  /* 0x0000501401007387 */ /* 0x0101e80000100800 */
[----:B0-----:R-:W4:Y:S04]  /*2a4c0*/  LDL.LU R20, [R1+0x1d74] ;  /* 0x001d740001147983 */ /* 0x001f280000300800 */
[----:B------:R-:W5:Y:S04]  /*2a4d0*/  LDL R2, [R1+0x97c] ;  /* 0x00097c0001027983 */ /* 0x000f680000100800 */
[----:B------:R-:W5:Y:S01]  /*2a4e0*/  LDL R3, [R1+0x980] ;  /* 0x0009800001037983 */ /* 0x000f620000100800 */
[----:B------:R-:W-:-:S02]  /*2a4f0*/  PRMT R13, RZ, 0x7610, R13 ;  /* 0x00007610ff0d7816 */ /* 0x000fc4000000000d */
[----:B-----5:R-:W-:-:S04]  /*2a500*/  @!P0 LOP3.LUT R3, R3, R2, RZ, 0x3c, !PT ;  /* 0x0000000203038212 */ /* 0x020fc800078e3cff */
[----:B------:R-:W-:-:S04]  /*2a510*/  @!P0 LOP3.LUT R2, R3, R2, RZ, 0x3c, !PT ;  /* 0x0000000203028212 */ /* 0x000fc800078e3cff */
[----:B------:R-:W-:-:S05]  /*2a520*/  @!P0 LOP3.LUT R3, R3, R2, RZ, 0x3c, !PT ;  /* 0x0000000203038212 */ /* 0x000fca00078e3cff */
[----:B------:R0:W5:Y:S04]  /*2a530*/  @!P0 LDG.E.U8 R13, desc[UR10][R2.64] ;  /* 0x0000000a020d8981 */ /* 0x000168000c1e1100 */
[----:B------:R-:W0:Y:S04]  /*2a540*/  LDL R2, [R1+0x974] ;  /* 0x0009740001027983 */ /* 0x000e280000100800 */
[----:B------:R-:W0:Y:S01]  /*2a550*/  LDL R3, [R1+0x978] ;  /* 0x0009780001037983 */ /* 0x000e220000100800 */
[----:B------:R-:W-:Y:S02]  /*2a560*/  PRMT R26, RZ, 0x7610, R26 ;  /* 0x00007610ff1a7816 */ /* 0x000fe4000000001a */
[----:B0-----:R-:W-:-:S04]  /*2a570*/  @!P0 LOP3.LUT R3, R3, R2, RZ, 0x3c, !PT ;  /* 0x0000000203038212 */ /* 0x001fc800078e3cff */
[----:B------:R-:W-:-:S04]  /*2a580*/  @!P0 LOP3.LUT R2, R3, R2, RZ, 0x3c, !PT ;  /* 0x0000000203028212 */ /* 0x000fc800078e3cff */
[----:B------:R-:W-:-:S05]  /*2a590*/  @!P0 LOP3.LUT R3, R3, R2, RZ, 0x3c, !PT ;  /* 0x0000000203038212 */ /* 0x000fca00078e3cff */
[----:B------:R-:W3:Y:S04]  /*2a5a0*/  @!P0 LDG.E.U8 R26, desc[UR10][R2.64] ;  /* 0x0000000a021a8981 */ /* 0x000ee8000c1e1100 */
[----:B-----5:R0:W-:Y:S04]  /*2a5b0*/  STL [R1+0x4c], R13 ;  /* 0x00004c0d01007387 */ /* 0x0201e80000100800 */
[----:B0-----:R-:W5:Y:S04]  /*2a5c0*/  LDL R13, [R1+0x940] ;  /* 0x00094000010d7983 */ /* 0x001f680000100800 */
[----:B---3--:R0:W-:Y:S04]  /*2a5d0*/  STL [R1+0x48], R26 ;  /* 0x0000481a01007387 */ /* 0x0081e80000100800 */
[----:B0-----:R-:W3:Y:S04]  /*2a5e0*/  LDL.LU R26, [R1+0x1d70] ;  /* 0x001d7000011a7983 */ /* 0x001ee80000300800 */
[----:B------:R-:W2:Y:S04]  /*2a5f0*/  LDL R2, [R1+0x96c] ;  /* 0x00096c0001027983 */ /* 0x000ea80000100800 */
[----:B------:R-:W2:Y:S01]  /*2a600*/  LDL R3, [R1+0x970] ;  /* 0x0009700001037983 */ /* 0x000ea20000100800 */
[----:B------:R-:W-:-:S02]  /*2a610*/  PRMT R15, RZ, 0x7610, R15 ;  /* 0x00007610ff0f7816 */ /* 0x000fc4000000000f */
[----:B--2---:R-:W-:-:S04]  /*2a620*/  @!P0 LOP3.LUT R3, R3, R2, RZ, 0x3c, !PT ;  /* 0x0000000203038212 */ /* 0x004fc800078e3cff */
[----:B------:R-:W-:-:S04]  /*2a630*/  @!P0 LOP3.LUT R2, R3, R2, RZ, 0x3c, !PT ;  /* 0x0000000203028212 */ /* 0x000fc800078e3cff */
[----:B------:R-:W-:-:S05]  /*2a640*/  @!P0 LOP3.LUT R3, R3, R2, RZ, 0x3c, !PT ;  /* 0x0000000203038212 */ /* 0x000fca00078e3cff */
[----:B------:R0:W2:Y:S04]  /*2a650*/  @!P0 LDG.E.U8 R15, desc[UR10][R2.64] ;  /* 0x0000000a020f8981 */ /* 0x0000a8000c1e1100 */
[----:B------:R-:W0:Y:S04]  /*2a660*/  LDL R2, [R1+0x964] ;  /* 0x0009640001027983 */ /* 0x000e280000100800 */
[----:B------:R-:W0:Y:S01]  /*2a670*/  LDL R3, [R1+0x968] ;  /* 0x0009680001037983 */ /* 0x000e220000100800 */
[----:B------:R-:W-:Y:S02]  /*2a680*/  PRMT R24, RZ, 0x7610, R24 ;  /* 0x00007610ff187816 */ /* 0x000fe40000000018 */
[----:B0-----:R-:W-:-:S04]  /*2a690*/  @!P0 LOP3.LUT R3, R3, R2, RZ, 0x3c, !PT ;  /* 0x0000000203038212 */ /* 0x001fc800078e3cff */
[----:B------:R-:W-:-:S04]  /*2a6a0*/  @!P0 LOP3.LUT R2, R3, R2, RZ, 0x3c, !PT ;  /* 0x0000000203028212 */ /* 0x000fc800078e3cff */
[----:B------:R-:W-:-:S05]  /*2a6b0*/  @!P0 LOP3.LUT R3, R3, R2, RZ, 0x3c, !PT ;  /* 0x0000000203038212 */ /* 0x000fca00078e3cff */
[----:B------:R-:W4:Y:S04]  /*2a6c0*/  @!P0 LDG.E.U8 R24, desc[UR10][R2.64] ;  /* 0x0000000a02188981 */ /* 0x000f28000c1e1100 */
[----:B--2---:R0:W-:Y:S04]  /*2a6d0*/  STL [R1+0x44], R15 ;  /* 0x0000440f01007387 */ /* 0x0041e80000100800 */
[----:B0-----:R-:W2:Y:S04]  /*2a6e0*/  LDL R15, [R1+0x920] ;  /* 0x00092000010f7983 */ /* 0x001ea80000100800 */
        /* <DEDUP_REMOVED lines=8> */
[----:B------:R-:W5:Y:S04]  /*2a770*/  @!P0 LDG.E.U8 R19, desc[UR10][R2.64] ;  /* 0x0000000a02138981 */ /* 0x000f68000c1e1100 */
[----:B-----5:R0:W-:Y:S04]  /*2a780*/  STL [R1+0x3c], R19 ;  /* 0x00003c1301007387 */ /* 0x0201e80000100800 */
[----:B0-----:R-:W5:Y:S04]  /*2a790*/  LDL.LU R19, [R1+0x1d68] ;  /* 0x001d680001137983 */ /* 0x001f680000300800 */
[----:B------:R-:W3:Y:S04]  /*2a7a0*/  LDL R2, [R1+0x944] ;  /* 0x0009440001027983 */ /* 0x000ee80000100800 */
[----:B------:R-:W3:Y:S01]  /*2a7b0*/  LDL R3, [R1+0x948] ;  /* 0x0009480001037983 */ /* 0x000ee20000100800 */
[----:B------:R-:W-:-:S02]  /*2a7c0*/  PRMT R21, RZ, 0x7610, R21 ;  /* 0x00007610ff157816 */ /* 0x000fc40000000015 */
[----:B---3--:R-:W-:-:S04]  /*2a7d0*/  @!P0 LOP3.LUT R3, R3, R2, RZ, 0x3c, !PT ;  /* 0x0000000203038212 */ /* 0x008fc800078e3cff */
[----:B------:R-:W-:-:S04]  /*2a7e0*/  @!P0 LOP3.LUT R2, R3, R2, RZ, 0x3c, !PT ;  /* 0x0000000203028212 */ /* 0x000fc800078e3cff */
[----:B------:R-:W-:-:S05]  /*2a7f0*/  @!P0 LOP3.LUT R3, R3, R2, RZ, 0x3c, !PT ;  /* 0x0000000203038212 */ /* 0x000fca00078e3cff */
[----:B------:R-:W3:Y:S01]  /*2a800*/  @!P0 LDG.E.U8 R21, desc[UR10][R2.64] ;  /* 0x0000000a02158981 */ /* 0x000ee2000c1e1100 */
[----:B------:R-:W-:-:S03]  /*2a810*/  PRMT R23, RZ, 0x7610, R23 ;  /* 0x00007610ff177816 */ /* 0x000fc60000000017 */
[----:B---3--:R0:W-:Y:S04]  /*2a820*/  STL [R1+0x38], R21 ;  /* 0x0000381501007387 */ /* 0x0081e80000100800 */
[----:B0-----:R-:W3:Y:S04]  /*2a830*/  LDL.LU R21, [R1+0x1d64] ;  /* 0x001d640001157983 */ /* 0x001ee80000300800 */
[----:B------:R-:W2:Y:S01]  /*2a840*/  LDL R3, [R1+0x93c] ;  /* 0x00093c0001037983 */ /* 0x000ea20000100800 */
[----:B------:R-:W-:-:S03]  /*2a850*/  @!P0 IMAD.MOV.U32 R2, RZ, RZ, R13 ;  /* 0x000000ffff028224 */ /* 0x000fc600078e000d */
[----:B------:R-:W4:Y:S04]  /*2a860*/  LDL R13, [R1+0x8e8] ;  /* 0x0008e800010d7983 */ /* 0x000f280000100800 */
[----:B--2---:R-:W2:Y:S04]  /*2a870*/  @!P0 LDG.E.U8 R23, desc[UR10][R2.64] ;  /* 0x0000000a02178981 */ /* 0x004ea8000c1e1100 */
[----:B--2---:R0:W-:Y:S04]  /*2a880*/  STL [R1+0x34], R23 ;  /* 0x0000341701007387 */ /* 0x0041e80000100800 */
[----:B0-----:R-:W2:Y:S04]  /*2a890*/  LDL.LU R23, [R1+0x1d60] ;  /* 0x001d600001177983 */ /* 0x001ea80000300800 */
[----:B------:R-:W5:Y:S04]  /*2a8a0*/  LDL R2, [R1+0x924] ;  /* 0x0009240001027983 */ /* 0x000f680000100800 */
[----:B------:R-:W5:Y:S01]  /*2a8b0*/  LDL R3, [R1+0x928] ;  /* 0x0009280001037983 */ /* 0x000f620000100800 */
[----:B------:R-:W-:-:S02]  /*2a8c0*/  PRMT R25, RZ, 0x7610, R25 ;  /* 0x00007610ff197816 */ /* 0x000fc40000000019 */
[----:B-----5:R-:W-:-:S04]  /*2a8d0*/  @!P0 LOP3.LUT R3, R3, R2, RZ, 0x3c, !PT ;  /* 0x0000000203038212 */ /* 0x020fc800078e3cff */
[----:B------:R-:W-:-:S04]  /*2a8e0*/  @!P0 LOP3.LUT R2, R3, R2, RZ, 0x3c, !PT ;  /* 0x0000000203028212 */ /* 0x000fc800078e3cff */
[----:B------:R-:W-:-:S05]  /*2a8f0*/  @!P0 LOP3.LUT R3, R3, R2, RZ, 0x3c, !PT ;  /* 0x0000000203038212 */ /* 0x000fca00078e3cff */
[----:B------:R-:W5:Y:S01]  /*2a900*/  @!P0 LDG.E.U8 R25, desc[UR10][R2.64] ;  /* 0x0000000a02198981 */ /* 0x000f62000c1e1100 */
[----:B------:R-:W-:-:S03]  /*2a910*/  PRMT R14, RZ, 0x7610, R14 ;  /* 0x00007610ff0e7816 */ /* 0x000fc6000000000e */
[----:B-----5:R0:W-:Y:S04]  /*2a920*/  STL [R1+0x30], R25 ;  /* 0x0000301901007387 */ /* 0x0201e80000100800 */
[----:B0-----:R-:W5:Y:S04]  /*2a930*/  LDL.LU R25, [R1+0x1d5c] ;  /* 0x001d5c0001197983 */ /* 0x001f680000300800 */
[----:B------:R-:W3:Y:S01]  /*2a940*/  LDL R3, [R1+0x91c] ;  /* 0x00091c0001037983 */ /* 0x000ee20000100800 */
[----:B------:R-:W-:Y:S01]  /*2a950*/  @!P0 IMAD.MOV.U32 R2, RZ, RZ, R15 ;  /* 0x000000ffff028224 */ /* 0x000fe200078e000f */
[----:B------:R-:W-:-:S02]  /*2a960*/  PRMT R27, RZ, 0x7610, R27 ;  /* 0x00007610ff1b7816 */ /* 0x000fc4000000001b */
[----:B------:R-:W2:Y:S04]  /*2a970*/  LDL R15, [R1+0x8c4] ;  /* 0x0008c400010f7983 */ /* 0x000ea80000100800 */
[----:B---3--:R0:W3:Y:S04]  /*2a980*/  @!P0 LDG.E.U8 R14, desc[UR10][R2.64] ;  /* 0x0000000a020e8981 */ /* 0x0080e8000c1e1100 */
[----:B------:R-:W0:Y:S04]  /*2a990*/  LDL R2, [R1+0x904] ;  /* 0x0009040001027983 */ /* 0x000e280000100800 */
[----:B------:R-:W0:Y:S02]  /*2a9a0*/  LDL R3, [R1+0x908] ;  /* 0x0009080001037983 */ /* 0x000e240000100800 */
[----:B0-----:R-:W-:-:S04]  /*2a9b0*/  @!P0 LOP3.LUT R3, R3, R2, RZ, 0x3c, !PT ;  /* 0x0000000203038212 */ /* 0x001fc800078e3cff */
[----:B------:R-:W-:-:S04]  /*2a9c0*/  @!P0 LOP3.LUT R2, R3, R2, RZ, 0x3c, !PT ;  /* 0x0000000203028212 */ /* 0x000fc800078e3cff */
[----:B------:R-:W-:-:S05]  /*2a9d0*/  @!P0 LOP3.LUT R3, R3, R2, RZ, 0x3c, !PT ;  /* 0x0000000203038212 */ /* 0x000fca00078e3cff */
[----:B------:R-:W4:Y:S04]  /*2a9e0*/  @!P0 LDG.E.U8 R27, desc[UR10][R2.64] ;  /* 0x0000000a021b8981 */ /* 0x000f28000c1e1100 */
[----:B---3--:R0:W-:Y:S04]  /*2a9f0*/  STL [R1+0x2c], R14 ;  /* 0x00002c0e01007387 */ /* 0x0081e80000100800 */
[----:B0-----:R-:W3:Y:S04]  /*2aa00*/  LDL R14, [R1+0x8c8] ;  /* 0x0008c800010e7983 */ /* 0x001ee80000100800 */
        /* <DEDUP_REMOVED lines=12> */
[----:B------:R-:W2:Y:S01]  /*2aad0*/  LDL R3, [R1+0x8e4] ;  /* 0x0008e40001037983 */ /* 0x000ea20000100800 */
[----:B------:R-:W-:Y:S01]  /*2aae0*/  @!P0 IMAD.MOV.U32 R2, RZ, RZ, R13 ;  /* 0x000000ffff028224 */ /* 0x000fe200078e000d */
[----:B------:R-:W-:-:S02]  /*2aaf0*/  PRMT R28, RZ, 0x7610, R28 ;  /* 0x00007610ff1c7816 */ /* 0x000fc4000000001c */
[----:B------:R-:W-:Y:S01]  /*2ab00*/  PRMT R22, RZ, 0x7610, R22 ;  /* 0x00007610ff167816 */ /* 0x000fe20000000016 */
[----:B------:R-:W4:Y:S04]  /*2ab10*/  LDL R13, [R1+0x8a4] ;  /* 0x0008a400010d7983 */ /* 0x000f280000100800 */
[----:B--2---:R0:W2:Y:S04]  /*2ab20*/  @!P0 LDG.E.U8 R12, desc[UR10][R2.64] ;  /* 0x0000000a020c8981 */ /* 0x0040a8000c1e1100 */
[----:B------:R-:W0:Y:S04]  /*2ab30*/  LDL R2, [R1+0x8dc] ;  /* 0x0008dc0001027983 */ /* 0x000e280000100800 */
[----:B------:R-:W0:Y:S02]  /*2ab40*/  LDL R3, [R1+0x8e0] ;  /* 0x0008e00001037983 */ /* 0x000e240000100800 */
[----:B0-----:R-:W-:-:S04]  /*2ab50*/  @!P0 LOP3.LUT R3, R3, R2, RZ, 0x3c, !PT ;  /* 0x0000000203038212 */ /* 0x001fc800078e3cff */
[----:B------:R-:W-:-:S04]  /*2ab60*/  @!P0 LOP3.LUT R2, R3, R2, RZ, 0x3c, !PT ;  /* 0x0000000203028212 */ /* 0x000fc800078e3cff */
[----:B------:R-:W-:-:S05]  /*2ab70*/  @!P0 LOP3.LUT R3, R3, R2, RZ, 0x3c, !PT ;  /* 0x0000000203038212 */ /* 0x000fca00078e3cff */
[----:B------:R3:W5:Y:S02]  /*2ab80*/  @!P0 LDG.E.U8 R28, desc[UR10][R2.64] ;  /* 0x0000000a021c8981 */ /* 0x000764000c1e1100 */
[----:B---3--:R-:W-:Y:S02]  /*2ab90*/  @!P0 IMAD.MOV.U32 R2, RZ, RZ, R14 ;  /* 0x000000ffff028224 */ /* 0x008fe400078e000e */
[----:B------:R-:W-:-:S05]  /*2aba0*/  @!P0 IMAD.MOV.U32 R3, RZ, RZ, R15 ;  /* 0x000000ffff038224 */ /* 0x000fca00078e000f */
[----:B------:R-:W3:Y:S04]  /*2abb0*/  @!P0 LDG.E.U8 R22, desc[UR10][R2.64] ;  /* 0x0000000a02168981 */ /* 0x000ee8000c1e1100 */
[----:B--2---:R0:W-:Y:S04]  /*2abc0*/  STL [R1+0x20], R12 ;  /* 0x0000200c01007387 */ /* 0x0041e80000100800 */
[----:B0-----:R-:W2:Y:S04]  /*2abd0*/  LDL R12, [R1+0x8a8] ;  /* 0x0008a800010c7983 */ /* 0x001ea80000100800 */
[----:B-----5:R0:W-:Y:S04]  /*2abe0*/  STL [R1+0x1d00], R28 ;  /* 0x001d001c01007387 */ /* 0x0201e80000100800 */
[----:B------:R-:W5:Y:S04]  /*2abf0*/  LDL R2, [R1+0x8bc] ;  /* 0x0008bc0001027983 */ /* 0x000f680000100800 */
[----:B------:R-:W5:Y:S04]  /*2ac00*/  LDL R3, [R1+0x8c0] ;  /* 0x0008c00001037983 */ /* 0x000f680000100800 */
[----:B------:R-:W4:Y:S04]  /*2ac10*/  LDL R15, [R1+0x890] ;  /* 0x00089000010f7983 */ /* 0x000f280000100800 */
[----:B------:R-:W4:Y:S04]  /*2ac20*/  LDL R14, [R1+0x1004] ;  /* 0x00100400010e7983 */ /* 0x000f280000100800 */
[----:B0-----:R-:W4:Y:S04]  /*2ac30*/  LDL R28, [R1+0x8a0] ;  /* 0x0008a000011c7983 */ /* 0x001f280000100800 */
[----:B---3--:R0:W-:Y:S04]  /*2ac40*/  STL [R1+0x1d04], R22 ;  /* 0x001d041601007387 */ /* 0x0081e80000100800 */
[----:B0-----:R-:W3:Y:S01]  /*2ac50*/  LDL R22, [R1+0x89c] ;  /* 0x00089c0001167983 */ /* 0x001ee20000100800 */
[----:B------:R-:W-:-:S02]  /*2ac60*/  PRMT R20, RZ, 0x7610, R20 ;  /* 0x00007610ff147816 */ /* 0x000fc40000000014 */
[----:B------:R-:W-:Y:S02]  /*2ac70*/  PRMT R10, RZ, 0x7610, R10 ;  /* 0x00007610ff0a7816 */ /* 0x000fe4000000000a */
[----:B------:R-:W-:Y:S02]  /*2ac80*/  PRMT R9, RZ, 0x7610, R9 ;  /* 0x00007610ff097816 */ /* 0x000fe40000000009 */
[----:B-----5:R-:W-:-:S04]  /*2ac90*/  @!P0 LOP3.LUT R3, R3, R2, RZ, 0x3c, !PT ;  /* 0x0000000203038212 */ /* 0x020fc800078e3cff */
[----:B------:R-:W-:-:S04]  /*2aca0*/  @!P0 LOP3.LUT R2, R3, R2, RZ, 0x3c, !PT ;  /* 0x0000000203028212 */ /* 0x000fc800078e3cff */
[----:B------:R-:W-:-:S05]  /*2acb0*/  @!P0 LOP3.LUT R3, R3, R2, RZ, 0x3c, !PT ;  /* 0x0000000203038212 */ /* 0x000fca00078e3cff */
[----:B------:R2:W5:Y:S02]  /*2acc0*/  @!P0 LDG.E.U8 R20, desc[UR10][R2.64] ;  /* 0x0000000a02148981 */ /* 0x000564000c1e1100 */
[----:B--2---:R-:W-:Y:S02]  /*2acd0*/  @!P0 IMAD.MOV.U32 R2, RZ, RZ, R12 ;  /* 0x000000ffff028224 */ /* 0x004fe400078e000c */
[----:B----4-:R-:W-:-:S05]  /*2ace0*/  @!P0 IMAD.MOV.U32 R3, RZ, RZ, R13 ;  /* 0x000000ffff038224 */ /* 0x010fca00078e000d */
[----:B------:R0:W2:Y:S02]  /*2acf0*/  @!P0 LDG.E.U8 R10, desc[UR10][R2.64] ;  /* 0x0000000a020a8981 */ /* 0x0000a4000c1e1100 */
[----:B0-----:R-:W-:Y:S02]  /*2ad00*/  @!P0 IMAD.MOV.U32 R2, RZ, RZ, R28 ;  /* 0x000000ffff028224 */ /* 0x001fe400078e001c */
[----:B---3--:R-:W-:-:S05]  /*2ad10*/  @!P0 IMAD.MOV.U32 R3, RZ, RZ, R22 ;  /* 0x000000ffff038224 */ /* 0x008fca00078e0016 */
[----:B------:R0:W3:Y:S01]  /*2ad20*/  @!P0 LDG.E.U8 R9, desc[UR10][R2.64] ;  /* 0x0000000a02098981 */ /* 0x0000e2000c1e1100 */
[----:B------:R-:W-:Y:S01]  /*2ad30*/  PRMT R8, RZ, 0x7610, R8 ;  /* 0x00007610ff087816 */ /* 0x000fe20000000008 */
[----:B0-----:R-:W-:Y:S02]  /*2ad40*/  @!P0 IMAD.MOV.U32 R2, RZ, RZ, R14 ;  /* 0x000000ffff028224 */ /* 0x001fe400078e000e */
[----:B------:R-:W-:-:S05]  /*2ad50*/  @!P0 IMAD.MOV.U32 R3, RZ, RZ, R15 ;  /* 0x000000ffff038224 */ /* 0x000fca00078e000f */
[----:B------:R0:W4:Y:S04]  /*2ad60*/  @!P0 LDG.E.U8 R8, desc[UR10][R2.64] ;  /* 0x0000000a02088981 */ /* 0x000128000c1e1100 */
[----:B-----5:R-:W-:Y:S04]  /*2ad70*/  STL [R1+0x1d08], R20 ;  /* 0x001d081401007387 */ /* 0x020fe80000100800 */
[----:B------:R-:W5:Y:S04]  /*2ad80*/  LDL R13, [R1+0xff0] ;  /* 0x000ff000010d7983 */ /* 0x000f680000100800 */
[----:B------:R-:W5:Y:S04]  /*2ad90*/  LDL R12, [R1+0x1024] ;  /* 0x00102400010c7983 */ /* 0x000f680000100800 */
[----:B--2---:R1:W-:Y:S04]  /*2ada0*/  STL [R1+0x1d0c], R10 ;  /* 0x001d0c0a01007387 */ /* 0x0043e80000100800 */
[----:B-1----:R-:W0:Y:S04]  /*2adb0*/  LDL R10, [R1+0x100c] ;  /* 0x00100c00010a7983 */ /* 0x002e280000100800 */
[----:B---3--:R-:W-:Y:S04]  /*2adc0*/  STL [R1+0x1d10], R9 ;  /* 0x001d100901007387 */ /* 0x008fe80000100800 */
[----:B------:R-:W2:Y:S01]  /*2add0*/  LDL R3, [R1+0x88c] ;  /* 0x00088c0001037983 */ /* 0x000ea20000100800 */
[----:B------:R-:W-:-:S03]  /*2ade0*/  PRMT R7, RZ, 0x7610, R7 ;  /* 0x00007610ff077816 */ /* 0x000fc60000000007 */
[----:B------:R-:W3:Y:S04]  /*2adf0*/  LDL R28, [R1+0xff8] ;  /* 0x000ff800011c7983 */ /* 0x000ee80000100800 */
[----:B------:R-:W3:Y:S04]  /*2ae00*/  LDL R22, [R1+0x102c] ;  /* 0x00102c0001167983 */ /* 0x000ee80000100800 */
[----:B------:R-:W3:Y:S04]  /*2ae10*/  LDL R15, [R1+0x1010] ;  /* 0x00101000010f7983 */ /* 0x000ee80000100800 */
[----:B------:R-:W3:Y:S01]  /*2ae20*/  LDL R14, [R1+0x1044] ;  /* 0x00104400010e7983 */ /* 0x000ee20000100800 */
[----:B0-----:R-:W-:-:S05]  /*2ae30*/  @!P0 IMAD.MOV.U32 R2, RZ, RZ, R10 ;  /* 0x000000ffff028224 */ /* 0x001fca00078e000a */
[----:B--2---:R5:W2:Y:S04]  /*2ae40*/  @!P0 LDG.E.U8 R7, desc[UR10][R2.64] ;  /* 0x0000000a02078981 */ /* 0x004aa8000c1e1100 */
[----:B----4-:R0:W-:Y:S01]  /*2ae50*/  STL [R1+0x1d14], R8 ;  /* 0x001d140801007387 */ /* 0x0101e20000100800 */
[----:B-----5:R-:W-:Y:S02]  /*2ae60*/  @!P0 IMAD.MOV.U32 R2, RZ, RZ, R12 ;  /* 0x000000ffff028224 */ /* 0x020fe400078e000c */
[----:B------:R-:W-:Y:S01]  /*2ae70*/  @!P0 IMAD.MOV.U32 R3, RZ, RZ, R13 ;  /* 0x000000ffff038224 */ /* 0x000fe200078e000d */
[----:B------:R-:W-:Y:S02]  /*2ae80*/  PRMT R6, RZ, 0x7610, R6 ;  /* 0x00007610ff067816 */ /* 0x000fe40000000006 */
[----:B------:R-:W-:-:S04]  /*2ae90*/  PRMT R5, RZ, 0x7610, R5 ;  /* 0x00007610ff057816 */ /* 0x000fc80000000005 */
[----:B------:R3:W4:Y:S04]  /*2aea0*/  @!P0 LDG.E.U8 R6, desc[UR10][R2.64] ;  /* 0x0000000a02068981 */ /* 0x000728000c1e1100 */
[----:B--2---:R-:W-:Y:S04]  /*2aeb0*/  STL [R1+0x1d18], R7 ;  /* 0x001d180701007387 */ /* 0x004fe80000100800 */
[----:B------:R-:W2:Y:S04]  /*2aec0*/  LDL R13, [R1+0x1018] ;  /* 0x00101800010d7983 */ /* 0x000ea80000100800 */
[----:B------:R-:W2:Y:S01]  /*2aed0*/  LDL R12, [R1+0x104c] ;  /* 0x00104c00010c7983 */ /* 0x000ea20000100800 */
[----:B---3--:R-:W-:-:S02]  /*2aee0*/  @!P0 IMAD.MOV.U32 R2, RZ, RZ, R22 ;  /* 0x000000ffff028224 */ /* 0x008fc400078e0016 */
[----:B------:R-:W-:Y:S01]  /*2aef0*/  @!P0 IMAD.MOV.U32 R3, RZ, RZ, R28 ;  /* 0x000000ffff038224 */ /* 0x000fe200078e001c */
[----:B------:R-:W-:Y:S01]  /*2af00*/  PRMT R4, RZ, 0x7610, R4 ;  /* 0x00007610ff047816 */ /* 0x000fe20000000004 */
[----:B------:R-:W3:Y:S04]  /*2af10*/  LDL R10, [R1+0x1030] ;  /* 0x00103000010a7983 */ /* 0x000ee80000100800 */
[----:B------:R1:W5:Y:S04]  /*2af20*/  @!P0 LDG.E.U8 R5, desc[UR10][R2.64] ;  /* 0x0000000a02058981 */ /* 0x000368000c1e1100 */
[----:B0-----:R-:W3:Y:S01]  /*2af30*/  LDL R8, [R1+0x105c] ;  /* 0x00105c0001087983 */ /* 0x001ee20000100800 */
[----:B-1----:R-:W-:-:S02]  /*2af40*/  @!P0 IMAD.MOV.U32 R2, RZ, RZ, R14 ;  /* 0x000000ffff028224 */ /* 0x002fc400078e000e */
[----:B------:R-:W-:-:S05]  /*2af50*/  @!P0 IMAD.MOV.U32 R3, RZ, RZ, R15 ;  /* 0x000000ffff038224 */ /* 0x000fca00078e000f */
[----:B------:R0:W3:Y:S02]  /*2af60*/  @!P0 LDG.E.U8 R4, desc[UR10][R2.64] ;  /* 0x0000000a02048981 */ /* 0x0000e4000c1e1100 */
[----:B0-----:R-:W-:-:S06]  /*2af70*/  PRMT R3, RZ, 0x7610, R3 ;  /* 0x00007610ff037816 */ /* 0x001fcc0000000003 */
[----:B--2---:R3:W2:Y:S04]  /*2af80*/  @!P0 LDG.E.U8 R3, desc[UR10][R12.64] ;  /* 0x0000000a0c038981 */ /* 0x0046a8000c1e1100 */
[----:B----4-:R-:W-:Y:S01]  /*2af90*/  STL [R1+0x1cfc], R6 ;  /* 0x001cfc0601007387 */ /* 0x010fe20000100800 */
[----:B------:R-:W-:-:S03]  /*2afa0*/  PRMT R2, RZ, 0x7610, R2 ;  /* 0x00007610ff027816 */ /* 0x000fc60000000002 */
[----:B-----5:R0:W-:Y:S04]  /*2afb0*/  STL [R1+0x1d1c], R5 ;  /* 0x001d1c0501007387 */ /* 0x0201e80000100800 */
[----:B------:R-:W4:Y:S04]  /*2afc0*/  LDL R28, [R1+0x1058] ;  /* 0x00105800011c7983 */ /* 0x000f280000100800 */
[----:B------:R-:W5:Y:S01]  /*2afd0*/  LDL R22, [R1+0x954] ;  /* 0x0009540001167983 */ /* 0x000f620000100800 */
[----:B---3--:R-:W-:-:S03]  /*2afe0*/  @!P0 IMAD.MOV.U32 R12, RZ, RZ, R8 ;  /* 0x000000ffff0c8224 */ /* 0x008fc600078e0008 */
[----:B------:R-:W3:Y:S01]  /*2aff0*/  LDL R15, [R1+0x958] ;  /* 0x00095800010f7983 */ /* 0x000ee20000100800 */
[----:B------:R-:W-:-:S05]  /*2b000*/  @!P0 IMAD.MOV.U32 R13, RZ, RZ, R10 ;  /* 0x000000ffff0d8224 */ /* 0x000fca00078e000a */
[----:B------:R4:W5:Y:S04]  /*2b010*/  @!P0 LDG.E.U8 R2, desc[UR10][R12.64] ;  /* 0x0000000a0c028981 */ /* 0x000968000c1e1100 */
[----:B------:R-:W-:Y:S04]  /*2b020*/  STL [R1+0x1d20], R4 ;  /* 0x001d200401007387 */ /* 0x000fe80000100800 */
[----:B--2---:R-:W-:Y:S04]  /*2b030*/  STL [R1+0x1d24], R3 ;  /* 0x001d240301007387 */ /* 0x004fe80000100800 */
[----:B------:R-:W2:Y:S04]  /*2b040*/  LDL R13, [R1+0x1038] ;  /* 0x00103800010d7983 */ /* 0x000ea80000100800 */
[----:B------:R-:W3:Y:S04]  /*2b050*/  LDL R14, [R1+0x94c] ;  /* 0x00094c00010e7983 */ /* 0x000ee80000100800 */
[----:B------:R-:W3:Y:S01]  /*2b060*/  LDL R10, [R1+0x950] ;  /* 0x00095000010a7983 */ /* 0x000ee20000100800 */
[----:B------:R-:W-:Y:S01]  /*2b070*/  PRMT R0, RZ, 0x7610, R0 ;  /* 0x00007610ff007816 */ /* 0x000fe20000000000 */
[----:B----4-:R-:W-:Y:S01]  /*2b080*/  @!P0 IMAD.MOV.U32 R12, RZ, RZ, R28 ;  /* 0x000000ffff0c8224 */ /* 0x010fe200078e001c */
[----:B0-----:R-:W-:Y:S01]  /*2b090*/  PRMT R5, RZ, 0x7610, R5 ;  /* 0x00007610ff057816 */ /* 0x001fe20000000005 */
[----:B------:R-:W4:Y:S04]  /*2b0a0*/  LDL R8, [R1+0x934] ;  /* 0x0009340001087983 */ /* 0x000f280000100800 */
[----:B------:R-:W4:Y:S04]  /*2b0b0*/  LDL R6, [R1+0x938] ;  /* 0x0009380001067983 */ /* 0x000f280000100800 */
[----:B-----5:R0:W-:Y:S04]  /*2b0c0*/  STL [R1+0x1d28], R2 ;  /* 0x001d280201007387 */ /* 0x0201e80000100800 */
[----:B--2---:R3:W2:Y:S02]  /*2b0d0*/  @!P0 LDG.E.U8 R0, desc[UR10][R12.64] ;  /* 0x0000000a0c008981 */ /* 0x0046a4000c1e1100 */
[----:B---3--:R-:W-:-:S02]  /*2b0e0*/  @!P0 IMAD.MOV.U32 R12, RZ, RZ, R15 ;  /* 0x000000ffff0c8224 */ /* 0x008fc400078e000f */
[----:B------:R-:W-:-:S05]  /*2b0f0*/  @!P0 IMAD.MOV.U32 R13, RZ, RZ, R22 ;  /* 0x000000ffff0d8224 */ /* 0x000fca00078e0016 */
[----:B------:R1:W3:Y:S01]  /*2b100*/  @!P0 LDG.E.U8 R5, desc[UR10][R12.64] ;  /* 0x0000000a0c058981 */ /* 0x0002e2000c1e1100 */
[----:B0-----:R-:W-:Y:S01]  /*2b110*/  PRMT R2, RZ, 0x7610, R2 ;  /* 0x00007610ff027816 */ /* 0x001fe20000000002 */
[----:B-1----:R-:W-:Y:S02]  /*2b120*/  @!P0 IMAD.MOV.U32 R12, RZ, RZ, R10 ;  /* 0x000000ffff0c8224 */ /* 0x002fe400078e000a */
[----:B------:R-:W-:-:S05]  /*2b130*/  @!P0 IMAD.MOV.U32 R13, RZ, RZ, R14 ;  /* 0x000000ffff0d8224 */ /* 0x000fca00078e000e */
[----:B------:R-:W5:Y:S04]  /*2b140*/  @!P0 LDG.E.U8 R2, desc[UR10][R12.64] ;  /* 0x0000000a0c028981 */ /* 0x000f68000c1e1100 */
[----:B--2---:R-:W-:Y:S04]  /*2b150*/  STL [R1+0x1d2c], R0 ;  /* 0x001d2c0001007387 */ /* 0x004fe80000100800 */
[----:B------:R-:W2:Y:S04]  /*2b160*/  LDL R28, [R1+0x92c] ;  /* 0x00092c00011c7983 */ /* 0x000ea80000100800 */
[----:B------:R-:W2:Y:S04]  /*2b170*/  LDL R22, [R1+0x930] ;  /* 0x0009300001167983 */ /* 0x000ea80000100800 */
[----:B------:R-:W2:Y:S04]  /*2b180*/  LDL R15, [R1+0x914] ;  /* 0x00091400010f7983 */ /* 0x000ea80000100800 */
[----:B---3--:R0:W-:Y:S04]  /*2b190*/  STL [R1+0x1c], R5 ;  /* 0x00001c0501007387 */ /* 0x0081e80000100800 */
[----:B------:R-:W3:Y:S04]  /*2b1a0*/  LDL R14, [R1+0x90c] ;  /* 0x00090c00010e7983 */ /* 0x000ee80000100800 */
[----:B0-----:R-:W3:Y:S01]  /*2b1b0*/  LDL R5, [R1+0x918] ;  /* 0x0009180001057983 */ /* 0x001ee20000100800 */
[----:B------:R-:W-:-:S03]  /*2b1c0*/  PRMT R3, RZ, 0x7610, R3 ;  /* 0x00007610ff037816 */ /* 0x000fc60000000003 */
[----:B-----5:R0:W-:Y:S01]  /*2b1d0*/  STL [R1+0x18], R2 ;  /* 0x0000180201007387 */ /* 0x0201e20000100800 */
[----:B----4-:R-:W-:Y:S02]  /*2b1e0*/  @!P0 IMAD.MOV.U32 R12, RZ, RZ, R6 ;  /* 0x000000ffff0c8224 */ /* 0x010fe400078e0006 */
[----:B------:R-:W-:Y:S01]  /*2b1f0*/  @!P0 IMAD.MOV.U32 R13, RZ, RZ, R8 ;  /* 0x000000ffff0d8224 */ /* 0x000fe200078e0008 */
[----:B------:R-:W4:Y:S04]  /*2b200*/  LDL R10, [R1+0x8f4] ;  /* 0x0008f400010a7983 */ /* 0x000f280000100800 */
[----:B------:R-:W5:Y:S04]  /*2b210*/  LDL R8, [R1+0x8f8] ;  /* 0x0008f80001087983 */ /* 0x000f680000100800 */
[----:B------:R2:W4:Y:S01]  /*2b220*/  @!P0 LDG.E.U8 R3, desc[UR10][R12.64] ;  /* 0x0000000a0c038981 */ /* 0x000522000c1e1100 */
[----:B------:R-:W-:-:S02]  /*2b230*/  PRMT R20, RZ, 0x7610, R20 ;  /* 0x00007610ff147816 */ /* 0x000fc40000000014 */
[----:B------:R-:W-:Y:S02]  /*2b240*/  PRMT R4, RZ, 0x7610, R4 ;  /* 0x00007610ff047816 */ /* 0x000fe40000000004 */
[----:B------:R-:W-:Y:S02]  /*2b250*/  PRMT R0, RZ, 0x7610, R0 ;  /* 0x00007610ff007816 */ /* 0x000fe40000000000 */
[----:B------:R-:W-:Y:S01]  /*2b260*/  PRMT R7, RZ, 0x7610, R7 ;  /* 0x00007610ff077816 */ /* 0x000fe20000000007 */
[----:B0-----:R-:W5:Y:S04]  /*2b270*/  LDL R2, [R1+0x910] ;  /* 0x0009100001027983 */ /* 0x001f680000100800 */
[----:B------:R-:W4:Y:S01]  /*2b280*/  LDL R6, [R1+0x8ec] ;  /* 0x0008ec0001067983 */ /* 0x000f220000100800 */
[----:B--2---:R-:W-:-:S02]  /*2b290*/  @!P0 IMAD.MOV.U32 R13, RZ, RZ, R28 ;  /* 0x000000ffff0d8224 */ /* 0x004fc400078e001c */
[----:B------:R-:W-:-:S05]  /*2b2a0*/  @!P0 IMAD.MOV.U32 R12, RZ, RZ, R22 ;  /* 0x000000ffff0c8224 */ /* 0x000fca00078e0016 */
[----:B------:R0:W2:Y:S02]  /*2b2b0*/  @!P0 LDG.E.U8 R20, desc[UR10][R12.64] ;  /* 0x0000000a0c148981 */ /* 0x0000a4000c1e1100 */
[----:B0-----:R-:W-:Y:S02]  /*2b2c0*/  @!P0 IMAD.MOV.U32 R13, RZ, RZ, R15 ;  /* 0x000000ffff0d8224 */ /* 0x001fe400078e000f */
[----:B---3--:R-:W-:-:S05]  /*2b2d0*/  @!P0 IMAD.MOV.U32 R12, RZ, RZ, R5 ;  /* 0x000000ffff0c8224 */ /* 0x008fca00078e0005 */
[----:B------:R0:W3:Y:S02]  /*2b2e0*/  @!P0 LDG.E.U8 R4, desc[UR10][R12.64] ;  /* 0x0000000a0c048981 */ /* 0x0000e4000c1e1100 */
[----:B0-----:R-:W-:Y:S02]  /*2b2f0*/  @!P0 IMAD.MOV.U32 R13, RZ, RZ, R14 ;  /* 0x000000ffff0d8224 */ /* 0x001fe400078e000e */
[----:B-----5:R-:W-:-:S05]  /*2b300*/  @!P0 IMAD.MOV.U32 R12, RZ, RZ, R2 ;  /* 0x000000ffff0c8224 */ /* 0x020fca00078e0002 */
[----:B------:R0:W5:Y:S02]  /*2b310*/  @!P0 LDG.E.U8 R0, desc[UR10][R12.64] ;  /* 0x0000000a0c008981 */ /* 0x000164000c1e1100 */
[----:B0-----:R-:W-:Y:S02]  /*2b320*/  @!P0 IMAD.MOV.U32 R12, RZ, RZ, R8 ;  /* 0x000000ffff0c8224 */ /* 0x001fe400078e0008 */
[----:B----4-:R-:W-:-:S05]  /*2b330*/  @!P0 IMAD.MOV.U32 R13, RZ, RZ, R10 ;  /* 0x000000ffff0d8224 */ /* 0x010fca00078e000a */
[----:B------:R-:W4:Y:S04]  /*2b340*/  @!P0 LDG.E.U8 R7, desc[UR10][R12.64] ;  /* 0x0000000a0c078981 */ /* 0x000f28000c1e1100 */
[----:B------:R0:W-:Y:S04]  /*2b350*/  STL [R1+0x14], R3 ;  /* 0x0000140301007387 */ /* 0x0001e80000100800 */
[----:B------:R-:W2:Y:S04]  /*2b360*/  LDL R5, [R1+0x8d4] ;  /* 0x0008d40001057983 */ /* 0x000ea80000100800 */
[----:B0-----:R-:W2:Y:S04]  /*2b370*/  LDL R3, [R1+0x8f0] ;  /* 0x0008f00001037983 */ /* 0x001ea80000100800 */
[----:B---3--:R0:W-:Y:S04]  /*2b380*/  STL [R1+0xc], R4 ;  /* 0x00000c0401007387 */ /* 0x0081e80000100800 */
[----:B------:R-:W3:Y:S04]  /*2b390*/  LDL R2, [R1+0x8cc] ;  /* 0x0008cc0001027983 */ /* 0x000ee80000100800 */
[----:B0-----:R-:W3:Y:S04]  /*2b3a0*/  LDL R4, [R1+0x8d8] ;  /* 0x0008d80001047983 */ /* 0x001ee80000100800 */
[----:B-----5:R0:W-:Y:S04]  /*2b3b0*/  STL [R1+0x8], R0 ;  /* 0x0000080001007387 */ /* 0x0201e80000100800 */
[----:B------:R-:W5:Y:S04]  /*2b3c0*/  LDL R8, [R1+0x8b4] ;  /* 0x0008b40001087983 */ /* 0x000f680000100800 */
[----:B0-----:R-:W5:Y:S01]  /*2b3d0*/  LDL R0, [R1+0x8d0] ;  /* 0x0008d00001007983 */ /* 0x001f620000100800 */
[----:B------:R-:W-:-:S03]  /*2b3e0*/  PRMT R9, RZ, 0x7610, R9 ;  /* 0x00007610ff097816 */ /* 0x000fc60000000009 */
[----:B----4-:R0:W-:Y:S01]  /*2b3f0*/  STL [R1+0x4], R7 ;  /* 0x0000040701007387 */ /* 0x0101e20000100800 */
[----:B------:R-:W-:-:S03]  /*2b400*/  @!P0 IMAD.MOV.U32 R13, RZ, RZ, R6 ;  /* 0x000000ffff0d8224 */ /* 0x000fc600078e0006 */
[----:B------:R-:W4:Y:S04]  /*2b410*/  LDL R6, [R1+0x8ac] ;  /* 0x0008ac0001067983 */ /* 0x000f280000100800 */
[----:B0-----:R-:W4:Y:S01]  /*2b420*/  LDL R7, [R1+0x8b8] ;  /* 0x0008b80001077983 */ /* 0x001f220000100800 */
[----:B--2---:R-:W-:-:S03]  /*2b430*/  @!P0 IMAD.MOV.U32 R12, RZ, RZ, R3 ;  /* 0x000000ffff0c8224 */ /* 0x004fc600078e0003 */
[----:B------:R-:W2:Y:S01]  /*2b440*/  LDL R3, [R1+0x8b0] ;  /* 0x0008b00001037983 */ /* 0x000ea20000100800 */
[----:B------:R-:W-:-:S03]  /*2b450*/  PRMT R26, RZ, 0x7610, R26 ;  /* 0x00007610ff1a7816 */ /* 0x000fc6000000001a */
[----:B------:R0:W2:Y:S02]  /*2b460*/  @!P0 LDG.E.U8 R9, desc[UR10][R12.64] ;  /* 0x0000000a0c098981 */ /* 0x0000a4000c1e1100 */
[----:B0-----:R-:W-:Y:S02]  /*2b470*/  @!P0 IMAD.MOV.U32 R13, RZ, RZ, R5 ;  /* 0x000000ffff0d8224 */ /* 0x001fe400078e0005 */
[----:B------:R-:W2:Y:S01]  /*2b480*/  LDL R5, [R1+0x898] ;  /* 0x0008980001057983 */ /* 0x000ea20000100800 */
[----:B---3--:R-:W-:-:S03]  /*2b490*/  @!P0 IMAD.MOV.U32 R12, RZ, RZ, R4 ;  /* 0x000000ffff0c8224 */ /* 0x008fc600078e0004 */
[----:B------:R-:W3:Y:S04]  /*2b4a0*/  LDL R4, [R1+0xff4] ;  /* 0x000ff40001047983 */ /* 0x000ee80000100800 */
[----:B------:R0:W3:Y:S01]  /*2b4b0*/  @!P0 LDG.E.U8 R26, desc[UR10][R12.64] ;  /* 0x0000000a0c1a8981 */ /* 0x0000e2000c1e1100 */
[----:B------:R-:W-:Y:S02]  /*2b4c0*/  PRMT R24, RZ, 0x7610, R24 ;  /* 0x00007610ff187816 */ /* 0x000fe40000000018 */
[----:B------:R-:W-:Y:S01]  /*2b4d0*/  PRMT R18, RZ, 0x7610, R18 ;  /* 0x00007610ff127816 */ /* 0x000fe20000000012 */
[----:B0-----:R-:W-:Y:S02]  /*2b4e0*/  @!P0 IMAD.MOV.U32 R13, RZ, RZ, R2 ;  /* 0x000000ffff0d8224 */ /* 0x001fe400078e0002 */
[----:B-----5:R-:W-:-:S05]  /*2b4f0*/  @!P0 IMAD.MOV.U32 R12, RZ, RZ, R0 ;  /* 0x000000ffff0c8224 */ /* 0x020fca00078e0000 */
[----:B------:R0:W5:Y:S01]  /*2b500*/  @!P0 LDG.E.U8 R24, desc[UR10][R12.64] ;  /* 0x0000000a0c188981 */ /* 0x000162000c1e1100 */
[----:B------:R-:W-:Y:S01]  /*2b510*/  PRMT R16, RZ, 0x7610, R16 ;  /* 0x00007610ff107816 */ /* 0x000fe20000000010 */
[----:B0-----:R-:W-:Y:S02]  /*2b520*/  @!P0 IMAD.MOV.U32 R13, RZ, RZ, R8 ;  /* 0x000000ffff0d8224 */ /* 0x001fe400078e0008 */
[----:B----4-:R-:W-:-:S05]  /*2b530*/  @!P0 IMAD.MOV.U32 R12, RZ, RZ, R7 ;  /* 0x000000ffff0c8224 */ /* 0x010fca00078e0007 */
[----:B------:R2:W4:Y:S01]  /*2b540*/  @!P0 LDG.E.U8 R18, desc[UR10][R12.64] ;  /* 0x0000000a0c128981 */ /* 0x000522000c1e1100 */
[----:B------:R-:W-:Y:S01]  /*2b550*/  PRMT R11, RZ, 0x7610, R11 ;  /* 0x00007610ff0b7816 */ /* 0x000fe2000000000b */
[----:B--2---:R-:W-:Y:S02]  /*2b560*/  @!P0 IMAD.MOV.U32 R12, RZ, RZ, R3 ;  /* 0x000000ffff0c8224 */ /* 0x004fe400078e0003 */
[----:B------:R-:W-:-:S05]  /*2b570*/  @!P0 IMAD.MOV.U32 R13, RZ, RZ, R6 ;  /* 0x000000ffff0d8224 */ /* 0x000fca00078e0006 */
[----:B------:R0:W2:Y:S02]  /*2b580*/  @!P0 LDG.E.U8 R16, desc[UR10][R12.64] ;  /* 0x0000000a0c108981 */ /* 0x0000a4000c1e1100 */
[----:B0-----:R-:W-:Y:S02]  /*2b590*/  @!P0 IMAD.MOV.U32 R13, RZ, RZ, R5 ;  /* 0x000000ffff0d8224 */ /* 0x001fe400078e0005 */
[----:B---3--:R-:W-:Y:S01]  /*2b5a0*/  @!P0 IMAD.MOV.U32 R12, RZ, RZ, R4 ;  /* 0x000000ffff0c8224 */ /* 0x008fe200078e0004 */
[----:B------:R-:W-:Y:S04]  /*2b5b0*/  STL [R1+0x1ca0], R26 ;  /* 0x001ca01a01007387 */ /* 0x000fe80000100800 */
[----:B------:R-:W-:Y:S04]  /*2b5c0*/  STL [R1+0x10], R20 ;  /* 0x0000101401007387 */ /* 0x000fe80000100800 */
[----:B------:R-:W3:Y:S04]  /*2b5d0*/  LDL R2, [R1+0x894] ;  /* 0x0008940001027983 */ /* 0x000ee80000100800 */
[----:B------:R-:W3:Y:S04]  /*2b5e0*/  LDL R0, [R1+0xffc] ;  /* 0x000ffc0001007983 */ /* 0x000ee80000100800 */
[----:B------:R0:W3:Y:S04]  /*2b5f0*/  @!P0 LDG.E.U8 R11, desc[UR10][R12.64] ;  /* 0x0000000a0c0b8981 */ /* 0x0000e8000c1e1100 */
[----:B-----5:R-:W-:Y:S01]  /*2b600*/  STL [R1+0x1ca4], R24 ;  /* 0x001ca41801007387 */ /* 0x020fe20000100800 */
[----:B0-----:R-:W-:-:S03]  /*2b610*/  PRMT R12, RZ, 0x7610, R12 ;  /* 0x00007610ff0c7816 */ /* 0x001fc6000000000c */
[----:B----4-:R-:W-:Y:S04]  /*2b620*/  STL [R1+0x1ca8], R18 ;  /* 0x001ca81201007387 */ /* 0x010fe80000100800 */
[----:B------:R-:W4:Y:S04]  /*2b630*/  LDL R7, [R1+0x888] ;  /* 0x0008880001077983 */ /* 0x000f280000100800 */
[----:B------:R-:W5:Y:S04]  /*2b640*/  LDL R3, [R1+0x1014] ;  /* 0x0010140001037983 */ /* 0x000f680000100800 */
[----:B--2---:R-:W-:Y:S04]  /*2b650*/  STL [R1+0x1cac], R16 ;  /* 0x001cac1001007387 */ /* 0x004fe80000100800 */
[----:B------:R-:W2:Y:S04]  /*2b660*/  LDL R6, [R1+0x884] ;  /* 0x0008840001067983 */ /* 0x000ea80000100800 */
[----:B------:R-:W2:Y:S01]  /*2b670*/  LDL R5, [R1+0x101c] ;  /* 0x00101c0001057983 */ /* 0x000ea20000100800 */
[----:B---3--:R-:W-:-:S03]  /*2b680*/  @!P0 IMAD.MOV.U32 R15, RZ, RZ, R2 ;  /* 0x000000ffff0f8224 */ /* 0x008fc600078e0002 */
[----:B------:R-:W-:Y:S04]  /*2b690*/  STL [R1+0x1cb0], R11 ;  /* 0x001cb00b01007387 */ /* 0x000fe80000100800 */
[----:B------:R-:W3:Y:S01]  /*2b6a0*/  LDL R4, [R1+0x1000] ;  /* 0x0010000001047983 */ /* 0x000ee20000100800 */
[----:B------:R-:W-:-:S03]  /*2b6b0*/  @!P0 IMAD.MOV.U32 R14, RZ, RZ, R0 ;  /* 0x000000ffff0e8224 */ /* 0x000fc600078e0000 */
[----:B------:R-:W-:Y:S04]  /*2b6c0*/  STL [R1], R9 ;  /* 0x0000000901007387 */ /* 0x000fe80000100800 */
[----:B------:R-:W3:Y:S04]  /*2b6d0*/  LDL R0, [R1+0x1034] ;  /* 0x0010340001007983 */ /* 0x000ee80000100800 */
[----:B------:R4:W3:Y:S01]  /*2b6e0*/  @!P0 LDG.E.U8 R12, desc[UR10][R14.64] ;  /* 0x0000000a0e0c8981 */ /* 0x0008e2000c1e1100 */
[----:B------:R-:W-:Y:S02]  /*2b6f0*/  PRMT R13, RZ, 0x7610, R13 ;  /* 0x00007610ff0d7816 */ /* 0x000fe4000000000d */
[----:B------:R-:W-:-:S02]  /*2b700*/  PRMT R17, RZ, 0x7610, R17 ;  /* 0x00007610ff117816 */ /* 0x000fc40000000011 */
[----:B------:R-:W-:Y:S01]  /*2b710*/  PRMT R19, RZ, 0x7610, R19 ;  /* 0x00007610ff137816 */ /* 0x000fe20000000013 */
[----:B------:R-:W3:Y:S01]  /*2b720*/  LDL R2, [R1+0x103c] ;  /* 0x00103c0001027983 */ /* 0x000ee20000100800 */
[----:B----4-:R-:W-:Y:S02]  /*2b730*/  @!P0 IMAD.MOV.U32 R15, RZ, RZ, R7 ;  /* 0x000000ffff0f8224 */ /* 0x010fe400078e0007 */
[----:B-----5:R-:W-:-:S05]  /*2b740*/  @!P0 IMAD.MOV.U32 R14, RZ, RZ, R3 ;  /* 0x000000ffff0e8224 */ /* 0x020fca00078e0003 */
[----:B------:R2:W4:Y:S02]  /*2b750*/  @!P0 LDG.E.U8 R13, desc[UR10][R14.64] ;  /* 0x0000000a0e0d8981 */ /* 0x000524000c1e1100 */
[----:B--2---:R-:W-:Y:S02]  /*2b760*/  @!P0 IMAD.MOV.U32 R15, RZ, RZ, R6 ;  /* 0x000000ffff0f8224 */ /* 0x004fe400078e0006 */
[----:B------:R-:W-:-:S05]  /*2b770*/  @!P0 IMAD.MOV.U32 R14, RZ, RZ, R5 ;  /* 0x000000ffff0e8224 */ /* 0x000fca00078e0005 */
[----:B------:R3:W2:Y:S02]  /*2b780*/  @!P0 LDG.E.U8 R17, desc[UR10][R14.64] ;  /* 0x0000000a0e118981 */ /* 0x0006a4000c1e1100 */
[----:B---3--:R-:W-:Y:S02]  /*2b790*/  @!P0 IMAD.MOV.U32 R15, RZ, RZ, R4 ;  /* 0x000000ffff0f8224 */ /* 0x008fe400078e0004 */
[----:B------:R-:W-:Y:S01]  /*2b7a0*/  @!P0 IMAD.MOV.U32 R14, RZ, RZ, R0 ;  /* 0x000000ffff0e8224 */ /* 0x000fe200078e0000 */
[----:B------:R-:W-:Y:S04]  /*2b7b0*/  STL [R1+0x1cb4], R12 ;  /* 0x001cb40c01007387 */ /* 0x000fe80000100800 */
[----:B------:R-:W3:Y:S04]  /*2b7c0*/  LDL R3, [R1+0x1008] ;  /* 0x0010080001037983 */ /* 0x000ee80000100800 */
[----:B------:R-:W5:Y:S04]  /*2b7d0*/  LDL R8, [R1+0x1020] ;  /* 0x0010200001087983 */ /* 0x000f680000100800 */
[----:B------:R-:W5:Y:S04]  /*2b7e0*/  LDL R7, [R1+0x1064] ;  /* 0x0010640001077983 */ /* 0x000f680000100800 */
[----:B------:R0:W5:Y:S02]  /*2b7f0*/  @!P0 LDG.E.U8 R19, desc[UR10][R14.64] ;  /* 0x0000000a0e138981 */ /* 0x000164000c1e1100 */
[----:B0-----:R-:W-:-:S02]  /*2b800*/  @!P0 IMAD.MOV.U32 R14, RZ, RZ, R2 ;  /* 0x000000ffff0e8224 */ /* 0x001fc400078e0002 */
[----:B----4-:R-:W-:Y:S04]  /*2b810*/  STL [R1+0x1cb8], R13 ;  /* 0x001cb80d01007387 */ /* 0x010fe80000100800 */
[----:B------:R-:W4:Y:S04]  /*2b820*/  LDL R6, [R1+0x1028] ;  /* 0x0010280001067983 */ /* 0x000f280000100800 */
[----:B------:R-:W4:Y:S04]  /*2b830*/  LDL R5, [R1+0x1060] ;  /* 0x0010600001057983 */ /* 0x000f280000100800 */
[----:B--2---:R-:W-:Y:S04]  /*2b840*/  STL [R1+0x1cbc], R17 ;  /* 0x001cbc1101007387 */ /* 0x004fe80000100800 */
[----:B------:R-:W2:Y:S04]  /*2b850*/  LDL R4, [R1+0x1040] ;  /* 0x0010400001047983 */ /* 0x000ea80000100800 */
[----:B------:R-:W2:Y:S01]  /*2b860*/  LDL R0, [R1+0x1054] ;  /* 0x0010540001007983 */ /* 0x000ea20000100800 */
[----:B---3--:R-:W-:-:S03]  /*2b870*/  @!P0 IMAD.MOV.U32 R15, RZ, RZ, R3 ;  /* 0x000000ffff0f8224 */ /* 0x008fc600078e0003 */
[----:B-----5:R-:W-:Y:S04]  /*2b880*/  STL [R1+0x1cc0], R19 ;  /* 0x001cc01301007387 */ /* 0x020fe80000100800 */
[----:B------:R-:W3:Y:S04]  /*2b890*/  LDL R3, [R1+0x1048] ;  /* 0x0010480001037983 */ /* 0x000ee80000100800 */
[----:B------:R-:W5:Y:S01]  /*2b8a0*/  LDL R2, [R1+0x1050] ;  /* 0x0010500001027983 */ /* 0x000f620000100800 */
[----:B------:R-:W-:Y:S02]  /*2b8b0*/  PRMT R21, RZ, 0x7610, R21 ;  /* 0x00007610ff157816 */ /* 0x000fe40000000015 */
[----:B------:R-:W-:-:S04]  /*2b8c0*/  PRMT R23, RZ, 0x7610, R23 ;  /* 0x00007610ff177816 */ /* 0x000fc80000000017 */
[----:B------:R0:W5:Y:S01]  /*2b8d0*/  @!P0 LDG.E.U8 R21, desc[UR10][R14.64] ;  /* 0x0000000a0e158981 */ /* 0x000162000c1e1100 */
[----:B------:R-:W-:Y:S01]  /*2b8e0*/  PRMT R25, RZ, 0x7610, R25 ;  /* 0x00007610ff197816 */ /* 0x000fe20000000019 */
[----:B0-----:R-:W-:Y:S02]  /*2b8f0*/  @!P0 IMAD.MOV.U32 R14, RZ, RZ, R7 ;  /* 0x000000ffff0e8224 */ /* 0x001fe400078e0007 */
[----:B------:R-:W-:-:S05]  /*2b900*/  @!P0 IMAD.MOV.U32 R15, RZ, RZ, R8 ;  /* 0x000000ffff0f8224 */ /* 0x000fca00078e0008 */
[----:B------:R4:W5:Y:S01]  /*2b910*/  @!P0 LDG.E.U8 R23, desc[UR10][R14.64] ;  /* 0x0000000a0e178981 */ /* 0x000962000c1e1100 */
[----:B------:R-:W-:Y:S01]  /*2b920*/  PRMT R27, RZ, 0x7610, R27 ;  /* 0x00007610ff1b7816 */ /* 0x000fe2000000001b */
[----:B----4-:R-:W-:Y:S02]  /*2b930*/  @!P0 IMAD.MOV.U32 R14, RZ, RZ, R5 ;  /* 0x000000ffff0e8224 */ /* 0x010fe400078e0005 */
[----:B------:R-:W-:-:S05]  /*2b940*/  @!P0 IMAD.MOV.U32 R15, RZ, RZ, R6 ;  /* 0x000000ffff0f8224 */ /* 0x000fca00078e0006 */
[----:B------:R2:W4:Y:S01]  /*2b950*/  @!P0 LDG.E.U8 R25, desc[UR10][R14.64] ;  /* 0x0000000a0e198981 */ /* 0x000522000c1e1100 */
[----:B------:R-:W-:Y:S01]  /*2b960*/  PRMT R29, RZ, 0x7610, R29 ;  /* 0x00007610ff1d7816 */ /* 0x000fe2000000001d */
[----:B--2---:R-:W-:Y:S02]  /*2b970*/  @!P0 IMAD.MOV.U32 R14, RZ, RZ, R0 ;  /* 0x000000ffff0e8224 */ /* 0x004fe400078e0000 */
[----:B------:R-:W-:-:S05]  /*2b980*/  @!P0 IMAD.MOV.U32 R15, RZ, RZ, R4 ;  /* 0x000000ffff0f8224 */ /* 0x000fca00078e0004 */
[----:B------:R3:W2:Y:S01]  /*2b990*/  @!P0 LDG.E.U8 R27, desc[UR10][R14.64] ;  /* 0x0000000a0e1b8981 */ /* 0x0006a2000c1e1100 */
[----:B------:R-:W0:Y:S01]  /*2b9a0*/  S2R R22, SR_TID.X ;  /* 0x0000000000167919 */ /* 0x000e220000002100 */
[----:B---3--:R-:W-:Y:S02]  /*2b9b0*/  @!P0 IMAD.MOV.U32 R15, RZ, RZ, R3 ;  /* 0x000000ffff0f8224 */ /* 0x008fe400078e0003 */
[----:B-----5:R-:W-:-:S05]  /*2b9c0*/  @!P0 IMAD.MOV.U32 R14, RZ, RZ, R2 ;  /* 0x000000ffff0e8224 */ /* 0x020fca00078e0002 */
[----:B------:R-:W3:Y:S01]  /*2b9d0*/  @!P0 LDG.E.U8 R29, desc[UR10][R14.64] ;  /* 0x0000000a0e1d8981 */ /* 0x000ee2000c1e1100 */
[----:B0-----:R-:W-:Y:S02]  /*2b9e0*/  LOP3.LUT R28, R22, 0x3, RZ, 0xc0, !PT ;  /* 0x00000003161c7812 */ /* 0x001fe400078ec0ff */
[----:B------:R-:W-:-:S03]  /*2b9f0*/  SHF.R.U32.HI R22, RZ, 0x2, R22 ;  /* 0x00000002ff167819 */ /* 0x000fc60000011616 */
[----:B------:R-:W-:Y:S01]  /*2ba00*/  IMAD R28, R28, 0x88, RZ ;  /* 0x000000881c1c7824 */ /* 0x000fe200078e02ff */
[----:B------:R-:W-:-:S04]  /*2ba10*/  SGXT.U32 R22, R22, 0x3 ;  /* 0x000000031616781a */ /* 0x000fc80000000000 */
[----:B------:R-:W-:-:S05]  /*2ba20*/  LOP3.LUT R0, R28, R22, RZ, 0xfc, !PT ;  /* 0x000000161c007212 */ /* 0x000fca00078efcff */
[----:B------:R-:W0:Y:S04]  /*2ba30*/  LDS.U8 R4, [R0+UR5] ;  /* 0x0000000500047984 */ /* 0x000e280008000000 */
[----:B------:R-:W1:Y:S04]  /*2ba40*/  LDS.U8 R3, [R0+UR5+0x20] ;  /* 0x0000200500037984 */ /* 0x000e680008000000 */
[----:B------:R-:W-:Y:S04]  /*2ba50*/  STL [R1+0x1cc4], R21 ;  /* 0x001cc41501007387 */ /* 0x000fe80000100800 */
[----:B------:R-:W-:Y:S04]  /*2ba60*/  STL [R1+0x1cc8], R23 ;  /* 0x001cc81701007387 */ /* 0x000fe80000100800 */
[----:B------:R-:W5:Y:S04]  /*2ba70*/  LDS.U8 R2, [R0+UR5+0x40] ;  /* 0x0000400500027984 */ /* 0x000f680008000000 */
[----:B----4-:R-:W-:Y:S04]  /*2ba80*/  STL [R1+0x1ccc], R25 ;  /* 0x001ccc1901007387 */ /* 0x010fe80000100800 */
[----:B--2---:R-:W-:Y:S04]  /*2ba90*/  STL [R1+0x1cd0], R27 ;  /* 0x001cd01b01007387 */ /* 0x004fe80000100800 */
[----:B---3--:R-:W-:Y:S04]  /*2baa0*/  STL [R1+0x1cd4], R29 ;  /* 0x001cd41d01007387 */ /* 0x008fe80000100800 */
[----:B0-----:R-:W-:Y:S04]  /*2bab0*/  STL [R1+0x130], R4 ;  /* 0x0001300401007387 */ /* 0x001fe80000100800 */
[----:B------:R-:W0:Y:S04]  /*2bac0*/  LDS.U8 R4, [R0+UR5+0x60] ;  /* 0x0000600500047984 */ /* 0x000e280008000000 */
[----:B-1----:R-:W-:Y:S04]  /*2bad0*/  STL [R1+0x12c], R3 ;  /* 0x00012c0301007387 */ /* 0x002fe80000100800 */
[----:B------:R-:W1:Y:S04]  /*2bae0*/  LDS.U8 R3, [R0+UR5+0x200] ;  /* 0x0002000500037984 */ /* 0x000e680008000000 */
[----:B-----5:R2:W-:Y:S04]  /*2baf0*/  STL [R1+0x106c], R2 ;  /* 0x00106c0201007387 */ /* 0x0205e80000100800 */
[----:B0-----:R-:W-:Y:S04]  /*2bb00*/  STL [R1+0x1068], R4 ;  /* 0x0010680401007387 */ /* 0x001fe80000100800 */
[----:B-1----:R-:W-:Y:S04]  /*2bb10*/  STL [R1+0x140], R3 ;  /* 0x0001400301007387 */ /* 0x002fe80000100800 */
[----:B------:R-:W0:Y:S04]  /*2bb20*/  LDS.U8 R4, [R0+UR5+0x220] ;  /* 0x0002200500047984 */ /* 0x000e280008000000 */
[----:B------:R-:W1:Y:S04]  /*2bb30*/  LDS.U8 R3, [R0+UR5+0x240] ;  /* 0x0002400500037984 */ /* 0x000e680008000000 */
[----:B------:R-:W3:Y:S01]  /*2bb40*/  LDS.U8 R0, [R0+UR5+0x260] ;  /* 0x0002600500007984 */ /* 0x000ee20008000000 */
[----:B--2---:R-:W-:-:S04]  /*2bb50*/  LOP3.LUT R2, R28, R22, RZ, 0xfc, !PT ;  /* 0x000000161c027212 */ /* 0x004fc800078efcff */
[----:B------:R-:W-:Y:S01]  /*2bb60*/  LOP3.LUT R2, R2, 0x8, RZ, 0x3c, !PT ;  /* 0x0000000802027812 */ /* 0x000fe200078e3cff */
[----:B0-----:R-:W-:Y:S04]  /*2bb70*/  STL [R1+0x138], R4 ;  /* 0x0001380401007387 */ /* 0x001fe80000100800 */
[----:B-1----:R-:W-:Y:S04]  /*2bb80*/  STL [R1+0x1074], R3 ;  /* 0x0010740301007387 */ /* 0x002fe80000100800 */
[----:B---3--:R-:W-:Y:S04]  /*2bb90*/  STL [R1+0x1070], R0 ;  /* 0x0010700001007387 */ /* 0x008fe80000100800 */
[----:B------:R-:W0:Y:S04]  /*2bba0*/  LDS.U8 R3, [R2+UR5] ;  /* 0x0000000502037984 */ /* 0x000e280008000000 */
[----:B------:R-:W1:Y:S04]  /*2bbb0*/  LDS.U8 R0, [R2+UR5+0x20] ;  /* 0x0000200502007984 */ /* 0x000e680008000000 */
[----:B------:R-:W-:Y:S01]  /*2bbc0*/  LDS.U8 R4, [R2+UR5+0x60] ;  /* 0x0000600502047984 */ /* 0x000fe20008000000 */
[----:B------:R-:W2:Y:S03]  /*2bbd0*/  S2R R22, SR_TID.X ;  /* 0x0000000000167919 */ /* 0x000ea60000002100 */
[----:B------:R-:W-:Y:S04]  /*2bbe0*/  LDS.U8 R5, [R2+UR5+0x240] ;  /* 0x0002400502057984 */ /* 0x000fe80008000000 */
[----:B0-----:R-:W-:Y:S04]  /*2bbf0*/  STL [R1+0x14c], R3 ;  /* 0x00014c0301007387 */ /* 0x001fe80000100800 */
[----:B-1----:R-:W-:Y:S04]  /*2bc00*/  STL [R1+0x148], R0 ;  /* 0x0001480001007387 */ /* 0x002fe80000100800 */
[----:B------:R-:W0:Y:S04]  /*2bc10*/  LDS.U8 R0, [R2+UR5+0x40] ;  /* 0x0000400502007984 */ /* 0x000e280008000000 */
[----:B------:R-:W1:Y:S01]  /*2bc20*/  LDS.U8 R3, [R2+UR5+0x200] ;  /* 0x0002000502037984 */ /* 0x000e620008000000 */
[----:B--2---:R-:W-:-:S02]  /*2bc30*/  LOP3.LUT R28, R22, 0x3, RZ, 0xc0, !PT ;  /* 0x00000003161c7812 */ /* 0x004fc400078ec0ff */
[----:B------:R-:W-:-:S03]  /*2bc40*/  SHF.R.U32.HI R22, RZ, 0x2, R22 ;  /* 0x00000002ff167819 */ /* 0x000fc60000011616 */
[----:B------:R-:W-:Y:S01]  /*2bc50*/  IMAD R28, R28, 0x88, RZ ;  /* 0x000000881c1c7824 */ /* 0x000fe200078e02ff */
[----:B------:R-:W-:Y:S01]  /*2bc60*/  SGXT.U32 R22, R22, 0x3 ;  /* 0x000000031616781a */ /* 0x000fe20000000000 */
[----:B0-----:R0:W-:Y:S04]  /*2bc70*/  STL [R1+0x107c], R0 ;  /* 0x00107c0001007387 */ /* 0x0011e80000100800 */
[----:B------:R-:W-:Y:S04]  /*2bc80*/  STL [R1+0x1078], R4 ;  /* 0x0010780401007387 */ /* 0x000fe80000100800 */
[----:B-1----:R-:W-:Y:S04]  /*2bc90*/  STL [R1+0x15c], R3 ;  /* 0x00015c0301007387 */ /* 0x002fe80000100800 */
[----:B------:R-:W1:Y:S04]  /*2bca0*/  LDS.U8 R3, [R2+UR5+0x220] ;  /* 0x0002200502037984 */ /* 0x000e680008000000 */
[----:B------:R-:W2:Y:S01]  /*2bcb0*/  LDS.U8 R4, [R2+UR5+0x260] ;  /* 0x0002600502047984 */ /* 0x000ea20008000000 */
[----:B0-----:R-:W-:-:S04]  /*2bcc0*/  LOP3.LUT R0, R28, R22, RZ, 0xfc, !PT ;  /* 0x000000161c007212 */ /* 0x001fc800078efcff */
[----:B------:R-:W-:-:S05]  /*2bcd0*/  LOP3.LUT R0, R0, 0x10, RZ, 0x3c, !PT ;  /* 0x0000001000007812 */ /* 0x000fca00078e3cff */
[----:B------:R-:W-:Y:S04]  /*2bce0*/  LDS.U8 R2, [R0+UR5+0x20] ;  /* 0x0000200500027984 */ /* 0x000fe80008000000 */
[----:B-1----:R-:W-:Y:S04]  /*2bcf0*/  STL [R1+0x158], R3 ;  /* 0x0001580301007387 */ /* 0x002fe80000100800 */
[----:B------:R-:W0:Y:S04]  /*2bd00*/  LDS.U8 R3, [R0+UR5] ;  /* 0x0000000500037984 */ /* 0x000e280008000000 */
[----:B------:R-:W-:Y:S04]  /*2bd10*/  STL [R1+0x1084], R5 ;  /* 0x0010840501007387 */ /* 0x000fe80000100800 */
[----:B--2---:R-:W-:Y:S04]  /*2bd20*/  STL [R1+0x1080], R4 ;  /* 0x0010800401007387 */ /* 0x004fe80000100800 */
[----:B------:R-:W1:Y:S04]  /*2bd30*/  LDS.U8 R4, [R0+UR5+0x40] ;  /* 0x0000400500047984 */ /* 0x000e680008000000 */
[----:B0-----:R-:W-:Y:S04]  /*2bd40*/  STL [R1+0x7cc], R3 ;  /* 0x0007cc0301007387 */ /* 0x001fe80000100800 */
[----:B------:R-:W0:Y:S04]  /*2bd50*/  LDS.U8 R3, [R0+UR5+0x60] ;  /* 0x0000600500037984 */ /* 0x000e280008000000 */
[----:B------:R-:W-:Y:S04]  /*2bd60*/  STL [R1+0x7c8], R2 ;  /* 0x0007c80201007387 */ /* 0x000fe80000100800 */
[----:B------:R-:W2:Y:S01]  /*2bd70*/  LDS.U8 R2, [R0+UR5+0x200] ;  /* 0x0002000500027984 */ /* 0x000ea20008000000 */
[----:B------:R-:W-:-:S03]  /*2bd80*/  LOP3.LUT R14, R28, R22, RZ, 0xfc, !PT ;  /* 0x000000161c0e7212 */ /* 0x000fc600078efcff */
[----:B-1----:R-:W-:Y:S04]  /*2bd90*/  STL [R1+0x108c], R4 ;  /* 0x00108c0401007387 */ /* 0x002fe80000100800 */
[----:B------:R-:W1:Y:S01]  /*2bda0*/  LDS.U8 R4, [R0+UR5+0x220] ;  /* 0x0002200500047984 */ /* 0x000e620008000000 */
[----:B------:R-:W-:-:S05]  /*2bdb0*/  LOP3.LUT R14, R14, 0x18, RZ, 0x3c, !PT ;  /* 0x000000180e0e7812 */ /* 0x000fca00078e3cff */
[----:B------:R-:W-:Y:S04]  /*2bdc0*/  LDS.U8 R23, [R14+UR5+0x20] ;  /* 0x000020050e177984 */ /* 0x000fe80008000000 */
[----:B------:R-:W-:Y:S04]  /*2bdd0*/  LDS.U8 R15, [R14+UR5+0x40] ;  /* 0x000040050e0f7984 */ /* 0x000fe80008000000 */
[----:B------:R-:W-:Y:S04]  /*2bde0*/  LDS.U8 R25, [R14+UR5+0x60] ;  /* 0x000060050e197984 */ /* 0x000fe80008000000 */
[----:B0-----:R-:W-:Y:S04]  /*2bdf0*/  STL [R1+0x1088], R3 ;  /* 0x0010880301007387 */ /* 0x001fe80000100800 */
[----:B------:R-:W0:Y:S04]  /*2be00*/  LDS.U8 R3, [R0+UR5+0x240] ;  /* 0x0002400500037984 */ /* 0x000e280008000000 */
[----:B--2---:R-:W-:Y:S04]  /*2be10*/  STL [R1+0x7d4], R2 ;  /* 0x0007d40201007387 */ /* 0x004fe80000100800 */
[----:B------:R-:W2:Y:S04]  /*2be20*/  LDS.U8 R2, [R0+UR5+0x260] ;  /* 0x0002600500027984 */ /* 0x000ea80008000000 */
[----:B------:R-:W3:Y:S04]  /*2be30*/  LDS.U8 R0, [R14+UR5] ;  /* 0x000000050e007984 */ /* 0x000ee80008000000 */
[----:B-1----:R-:W-:Y:S04]  /*2be40*/  STL [R1+0x7d0], R4 ;  /* 0x0007d00401007387 */ /* 0x002fe80000100800 */
[----:B0-----:R-:W-:Y:S04]  /*2be50*/  STL [R1+0x1094], R3 ;  /* 0x0010940301007387 */ /* 0x001fe80000100800 */
[----:B------:R-:W4:Y:S04]  /*2be60*/  LDL.LU R21, [R1+0x7c4] ;  /* 0x0007c40001157983 */ /* 0x000f280000300800 */
[----:B--2---:R-:W-:Y:S04]  /*2be70*/  STL [R1+0x1090], R2 ;  /* 0x0010900201007387 */ /* 0x004fe80000100800 */
[----:B------:R-:W2:Y:S04]  /*2be80*/  LDL.LU R19, [R1+0x7c0] ;  /* 0x0007c00001137983 */ /* 0x000ea80000300800 */
[----:B---3--:R0:W-:Y:S04]  /*2be90*/  STL [R1+0x7dc], R0 ;  /* 0x0007dc0001007387 */ /* 0x0081e80000100800 */
[----:B------:R-:W3:Y:S04]  /*2bea0*/  LDL.LU R17, [R1+0x7b4] ;  /* 0x0007b40001117983 */ /* 0x000ee80000300800 */
[----:B------:R-:W5:Y:S04]  /*2beb0*/  LDL.LU R13, [R1+0x7b0] ;  /* 0x0007b000010d7983 */ /* 0x000f680000300800 */
[----:B------:R-:W5:Y:S04]  /*2bec0*/  LDL.LU R12, [R1+0x7a4] ;  /* 0x0007a400010c7983 */ /* 0x000f680000300800 */
[----:B------:R-:W5:Y:S04]  /*2bed0*/  LDL.LU R11, [R1+0x7a0] ;  /* 0x0007a000010b7983 */ /* 0x000f680000300800 */
[----:B------:R-:W5:Y:S04]  /*2bee0*/  LDL.LU R16, [R1+0x794] ;  /* 0x0007940001107983 */ /* 0x000f680000300800 */
[----:B------:R-:W5:Y:S04]  /*2bef0*/  LDL.LU R18, [R1+0x790] ;  /* 0x0007900001127983 */ /* 0x000f680000300800 */
[----:B------:R-:W5:Y:S04]  /*2bf00*/  LDL.LU R24, [R1+0x784] ;  /* 0x0007840001187983 */ /* 0x000f680000300800 */
[----:B------:R-:W5:Y:S04]  /*2bf10*/  LDL.LU R26, [R1+0x780] ;  /* 0x00078000011a7983 */ /* 0x000f680000300800 */
[----:B0-----:R-:W5:Y:S04]  /*2bf20*/  LDL.LU R0, [R1+0x774] ;  /* 0x0007740001007983 */ /* 0x001f680000300800 */
        /* <DEDUP_REMOVED lines=11> */
[----:B------:R-:W-:Y:S04]  /*2bfe0*/  STL [R1+0x7d8], R23 ;  /* 0x0007d81701007387 */ /* 0x000fe80000100800 */
[----:B------:R-:W-:Y:S04]  /*2bff0*/  STL [R1+0x109c], R15 ;  /* 0x00109c0f01007387 */ /* 0x000fe80000100800 */
[----:B------:R-:W0:Y:S04]  /*2c000*/  LDS.U8 R15, [R14+UR5+0x200] ;  /* 0x000200050e0f7984 */ /* 0x000e280008000000 */
[----:B------:R-:W-:Y:S04]  /*2c010*/  STL [R1+0x1098], R25 ;  /* 0x0010981901007387 */ /* 0x000fe80000100800 */
[----:B------:R-:W1:Y:S04]  /*2c020*/  LDS.U8 R23, [R14+UR5+0x220] ;  /* 0x000220050e177984 */ /* 0x000e680008000000 */
[----:B0-----:R-:W-:Y:S04]  /*2c030*/  STL [R1+0x7e4], R15 ;  /* 0x0007e40f01007387 */ /* 0x001fe80000100800 */
[----:B------:R-:W0:Y:S04]  /*2c040*/  LDS.U8 R15, [R14+UR5+0x240] ;  /* 0x000240050e0f7984 */ /* 0x000e280008000000 */
[----:B------:R-:W0:Y:S04]  /*2c050*/  LDS.U8 R14, [R14+UR5+0x260] ;  /* 0x000260050e0e7984 */ /* 0x000e280008000000 */
[----:B-1----:R-:W-:Y:S04]  /*2c060*/  STL [R1+0x7e0], R23 ;  /* 0x0007e01701007387 */ /* 0x002fe80000100800 */
[----:B0-----:R-:W-:Y:S04]  /*2c070*/  STL [R1+0x10a4], R15 ;  /* 0x0010a40f01007387 */ /* 0x001fe80000100800 */
[----:B------:R-:W-:Y:S04]  /*2c080*/  STL [R1+0x10a0], R14 ;  /* 0x0010a00e01007387 */ /* 0x000fe80000100800 */
[----:B------:R-:W4:Y:S01]  /*2c090*/  LDL.LU R29, [R1+0x700] ;  /* 0x00070000011d7983 */ /* 0x000f220000300800 */
[----:B------:R-:W0:Y:S01]  /*2c0a0*/  S2R R6, SR_TID.X ;  /* 0x0000000000067919 */ /* 0x000e220000002100 */
[----:B------:R-:W-:Y:S06]  /*2c0b0*/  BAR.SYNC.DEFER_BLOCKING 0x0 ;  /* 0x0000000000007b1d */ /* 0x000fec0000010000 */
[----:B----4-:R1:W-:Y:S04]  /*2c0c0*/  STL [R1+0x1d48], R29 ;  /* 0x001d481d01007387 */ /* 0x0103e80000100800 */
[----:B-1----:R-:W4:Y:S04]  /*2c0d0*/  LDL.LU R29, [R1+0x704] ;  /* 0x00070400011d7983 */ /* 0x002f280000300800 */
[----:B----4-:R1:W-:Y:S04]  /*2c0e0*/  STL [R1+0x1d4c], R29 ;  /* 0x001d4c1d01007387 */ /* 0x0103e80000100800 */
[----:B-1----:R-:W4:Y:S01]  /*2c0f0*/  LDL.LU R29, [R1+0x710] ;  /* 0x00071000011d7983 */ /* 0x002f220000300800 */
[----:B0-----:R-:W-:-:S05]  /*2c100*/  LOP3.LUT R6, R6, 0x3f, RZ, 0xc0, !PT ;  /* 0x0000003f06067812 */ /* 0x001fca00078ec0ff */
[----:B------:R-:W-:Y:S04]  /*2c110*/  STS.U8 [R6+UR5], R21 ;  /* 0x0000001506007988 */ /* 0x000fe80008000005 */
[----:B--2---:R-:W-:Y:S04]  /*2c120*/  STS.U8 [R6+UR5+0x40], R19 ;  /* 0x0000401306007988 */ /* 0x004fe80008000005 */
[----:B---3--:R-:W-:Y:S04]  /*2c130*/  STS.U8 [R6+UR5+0x100], R17 ;  /* 0x0001001106007988 */ /* 0x008fe80008000005 */
[----:B-----5:R-:W-:Y:S04]  /*2c140*/  STS.U8 [R6+UR5+0x140], R13 ;  /* 0x0001400d06007988 */ /* 0x020fe80008000005 */
[----:B------:R-:W-:Y:S04]  /*2c150*/  STS.U8 [R6+UR5+0x200], R12 ;  /* 0x0002000c06007988 */ /* 0x000fe80008000005 */
[----:B------:R-:W-:Y:S04]  /*2c160*/  STS.U8 [R6+UR5+0x240], R11 ;  /* 0x0002400b06007988 */ /* 0x000fe80008000005 */
[----:B------:R-:W-:Y:S04]  /*2c170*/  STS.U8 [R6+UR5+0x300], R16 ;  /* 0x0003001006007988 */ /* 0x000fe80008000005 */
[----:B------:R-:W-:Y:S04]  /*2c180*/  STS.U8 [R6+UR5+0x340], R18 ;  /* 0x0003401206007988 */ /* 0x000fe80008000005 */
[----:B----4-:R0:W-:Y:S04]  /*2c190*/  STL [R1+0x1d50], R29 ;  /* 0x001d501d01007387 */ /* 0x0101e80000100800 */
        /* <DEDUP_REMOVED lines=13> */
[----:B------:R0:W-:Y:S04]  /*2c270*/  STS.U8 [R6+UR5+0x400], R24 ;  /* 0x0004001806007988 */ /* 0x0001e80008000005 */
[----:B------:R-:W5:Y:S04]  /*2c280*/  LDL.LU R18, [R1+0x694] ;  /* 0x0006940001127983 */ /* 0x000f680000300800 */
[----:B------:R1:W-:Y:S04]  /*2c290*/  STS.U8 [R6+UR5+0x440], R26 ;  /* 0x0004401a06007988 */ /* 0x0003e80008000005 */
[----:B------:R1:W-:Y:S04]  /*2c2a0*/  STS.U8 [R6+UR5+0x500], R0 ;  /* 0x0005000006007988 */ /* 0x0003e80008000005 */
[----:B------:R1:W-:Y:S04]  /*2c2b0*/  STS.U8 [R6+UR5+0x540], R2 ;  /* 0x0005400206007988 */ /* 0x0003e80008000005 */
[----:B------:R1:W-:Y:S04]  /*2c2c0*/  STS.U8 [R6+UR5+0x600], R3 ;  /* 0x0006000306007988 */ /* 0x0003e80008000005 */
[----:B------:R1:W-:Y:S04]  /*2c2d0*/  STS.U8 [R6+UR5+0x640], R4 ;  /* 0x0006400406007988 */ /* 0x0003e80008000005 */
[----:B0-----:R-:W5:Y:S04]  /*2c2e0*/  LDL.LU R24, [R1+0x690] ;  /* 0x0006900001187983 */ /* 0x001f680000300800 */
[----:B-1----:R-:W5:Y:S04]  /*2c2f0*/  LDL.LU R26, [R1+0x684] ;  /* 0x00068400011a7983 */ /* 0x002f680000300800 */
        /* <DEDUP_REMOVED lines=18> */
[----:B0-----:R-:W5:Y:S04]  /*2c420*/  LDL.LU R22, [R1+0x630] ;  /* 0x0006300001167983 */ /* 0x001f680000300800 */
[----:B-1----:R-:W5:Y:S04]  /*2c430*/  LDL.LU R28, [R1+0x624] ;  /* 0x00062400011c7983 */ /* 0x002f680000300800 */
[----:B--2---:R0:W-:Y:S04]  /*2c440*/  STS.U8 [R6+UR5+0xb00], R29 ;  /* 0x000b001d06007988 */ /* 0x0041e80008000005 */
[----:B0-----:R-:W2:Y:S04]  /*2c450*/  LDL.LU R29, [R1+0x1d50] ;  /* 0x001d5000011d7983 */ /* 0x001ea80000300800 */
[----:B--2---:R0:W-:Y:S04]  /*2c460*/  STS.U8 [R6+UR5+0xb40], R29 ;  /* 0x000b401d06007988 */ /* 0x0041e80008000005 */
[----:B0-----:R-:W2:Y:S04]  /*2c470*/  LDL.LU R29, [R1+0x1d4c] ;  /* 0x001d4c00011d7983 */ /* 0x001ea80000300800 */
[----:B--2---:R0:W-:Y:S04]  /*2c480*/  STS.U8 [R6+UR5+0xc00], R29 ;  /* 0x000c001d06007988 */ /* 0x0041e80008000005 */
[----:B0-----:R-:W2:Y:S04]  /*2c490*/  LDL.LU R29, [R1+0x1d48] ;  /* 0x001d4800011d7983 */ /* 0x001ea80000300800 */
[----:B--2---:R0:W-:Y:S04]  /*2c4a0*/  STS.U8 [R6+UR5+0xc40], R29 ;  /* 0x000c401d06007988 */ /* 0x0041e80008000005 */
[----:B0-----:R-:W2:Y:S04]  /*2c4b0*/  LDL.LU R29, [R1+0x604] ;  /* 0x00060400011d7983 */ /* 0x001ea80000300800 */
[----:B--2---:R0:W-:Y:S04]  /*2c4c0*/  STL [R1+0x1d3c], R29 ;  /* 0x001d3c1d01007387 */ /* 0x0041e80000100800 */
[----:B0-----:R-:W2:Y:S04]  /*2c4d0*/  LDL.LU R29, [R1+0x610] ;  /* 0x00061000011d7983 */ /* 0x001ea80000300800 */
[----:B--2---:R0:W-:Y:S04]  /*2c4e0*/  STL [R1+0x1d40], R29 ;  /* 0x001d401d01007387 */ /* 0x0041e80000100800 */
[----:B0-----:R-:W2:Y:S04]  /*2c4f0*/  LDL.LU R29, [R1+0x614] ;  /* 0x00061400011d7983 */ /* 0x001ea80000300800 */
[----:B---3--:R-:W-:Y:S04]  /*2c500*/  STS.U8 [R6+UR5+0xd00], R14 ;  /* 0x000d000e06007988 */ /* 0x008fe80008000005 */
[----:B----4-:R-:W-:Y:S04]  /*2c510*/  STS.U8 [R6+UR5+0xd40], R15 ;  /* 0x000d400f06007988 */ /* 0x010fe80008000005 */
[----:B-----5:R-:W-:Y:S04]  /*2c520*/  STS.U8 [R6+UR5+0xe00], R27 ;  /* 0x000e001b06007988 */ /* 0x020fe80008000005 */
[----:B------:R-:W-:Y:S04]  /*2c530*/  STS.U8 [R6+UR5+0xe40], R25 ;  /* 0x000e401906007988 */ /* 0x000fe80008000005 */
        /* <DEDUP_REMOVED lines=58> */
[----:B--2---:R-:W-:Y:S04]  /*2c8e0*/  STS.U8 [R6+UR5+0x1c00], R29 ;  /* 0x001c001d06007988 */ /* 0x004fe80008000005 */
        /* <DEDUP_REMOVED lines=15> */
[----:B------:R0:W-:Y:S04]  /*2c9e0*/  STS.U8 [R6+UR5+0x2400], R0 ;  /* 0x0024000006007988 */ /* 0x0001e80008000005 */
[----:B0-----:R-:W2:Y:S04]  /*2c9f0*/  LDL.LU R0, [R1+0xdc] ;  /* 0x0000dc0001007983 */ /* 0x001ea80000300800 */
[----:B--2---:R0:W-:Y:S04]  /*2ca00*/  STL [R1+0x1d30], R0 ;  /* 0x001d300001007387 */ /* 0x0041e80000100800 */
[----:B0-----:R-:W2:Y:S04]  /*2ca10*/  LDL.LU R0, [R1+0xe0] ;  /* 0x0000e00001007983 */ /* 0x001ea80000300800 */
[----:B--2---:R0:W-:Y:S04]  /*2ca20*/  STL [R1+0x1d34], R0 ;  /* 0x001d340001007387 */ /* 0x0041e80000100800 */
[----:B0-----:R-:W2:Y:S04]  /*2ca30*/  LDL.LU R0, [R1+0xec] ;  /* 0x0000ec0001007983 */ /* 0x001ea80000300800 */
        /* <DEDUP_REMOVED lines=40> */
[----:B--2---:R0:W-:Y:S04]  /*2ccc0*/  STS.U8 [R6+UR5+0x2a00], R0 ;  /* 0x002a000006007988 */ /* 0x0041e80008000005 */
[----:B0-----:R-:W2:Y:S04]  /*2ccd0*/  LDL.LU R0, [R1+0x1d38] ;  /* 0x001d380001007983 */ /* 0x001ea80000300800 */
[----:B--2---:R0:W-:Y:S04]  /*2cce0*/  STS.U8 [R6+UR5+0x2a40], R0 ;  /* 0x002a400006007988 */ /* 0x0041e80008000005 */
[----:B0-----:R-:W2:Y:S04]  /*2ccf0*/  LDL.LU R0, [R1+0x1d34] ;  /* 0x001d340001007983 */ /* 0x001ea80000300800 */
[----:B--2---:R0:W-:Y:S04]  /*2cd00*/  STS.U8 [R6+UR5+0x2b00], R0 ;  /* 0x002b000006007988 */ /* 0x0041e80008000005 */
[----:B0-----:R-:W2:Y:S04]  /*2cd10*/  LDL.LU R0, [R1+0x1d30] ;  /* 0x001d300001007983 */ /* 0x001ea80000300800 */
[----:B--2---:R0:W-:Y:S04]  /*2cd20*/  STS.U8 [R6+UR5+0x2b40], R0 ;  /* 0x002b400006007988 */ /* 0x0041e80008000005 */
[----:B---3--:R1:W-:Y:S04]  /*2cd30*/  STS.U8 [R6+UR5+0x2c00], R2 ;  /* 0x002c000206007988 */ /* 0x0083e80008000005 */
[----:B----4-:R2:W-:Y:S04]  /*2cd40*/  STS.U8 [R6+UR5+0x2c40], R3 ;  /* 0x002c400306007988 */ /* 0x0105e80008000005 */
[----:B-----5:R3:W-:Y:S04]  /*2cd50*/  STS.U8 [R6+UR5+0x2d00], R4 ;  /* 0x002d000406007988 */ /* 0x0207e80008000005 */
[----:B------:R4:W-:Y:S04]  /*2cd60*/  STS.U8 [R6+UR5+0x2d40], R5 ;  /* 0x002d400506007988 */ /* 0x0009e80008000005 */
[----:B------:R5:W-:Y:S04]  /*2cd70*/  STS.U8 [R6+UR5+0x2e00], R7 ;  /* 0x002e000706007988 */ /* 0x000be80008000005 */
[----:B0-----:R-:W5:Y:S04]  /*2cd80*/  LDL.LU R0, [R1+0x1d2c] ;  /* 0x001d2c0001007983 */ /* 0x001f680000300800 */
[----:B-1----:R-:W5:Y:S04]  /*2cd90*/  LDL.LU R2, [R1+0x1d28] ;  /* 0x001d280001027983 */ /* 0x002f680000300800 */
[----:B--2---:R-:W2:Y:S04]  /*2cda0*/  LDL.LU R3, [R1+0x1d24] ;  /* 0x001d240001037983 */ /* 0x004ea80000300800 */
[----:B---3--:R-:W3:Y:S04]  /*2cdb0*/  LDL.LU R4, [R1+0x1d20] ;  /* 0x001d200001047983 */ /* 0x008ee80000300800 */
[----:B----4-:R-:W4:Y:S04]  /*2cdc0*/  LDL.LU R5, [R1+0x1d1c] ;  /* 0x001d1c0001057983 */ /* 0x010f280000300800 */
[----:B-----5:R-:W5:Y:S04]  /*2cdd0*/  LDL.LU R7, [R1+0x1d18] ;  /* 0x001d180001077983 */ /* 0x020f680000300800 */
[----:B------:R0:W-:Y:S04]  /*2cde0*/  STS.U8 [R6+UR5+0x2e40], R8 ;  /* 0x002e400806007988 */ /* 0x0001e80008000005 */
[----:B------:R1:W-:Y:S04]  /*2cdf0*/  STS.U8 [R6+UR5+0x2f00], R9 ;  /* 0x002f000906007988 */ /* 0x0003e80008000005 */
[----:B------:R1:W-:Y:S04]  /*2ce00*/  STS.U8 [R6+UR5+0x2f40], R10 ;  /* 0x002f400a06007988 */ /* 0x0003e80008000005 */
[----:B------:R1:W-:Y:S04]  /*2ce10*/  STS.U8 [R6+UR5+0x3000], R20 ;  /* 0x0030001406007988 */ /* 0x0003e80008000005 */
[----:B------:R1:W-:Y:S04]  /*2ce20*/  STS.U8 [R6+UR5+0x3040], R22 ;  /* 0x0030401606007988 */ /* 0x0003e80008000005 */
[----:B------:R1:W-:Y:S04]  /*2ce30*/  STS.U8 [R6+UR5+0x3100], R28 ;  /* 0x0031001c06007988 */ /* 0x0003e80008000005 */
[----:B0-----:R-:W2:Y:S04]  /*2ce40*/  LDL.LU R8, [R1+0x1d14] ;  /* 0x001d140001087983 */ /* 0x001ea80000300800 */
[----:B-1----:R-:W3:Y:S04]  /*2ce50*/  LDL.LU R9, [R1+0x1d10] ;  /* 0x001d100001097983 */ /* 0x002ee80000300800 */
[----:B------:R-:W4:Y:S04]  /*2ce60*/  LDL.LU R10, [R1+0x1d0c] ;  /* 0x001d0c00010a7983 */ /* 0x000f280000300800 */
[----:B------:R-:W5:Y:S04]  /*2ce70*/  LDL.LU R20, [R1+0x1d08] ;  /* 0x001d080001147983 */ /* 0x000f680000300800 */
[----:B------:R-:W2:Y:S04]  /*2ce80*/  LDL.LU R22, [R1+0x1d04] ;  /* 0x001d040001167983 */ /* 0x000ea80000300800 */
[----:B------:R-:W3:Y:S04]  /*2ce90*/  LDL.LU R28, [R1+0x1d00] ;  /* 0x001d0000011c7983 */ /* 0x000ee80000300800 */
[----:B------:R0:W-:Y:S04]  /*2cea0*/  STS.U8 [R6+UR5+0x3140], R29 ;  /* 0x0031401d06007988 */ /* 0x0001e80008000005 */
[----:B------:R1:W-:Y:S04]  /*2ceb0*/  STS.U8 [R6+UR5+0x3200], R14 ;  /* 0x0032000e06007988 */ /* 0x0003e80008000005 */
[----:B------:R-:W-:Y:S04]  /*2cec0*/  STS.U8 [R6+UR5+0x3240], R15 ;  /* 0x0032400f06007988 */ /* 0x000fe80008000005 */
[----:B------:R1:W-:Y:S04]  /*2ced0*/  STS.U8 [R6+UR5+0x3300], R27 ;  /* 0x0033001b06007988 */ /* 0x0003e80008000005 */
[----:B------:R1:W-:Y:S04]  /*2cee0*/  STS.U8 [R6+UR5+0x3340], R25 ;  /* 0x0033401906007988 */ /* 0x0003e80008000005 */
[----:B------:R1:W-:Y:S04]  /*2cef0*/  STS.U8 [R6+UR5+0x3400], R23 ;  /* 0x0034001706007988 */ /* 0x0003e80008000005 */
[----:B------:R1:W-:Y:S04]  /*2cf00*/  STS.U8 [R6+UR5+0x3440], R21 ;  /* 0x0034401506007988 */ /* 0x0003e80008000005 */
[----:B0-----:R-:W4:Y:S04]  /*2cf10*/  LDL.LU R29, [R1+0x78c] ;  /* 0x00078c00011d7983 */ /* 0x001f280000300800 */
[----:B-1----:R-:W4:Y:S04]  /*2cf20*/  LDL.LU R14, [R1+0x788] ;  /* 0x00078800010e7983 */ /* 0x002f280000300800 */
[----:B------:R-:W4:Y:S04]  /*2cf30*/  LDL.LU R27, [R1+0x77c] ;  /* 0x00077c00011b7983 */ /* 0x000f280000300800 */
[----:B------:R-:W4:Y:S04]  /*2cf40*/  LDL.LU R25, [R1+0x778] ;  /* 0x0007780001197983 */ /* 0x000f280000300800 */
[----:B------:R-:W4:Y:S04]  /*2cf50*/  LDL.LU R23, [R1+0x76c] ;  /* 0x00076c0001177983 */ /* 0x000f280000300800 */
[----:B------:R0:W-:Y:S04]  /*2cf60*/  STS.U8 [R6+UR5+0x3500], R19 ;  /* 0x0035001306007988 */ /* 0x0001e80008000005 */
[----:B------:R-:W4:Y:S04]  /*2cf70*/  LDL.LU R21, [R1+0x768] ;  /* 0x0007680001157983 */ /* 0x000f280000300800 */
[----:B------:R1:W-:Y:S04]  /*2cf80*/  STS.U8 [R6+UR5+0x3540], R17 ;  /* 0x0035401106007988 */ /* 0x0003e80008000005 */
        /* <DEDUP_REMOVED lines=13> */
[----:B0-----:R-:W4:Y:S04]  /*2d060*/  LDL.LU R18, [R1+0x72c] ;  /* 0x00072c0001127983 */ /* 0x001f280000300800 */
[----:B-1----:R-:W4:Y:S04]  /*2d070*/  LDL.LU R24, [R1+0x728] ;  /* 0x0007280001187983 */ /* 0x002f280000300800 */
[----:B------:R-:W4:Y:S04]  /*2d080*/  LDL.LU R26, [R1+0x71c] ;  /* 0x00071c00011a7983 */ /* 0x000f280000300800 */
[----:B---3--:R0:W-:Y:S04]  /*2d090*/  STS.U8 [R6+UR5+0x3940], R28 ;  /* 0x0039401c06007988 */ /* 0x0081e80008000005 */
[----:B--2---:R1:W-:Y:S04]  /*2d0a0*/  STS.U8 [R6+UR5+0x3a00], R22 ;  /* 0x003a001606007988 */ /* 0x0043e80008000005 */
[----:B-----5:R2:W-:Y:S04]  /*2d0b0*/  STS.U8 [R6+UR5+0x3a40], R20 ;  /* 0x003a401406007988 */ /* 0x0205e80008000005 */
[----:B----4-:R3:W-:Y:S04]  /*2d0c0*/  STS.U8 [R6+UR5+0x3b00], R10 ;  /* 0x003b000a06007988 */ /* 0x0107e80008000005 */
        /* <DEDUP_REMOVED lines=9> */
[----:B0-----:R-:W2:Y:S01]  /*2d160*/  LDL.LU R6, [R1+0x1cfc] ;  /* 0x001cfc0001067983 */ /* 0x001ea20000300800 */
[----:B------:R-:W0:Y:S02]  /*2d170*/  S2R R15, SR_TID.X ;  /* 0x00000000000f7919 */ /* 0x000e240000002100 */
[----:B0-----:R-:W-:-:S05]  /*2d180*/  LOP3.LUT R7, R15, 0x3f, RZ, 0xc0, !PT ;  /* 0x0000003f0f077812 */ /* 0x001fca00078ec0ff */
[----:B--2---:R-:W-:Y:S04]  /*2d190*/  STS.U8 [R7+UR5+0x3d00], R6 ;  /* 0x003d000607007988 */ /* 0x004fe80008000005 */
        /* <DEDUP_REMOVED lines=9> */
[----:B0-----:R-:W2:Y:S01]  /*2d230*/  LDL.LU R0, [R1+0x70c] ;  /* 0x00070c0001007983 */ /* 0x001ea20000300800 */
[----:B------:R-:W-:-:S05]  /*2d240*/  LOP3.LUT R15, R7, 0x10, RZ, 0x3c, !PT ;  /* 0x00000010070f7812 */ /* 0x000fca00078e3cff */
[----:B-----5:R-:W-:Y:S04]  /*2d250*/  STS.U8 [R15+UR5+0x80], R8 ;  /* 0x000080080f007988 */ /* 0x020fe80008000005 */
[----:B----4-:R-:W-:Y:S04]  /*2d260*/  STS.U8 [R15+UR5+0xc0], R9 ;  /* 0x0000c0090f007988 */ /* 0x010fe80008000005 */
[----:B---3--:R-:W-:Y:S04]  /*2d270*/  STS.U8 [R15+UR5+0x180], R10 ;  /* 0x0001800a0f007988 */ /* 0x008fe80008000005 */
        /* <DEDUP_REMOVED lines=46> */
[----:B0-----:R-:W5:Y:S04]  /*2d560*/  LDL.LU R26, [R1+0x628] ;  /* 0x00062800011a7983 */ /* 0x001f680000300800 */
        /* <DEDUP_REMOVED lines=135> */
[----:B------:R-:W5:Y:S04]  /*2dde0*/  LDL.LU R14, [R1] ;  /* 0x00000000010e7983 */ /* 0x000f680000300800 */
        /* <DEDUP_REMOVED lines=32> */
[----:B0-----:R-:W4:Y:S04]  /*2dff0*/  LDL.LU R24, [R1+0x1ca4] ;  /* 0x001ca40001187983 */ /* 0x001f280000300800 */
[----:B-1----:R-:W5:Y:S04]  /*2e000*/  LDL.LU R26, [R1+0x1ca0] ;  /* 0x001ca000011a7983 */ /* 0x002f680000300800 */
        /* <DEDUP_REMOVED lines=8> */
[----:B------:R-:W-:Y:S04]  /*2e090*/  STS.U8 [R15+UR5+0x3680], R9 ;  /* 0x003680090f007988 */ /* 0x000fe80008000005 */
[----:B------:R1:W-:Y:S04]  /*2e0a0*/  STS.U8 [R15+UR5+0x36c0], R10 ;  /* 0x0036c00a0f007988 */ /* 0x0003e80008000005 */
[----:B------:R-:W-:Y:S04]  /*2e0b0*/  STS.U8 [R15+UR5+0x3780], R20 ;  /* 0x003780140f007988 */ /* 0x000fe80008000005 */
[----:B------:R1:W-:Y:S04]  /*2e0c0*/  STS.U8 [R15+UR5+0x37c0], R22 ;  /* 0x0037c0160f007988 */ /* 0x0003e80008000005 */
[----:B0-----:R-:W2:Y:S04]  /*2e0d0*/  LDL.LU R8, [R1+0x12c] ;  /* 0x00012c0001087983 */ /* 0x001ea80000300800 */
[----:B------:R-:W2:Y:S04]  /*2e0e0*/  LDL.LU R0, [R1+0x140] ;  /* 0x0001400001007983 */ /* 0x000ea80000300800 */
[----:B-1----:R-:W2:Y:S04]  /*2e0f0*/  LDL.LU R10, [R1+0x138] ;  /* 0x00013800010a7983 */ /* 0x002ea80000300800 */
[----:B------:R-:W2:Y:S04]  /*2e100*/  LDL.LU R2, [R1+0x14c] ;  /* 0x00014c0001027983 */ /* 0x000ea80000300800 */
[----:B------:R-:W2:Y:S04]  /*2e110*/  LDL.LU R9, [R1+0x148] ;  /* 0x0001480001097983 */ /* 0x000ea80000300800 */
[----:B------:R-:W2:Y:S04]  /*2e120*/  LDL.LU R3, [R1+0x15c] ;  /* 0x00015c0001037983 */ /* 0x000ea80000300800 */
[----:B------:R0:W-:Y:S04]  /*2e130*/  STS.U8 [R15+UR5+0x3880], R28 ;  /* 0x0038801c0f007988 */ /* 0x0001e80008000005 */
[----:B------:R-:W2:Y:S04]  /*2e140*/  LDL.LU R22, [R1+0x158] ;  /* 0x0001580001167983 */ /* 0x000ea80000300800 */
[----:B0-----:R-:W2:Y:S04]  /*2e150*/  LDL R28, [R1+0x440] ;  /* 0x00044000011c7983 */ /* 0x001ea80000100800 */
[----:B------:R-:W-:Y:S04]  /*2e160*/  STS.U8 [R15+UR5+0x38c0], R14 ;  /* 0x0038c00e0f007988 */ /* 0x000fe80008000005 */
[----:B-----5:R0:W-:Y:S04]  /*2e170*/  STS.U8 [R15+UR5+0x3980], R26 ;  /* 0x0039801a0f007988 */ /* 0x0201e80008000005 */
[----:B0-----:R-:W5:Y:S04]  /*2e180*/  LDL.LU R26, [R1+0x130] ;  /* 0x00013000011a7983 */ /* 0x001f680000300800 */
[----:B----4-:R-:W-:Y:S04]  /*2e190*/  STS.U8 [R15+UR5+0x39c0], R24 ;  /* 0x0039c0180f007988 */ /* 0x010fe80008000005 */
[----:B---3--:R-:W-:Y:S04]  /*2e1a0*/  STS.U8 [R15+UR5+0x3a80], R18 ;  /* 0x003a80120f007988 */ /* 0x008fe80008000005 */
[----:B--2---:R-:W-:Y:S04]  /*2e1b0*/  STS.U8 [R15+UR5+0x3ac0], R16 ;  /* 0x003ac0100f007988 */ /* 0x004fe80008000005 */
        /* <DEDUP_REMOVED lines=9> */
[----:B------:R-:W-:Y:S01]  /*2e250*/  STS.U8 [R15+UR5+0x3fc0], R29 ;  /* 0x003fc01d0f007988 */ /* 0x000fe20008000005 */
[----:B------:R-:W-:Y:S06]  /*2e260*/  BAR.SYNC.DEFER_BLOCKING 0x0 ;  /* 0x0000000000007b1d */ /* 0x000fec0000010000 */
[----:B------:R-:W0:Y:S04]  /*2e270*/  LDSM.16.M88.4 R12, [R28+UR6+0x400] ;  /* 0x000400061c0c783b */ /* 0x000e280008000200 */
[----:B------:R-:W-:Y:S04]  /*2e280*/  LDSM.16.M88.4 R16, [R28+UR6] ;  /* 0x000000061c10783b */ /* 0x000fe80008000200 */
[----:B0-----:R-:W-:Y:S04]  /*2e290*/  STL.64 [R1+0x1c98], R14 ;  /* 0x001c980e01007387 */ /* 0x001fe80000100a00 */
[----:B------:R-:W-:Y:S04]  /*2e2a0*/  STL.64 [R1+0x1c90], R12 ;  /* 0x001c900c01007387 */ /* 0x000fe80000100a00 */
[----:B------:R-:W0:Y:S04]  /*2e2b0*/  LDSM.16.M88.4 R12, [R28+UR6+0x800] ;  /* 0x000800061c0c783b */ /* 0x000e280008000200 */
[----:B0-----:R-:W-:Y:S01]  /*2e2c0*/  STL.64 [R1+0xc0], R12 ;  /* 0x0000c00c01007387 */ /* 0x001fe20000100a00 */
[----:B------:R-:W-:-:S02]  /*2e2d0*/  IMAD.MOV.U32 R21, RZ, RZ, R12 ;  /* 0x000000ffff157224 */ /* 0x000fc400078e000c */
[----:B------:R-:W-:Y:S02]  /*2e2e0*/  IMAD.MOV.U32 R20, RZ, RZ, R13 ;  /* 0x000000ffff147224 */ /* 0x000fe400078e000d */
[----:B------:R-:W-:Y:S01]  /*2e2f0*/  IMAD.MOV.U32 R5, RZ, RZ, R14 ;  /* 0x000000ffff057224 */ /* 0x000fe200078e000e */
[----:B------:R-:W-:Y:S01]  /*2e300*/  STL.64 [R1+0xc8], R14 ;  /* 0x0000c80e01007387 */ /* 0x000fe20000100a00 */
[----:B------:R-:W-:-:S03]  /*2e310*/  IMAD.MOV.U32 R4, RZ, RZ, R15 ;  /* 0x000000ffff047224 */ /* 0x000fc600078e000f */
[----:B------:R-:W0:Y:S02]  /*2e320*/  LDSM.16.M88.4 R12, [R28+UR6+0xc00] ;  /* 0x000c00061c0c783b */ /* 0x000e240008000200 */
[----:B0-----:R-:W-:Y:S02]  /*2e330*/  IMAD.MOV.U32 R7, RZ, RZ, R14 ;  /* 0x000000ffff077224 */ /* 0x001fe400078e000e */
[----:B------:R-:W-:Y:S01]  /*2e340*/  IMAD.MOV.U32 R6, RZ, RZ, R15 ;  /* 0x000000ffff067224 */ /* 0x000fe200078e000f */
[----:B------:R-:W-:Y:S04]  /*2e350*/  STL.64 [R1+0xe0], R12 ;  /* 0x0000e00c01007387 */ /* 0x000fe80000100a00 */
[----:B------:R-:W-:Y:S01]  /*2e360*/  STL.64 [R1+0xe8], R14 ;  /* 0x0000e80e01007387 */ /* 0x000fe20000100a00 */
[----:B------:R-:W-:Y:S01]  /*2e370*/  F2FP.F16.E4M3.UNPACK_B R27, R17 ;  /* 0x00000011ff1b723e */ /* 0x000fe200020006ff */
[----:B------:R-:W-:-:S02]  /*2e380*/  IMAD R9, R9, 0x100, R2 ;  /* 0x0000010009097824 */ /* 0x000fc400078e0202 */
[----:B------:R-:W-:Y:S04]  /*2e390*/  STL.64 [R1+0x1c78], R6 ;  /* 0x001c780601007387 */ /* 0x000fe80000100a00 */
[----:B------:R-:W-:Y:S04]  /*2e3a0*/  STL.64 [R1+0x1c70], R4 ;  /* 0x001c700401007387 */ /* 0x000fe80000100a00 */
[----:B------:R-:W0:Y:S01]  /*2e3b0*/  LDSM.16.M88.4 R4, [R28+UR6+0x1000] ;  /* 0x001000061c04783b */ /* 0x000e220008000200 */
[----:B------:R-:W-:Y:S01]  /*2e3c0*/  IMAD R11, R22, 0x100, R3 ;  /* 0x00000100160b7824 */ /* 0x000fe200078e0203 */
[----:B------:R-:W-:-:S02]  /*2e3d0*/  F2FP.F16.E4M3.UNPACK_B R2, R18 ;  /* 0x00000012ff02723e */ /* 0x000fc400020006ff */
[----:B------:R-:W-:Y:S01]  /*2e3e0*/  F2FP.F16.E4M3.UNPACK_B R3, R19 ;  /* 0x00000013ff03723e */ /* 0x000fe200020006ff */
[----:B------:R-:W1:Y:S01]  /*2e3f0*/  LDSM.16.M88.4 R12, [R28+UR6+0x1400] ;  /* 0x001400061c0c783b */ /* 0x000e620008000200 */
[----:B0-----:R-:W-:Y:S02]  /*2e400*/  IMAD.MOV.U32 R25, RZ, RZ, R4 ;  /* 0x000000ffff197224 */ /* 0x001fe400078e0004 */
[----:B------:R-:W-:Y:S01]  /*2e410*/  IMAD.MOV.U32 R24, RZ, RZ, R5 ;  /* 0x000000ffff187224 */ /* 0x000fe200078e0005 */
[----:B------:R0:W-:Y:S04]  /*2e420*/  STL.64 [R1+0xf0], R4 ;  /* 0x0000f00401007387 */ /* 0x0001e80000100a00 */
[----:B------:R2:W-:Y:S04]  /*2e430*/  STL.64 [R1+0xf8], R6 ;  /* 0x0000f80601007387 */ /* 0x0005e80000100a00 */
[----:B0-----:R-:W3:Y:S04]  /*2e440*/  LDL.LU.64 R4, [R1+0x1f0] ;  /* 0x0001f00001047983 */ /* 0x001ee80000300a00 */
[----:B--2---:R-:W3:Y:S04]  /*2e450*/  LDL.LU.64 R6, [R1+0x1f8] ;  /* 0x0001f80001067983 */ /* 0x004ee80000300a00 */
[----:B------:R-:W-:Y:S01]  /*2e460*/  STL.64 [R1+0x1c50], R24 ;  /* 0x001c501801007387 */ /* 0x000fe20000100a00 */
[----:B-----5:R-:W-:Y:S01]  /*2e470*/  IMAD R8, R8, 0x100, R26 ;  /* 0x0000010008087824 */ /* 0x020fe200078e021a */
[----:B------:R-:W-:-:S05]  /*2e480*/  F2FP.F16.E4M3.UNPACK_B R26, R16 ;  /* 0x00000010ff1a723e */ /* 0x000fca00020006ff */
[----:B------:R-:W-:Y:S04]  /*2e490*/  STL [R1+0xd0], R26 ;  /* 0x0000d01a01007387 */ /* 0x000fe80000100800 */
[----:B------:R-:W-:Y:S04]  /*2e4a0*/  STL.64 [R1+0x19d0], R18 ;  /* 0x0019d01201007387 */ /* 0x000fe80000100a00 */
[----:B------:R-:W-:Y:S04]  /*2e4b0*/  STL [R1+0xd4], R27 ;  /* 0x0000d41b01007387 */ /* 0x000fe80000100800 */
[----:B------:R0:W-:Y:S04]  /*2e4c0*/  STL.64 [R1+0x19c8], R16 ;  /* 0x0019c81001007387 */ /* 0x0001e80000100a00 */
[----:B0-----:R-:W2:Y:S04]  /*2e4d0*/  LDL.LU.64 R16, [R1+0x1c0] ;  /* 0x0001c00001107983 */ /* 0x001ea80000300a00 */
[----:B------:R-:W2:Y:S01]  /*2e4e0*/  LDL.LU.64 R18, [R1+0x1c8] ;  /* 0x0001c80001127983 */ /* 0x000ea20000300a00 */
[----:B------:R-:W-:-:S03]  /*2e4f0*/  IMAD R10, R10, 0x100, R0 ;  /* 0x000001000a0a7824 */ /* 0x000fc600078e0200 */
[----:B------:R-:W-:Y:S01]  /*2e500*/  STL [R1+0xb8], R2 ;  /* 0x0000b80201007387 */ /* 0x000fe20000100800 */
[----:B------:R-:W-:Y:S02]  /*2e510*/  F2FP.F16.E4M3.UNPACK_B R8, R8 ;  /* 0x00000008ff08723e */ /* 0x000fe400020006ff */
[----:B------:R-:W-:Y:S02]  /*2e520*/  F2FP.F16.E4M3.UNPACK_B R9, R9 ;  /* 0x00000009ff09723e */ /* 0x000fe400020006ff */
[----:B------:R-:W-:Y:S02]  /*2e530*/  F2FP.F16.E4M3.UNPACK_B R11, R11 ;  /* 0x0000000bff0b723e */ /* 0x000fe400020006ff */
[----:B------:R-:W-:Y:S01]  /*2e540*/  F2FP.F16.E4M3.UNPACK_B R10, R10 ;  /* 0x0000000aff0a723e */ /* 0x000fe200020006ff */
[----:B-1----:R-:W-:Y:S01]  /*2e550*/  IMAD.MOV.U32 R22, RZ, RZ, R14 ;  /* 0x000000ffff167224 */ /* 0x002fe200078e000e */
[----:B------:R-:W-:Y:S01]  /*2e560*/  STL.64 [R1+0x100], R12 ;  /* 0x0001000c01007387 */ /* 0x000fe20000100a00 */
[----:B------:R-:W-:-:S03]  /*2e570*/  IMAD.MOV.U32 R23, RZ, RZ, R15 ;  /* 0x000000ffff177224 */ /* 0x000fc600078e000f */
[----:B------:R0:W-:Y:S04]  /*2e580*/  STL.64 [R1+0x108], R14 ;  /* 0x0001080e01007387 */ /* 0x0001e80000100a00 */
[----:B0-----:R-:W4:Y:S04]  /*2e590*/  LDL.LU.64 R14, [R1+0x1c98] ;  /* 0x001c9800010e7983 */ /* 0x001f280000300a00 */
[----:B------:R-:W5:Y:S04]  /*2e5a0*/  LDL.LU.64 R12, [R1+0x1c90] ;  /* 0x001c9000010c7983 */ /* 0x000f680000300a00 */
[----:B------:R-:W-:Y:S04]  /*2e5b0*/  STL [R1+0xbc], R3 ;  /* 0x0000bc0301007387 */ /* 0x000fe80000100800 */
[----:B------:R-:W-:Y:S04]  /*2e5c0*/  STL.64 [R1+0x1c88], R22 ;  /* 0x001c881601007387 */ /* 0x000fe80000100a00 */
[----:B------:R2:W-:Y:S02]  /*2e5d0*/  STL.64 [R1+0x1c80], R20 ;  /* 0x001c801401007387 */ /* 0x0005e40000100a00 */
[C---:B--2---:R-:W-:Y:S02]  /*2e5e0*/  HMMA.16816.F32 R20, R8.reuse, R26, R16 ;  /* 0x0000001a0814723c */ /* 0x044fe40000001810 */
[----:B------:R-:W2:Y:S04]  /*2e5f0*/  LDL R18, [R1+0xe0] ;  /* 0x0000e00001127983 */ /* 0x000ea80000100800 */
[----:B------:R-:W2:Y:S01]  /*2e600*/  LDL R19, [R1+0xe4] ;  /* 0x0000e40001137983 */ /* 0x000ea20000100800 */
[----:B---3--:R-:W-:-:S15]  /*2e610*/  HMMA.16816.F32 R4, R8, R2, R4 ;  /* 0x000000020804723c */ /* 0x008fde0000001804 */
[----:B------:R-:W-:-:S01]  /*2e620*/  NOP ;  /* 0x0000000000007918 */ /* 0x000fc20000000000 */
[----:B------:R-:W-:Y:S04]  /*2e630*/  STL.64 [R1+0x1c0], R20 ;  /* 0x0001c01401007387 */ /* 0x000fe80000100a00 */
[----:B------:R-:W-:Y:S01]  /*2e640*/  STL.64 [R1+0x1c8], R22 ;  /* 0x0001c81601007387 */ /* 0x000fe20000100a00 */
[----:B-----5:R-:W-:Y:S02]  /*2e650*/  F2FP.F16.E4M3.UNPACK_B R24, R12 ;  /* 0x0000000cff18723e */ /* 0x020fe400020006ff */
[----:B------:R-:W-:Y:S02]  /*2e660*/  F2FP.F16.E4M3.UNPACK_B R25, R13 ;  /* 0x0000000dff19723e */ /* 0x000fe400020006ff */
[----:B----4-:R-:W-:Y:S02]  /*2e670*/  F2FP.F16.E4M3.UNPACK_B R16, R14 ;  /* 0x0000000eff10723e */ /* 0x010fe400020006ff */
[----:B------:R-:W-:Y:S01]  /*2e680*/  F2FP.F16.E4M3.UNPACK_B R17, R15 ;  /* 0x0000000fff11723e */ /* 0x000fe200020006ff */
[----:B------:R-:W0:Y:S04]  /*2e690*/  LDSM.16.M88.4 R20, [R28+UR6+0x1800] ;  /* 0x001800061c14783b */ /* 0x000e280008000200 */
[----:B--2---:R-:W-:Y:S04]  /*2e6a0*/  STL.64 [R1+0x1c68], R18 ;  /* 0x001c681201007387 */ /* 0x004fe80000100a00 */
[----:B------:R1:W-:Y:S04]  /*2e6b0*/  STL [R1+0x19b0], R12 ;  /* 0x0019b00c01007387 */ /* 0x0003e80000100800 */
[----:B------:R2:W-:Y:S04]  /*2e6c0*/  STL.64 [R1+0x1f0], R4 ;  /* 0x0001f00401007387 */ /* 0x0005e80000100a00 */
[----:B------:R3:W-:Y:S04]  /*2e6d0*/  STL [R1+0x1f8], R6 ;  /* 0x0001f80601007387 */ /* 0x0007e80000100800 */
[----:B------:R-:W-:Y:S01]  /*2e6e0*/  STL [R1+0xb0], R24 ;  /* 0x0000b01801007387 */ /* 0x000fe20000100800 */
[----:B-1----:R-:W-:-:S03]  /*2e6f0*/  IMAD.MOV.U32 R12, RZ, RZ, R7 ;  /* 0x000000ffff0c7224 */ /* 0x002fc600078e0007 */
[----:B--2---:R-:W2:Y:S04]  /*2e700*/  LDL.LU.64 R4, [R1+0x230] ;  /* 0x0002300001047983 */ /* 0x004ea80000300a00 */
[----:B------:R-:W-:Y:S04]  /*2e710*/  STL [R1+0xb4], R25 ;  /* 0x0000b41901007387 */ /* 0x000fe80000100800 */
[----:B---3--:R-:W2:Y:S04]  /*2e720*/  LDL.LU.64 R6, [R1+0x238] ;  /* 0x0002380001067983 */ /* 0x008ea80000300a00 */
[----:B------:R-:W-:Y:S04]  /*2e730*/  STL.64 [R1+0x19c0], R14 ;  /* 0x0019c00e01007387 */ /* 0x000fe80000100a00 */
[----:B------:R1:W-:Y:S04]  /*2e740*/  STL.64 [R1+0x19b8], R12 ;  /* 0x0019b80c01007387 */ /* 0x0003e80000100a00 */
[----:B-1----:R-:W3:Y:S04]  /*2e750*/  LDL.LU.64 R12, [R1+0x210] ;  /* 0x00021000010c7983 */ /* 0x002ee80000300a00 */
[----:B------:R-:W3:Y:S04]  /*2e760*/  LDL.LU.64 R14, [R1+0x218] ;  /* 0x00021800010e7983 */ /* 0x000ee80000300a00 */
[----:B------:R-:W-:Y:S04]  /*2e770*/  STL [R1+0xa8], R16 ;  /* 0x0000a81001007387 */ /* 0x000fe80000100800 */
[----:B0-----:R-:W-:Y:S01]  /*2e780*/  STL.64 [R1+0x110], R20 ;  /* 0x0001101401007387 */ /* 0x001fe20000100a00 */
[----:B------:R-:W-:-:S03]  /*2e790*/  IMAD.MOV.U32 R2, RZ, RZ, R22 ;  /* 0x000000ffff027224 */ /* 0x000fc600078e0016 */
[----:B------:R0:W-:Y:S01]  /*2e7a0*/  STL.64 [R1+0x118], R22 ;  /* 0x0001181601007387 */ /* 0x0001e20000100a00 */
[----:B------:R-:W-:Y:S02]  /*2e7b0*/  IMAD.MOV.U32 R0, RZ, RZ, R23 ;  /* 0x000000ffff007224 */ /* 0x000fe400078e0017 */
[----:B------:R-:W-:Y:S02]  /*2e7c0*/  IMAD.MOV.U32 R29, RZ, RZ, R20 ;  /* 0x000000ffff1d7224 */ /* 0x000fe400078e0014 */
[----:B------:R-:W-:Y:S01]  /*2e7d0*/  IMAD.MOV.U32 R3, RZ, RZ, R21 ;  /* 0x000000ffff037224 */ /* 0x000fe200078e0015 */
[----:B0-----:R-:W4:Y:S04]  /*2e7e0*/  LDL.LU.64 R22, [R1+0x1c88] ;  /* 0x001c880001167983 */ /* 0x001f280000300a00 */
[----:B------:R-:W5:Y:S04]  /*2e7f0*/  LDL.LU.64 R20, [R1+0x1c80] ;  /* 0x001c800001147983 */ /* 0x000f680000300a00 */
[----:B------:R2:W-:Y:S01]  /*2e800*/  STL [R1+0xac], R17 ;  /* 0x0000ac1101007387 */ /* 0x0005e20000100800 */
[C---:B---3--:R-:W-:Y:S03]  /*2e810*/  HMMA.16816.F32 R12, R8.reuse, R24, R12 ;  /* 0x00000018080c723c */ /* 0x048fe6000000180c */
[----:B------:R-:W3:Y:S04]  /*2e820*/  LDL.LU.64 R24, [R1+0x270] ;  /* 0x0002700001187983 */ /* 0x000ee80000300a00 */
[----:B------:R-:W3:Y:S01]  /*2e830*/  LDL.LU.64 R26, [R1+0x278] ;  /* 0x00027800011a7983 */ /* 0x000ee20000300a00 */
[----:B--2---:R-:W-:-:S15]  /*2e840*/  HMMA.16816.F32 R16, R8, R16, R4 ;  /* 0x000000100810723c */ /* 0x004fde0000001804 */
[----:B------:R-:W-:Y:S04]  /*2e850*/  STL.64 [R1+0x210], R12 ;  /* 0x0002100c01007387 */ /* 0x000fe80000100a00 */
[----:B------:R5:W-:Y:S04]  /*2e860*/  STL.64 [R1+0x218], R14 ;  /* 0x0002180e01007387 */ /* 0x000be80000100a00 */
[----:B------:R-:W2:Y:S04]  /*2e870*/  LDL.LU.64 R6, [R1+0x1c78] ;  /* 0x001c780001067983 */ /* 0x000ea80000300a00 */
[----:B------:R-:W4:Y:S01]  /*2e880*/  LDL.LU.64 R4, [R1+0x1c70] ;  /* 0x001c700001047983 */ /* 0x000f220000300a00 */
[----:B-----5:R-:W-:-:S05]  /*2e890*/  F2FP.F16.E4M3.UNPACK_B R14, R21 ;  /* 0x00000015ff0e723e */ /* 0x020fca00020006ff */
[----:B------:R-:W-:Y:S04]  /*2e8a0*/  STL [R1+0xa0], R14 ;  /* 0x0000a00e01007387 */ /* 0x000fe80000100800 */
[----:B------:R-:W-:Y:S04]  /*2e8b0*/  STL.64 [R1+0x230], R16 ;  /* 0x0002301001007387 */ /* 0x000fe80000100a00 */
[----:B------:R-:W-:Y:S04]  /*2e8c0*/  STL.64 [R1+0x238], R18 ;  /* 0x0002381201007387 */ /* 0x000fe80000100a00 */
[----:B------:R-:W0:Y:S01]  /*2e8d0*/  LDSM.16.M88.4 R16, [R28+UR6+0x1c00] ;  /* 0x001c00061c10783b */ /* 0x000e220008000200 */
[----:B------:R-:W-:-:S05]  /*2e8e0*/  F2FP.F16.E4M3.UNPACK_B R15, R20 ;  /* 0x00000014ff0f723e */ /* 0x000fca00020006ff */
[----:B------:R-:W-:Y:S01]  /*2e8f0*/  STL [R1+0xa4], R15 ;  /* 0x0000a40f01007387 */ /* 0x000fe20000100800 */
[----:B0-----:R-:W-:Y:S02]  /*2e900*/  IMAD.MOV.U32 R21, RZ, RZ, R16 ;  /* 0x000000ffff157224 */ /* 0x001fe400078e0010 */
[----:B------:R-:W-:Y:S01]  /*2e910*/  IMAD.MOV.U32 R20, RZ, RZ, R17 ;  /* 0x000000ffff147224 */ /* 0x000fe200078e0011 */
[----:B------:R-:W-:Y:S04]  /*2e920*/  STL.64 [R1+0x120], R16 ;  /* 0x0001201001007387 */ /* 0x000fe80000100a00 */
[----:B------:R0:W-:Y:S01]  /*2e930*/  STL.64 [R1+0x128], R18 ;  /* 0x0001281201007387 */ /* 0x0001e20000100a00 */
[----:B----4-:R-:W-:Y:S02]  /*2e940*/  F2FP.F16.E4M3.UNPACK_B R12, R5 ;  /* 0x00000005ff0c723e */ /* 0x010fe400020006ff */
[----:B------:R-:W-:Y:S01]  /*2e950*/  F2FP.F16.E4M3.UNPACK_B R13, R4 ;  /* 0x00000004ff0d723e */ /* 0x000fe200020006ff */
[----:B------:R-:W-:-:S02]  /*2e960*/  IMAD.MOV.U32 R4, RZ, RZ, R18 ;  /* 0x000000ffff047224 */ /* 0x000fc400078e0012 */
[----:B------:R-:W-:Y:S02]  /*2e970*/  IMAD.MOV.U32 R5, RZ, RZ, R19 ;  /* 0x000000ffff057224 */ /* 0x000fe400078e0013 */
[----:B0-----:R-:W4:Y:S04]  /*2e980*/  LDL.LU.64 R18, [R1+0x1c68] ;  /* 0x001c680001127983 */ /* 0x001f280000300a00 */
[----:B------:R-:W-:Y:S04]  /*2e990*/  STL.64 [R1+0x98], R12 ;  /* 0x0000980c01007387 */ /* 0x000fe80000100a00 */
[----:B------:R-:W-:Y:S04]  /*2e9a0*/  STL.64 [R1+0x1c48], R22 ;  /* 0x001c481601007387 */ /* 0x000fe80000100a00 */
[----:B------:R0:W-:Y:S04]  /*2e9b0*/  STL.64 [R1+0x1c40], R20 ;  /* 0x001c401401007387 */ /* 0x0001e80000100a00 */
[----:B0-----:R-:W5:Y:S04]  /*2e9c0*/  LDL.LU.64 R20, [R1+0x250] ;  /* 0x0002500001147983 */ /* 0x001f680000300a00 */
[----:B------:R-:W5:Y:S02]  /*2e9d0*/  LDL.LU.64 R22, [R1+0x258] ;  /* 0x0002580001167983 */ /* 0x000f640000300a00 */
[C---:B-----5:R-:W-:Y:S06]  /*2e9e0*/  HMMA.16816.F32 R20, R8.reuse, R14, R20 ;  /* 0x0000000e0814723c */ /* 0x060fec0000001814 */
[----:B---3--:R-:W-:-:S15]  /*2e9f0*/  HMMA.16816.F32 R12, R8, R12, R24 ;  /* 0x0000000c080c723c */ /* 0x008fde0000001818 */
[----:B------:R-:W-:-:S02]  /*2ea00*/  NOP ;  /* 0x0000000000007918 */ /* 0x000fc40000000000 */
[----:B------:R0:W-:Y:S04]  /*2ea10*/  STL.64 [R1+0x250], R20 ;  /* 0x0002501401007387 */ /* 0x0001e80000100a00 */
[----:B------:R1:W-:Y:S04]  /*2ea20*/  STL.64 [R1+0x258], R22 ;  /* 0x0002581601007387 */ /* 0x0003e80000100a00 */
[----:B------:R-:W-:Y:S04]  /*2ea30*/  STL.64 [R1+0x1c60], R10 ;  /* 0x001c600a01007387 */ /* 0x000fe80000100a00 */
[----:B------:R-:W-:Y:S04]  /*2ea40*/  STL.64 [R1+0x1c58], R8 ;  /* 0x001c580801007387 */ /* 0x000fe80000100a00 */
[----:B------:R-:W3:Y:S01]  /*2ea50*/  LDSM.16.M88.4 R8, [R28+UR6+0x2000] ;  /* 0x002000061c08783b */ /* 0x000ee20008000200 */
[----:B----4-:R-:W-:-:S02]  /*2ea60*/  F2FP.F16.E4M3.UNPACK_B R16, R18 ;  /* 0x00000012ff10723e */ /* 0x010fc400020006ff */
[----:B------:R-:W-:Y:S01]  /*2ea70*/  F2FP.F16.E4M3.UNPACK_B R17, R19 ;  /* 0x00000013ff11723e */ /* 0x000fe200020006ff */
[----:B------:R4:W-:Y:S04]  /*2ea80*/  STL.64 [R1+0x270], R12 ;  /* 0x0002700c01007387 */ /* 0x0009e80000100a00 */
[----:B------:R2:W-:Y:S04]  /*2ea90*/  STL.64 [R1+0x278], R14 ;  /* 0x0002780e01007387 */ /* 0x0005e80000100a00 */
[----:B------:R-:W-:Y:S04]  /*2eaa0*/  STL [R1+0x90], R16 ;  /* 0x0000901001007387 */ /* 0x000fe80000100800 */
[----:B------:R-:W5:Y:S04]  /*2eab0*/  LDL.LU.64 R24, [R1+0x290] ;  /* 0x0002900001187983 */ /* 0x000f680000300a00 */
[----:B------:R-:W5:Y:S04]  /*2eac0*/  LDL.LU.64 R26, [R1+0x298] ;  /* 0x00029800011a7983 */ /* 0x000f680000300a00 */
[----:B------:R-:W-:Y:S04]  /*2ead0*/  STL [R1+0x94], R17 ;  /* 0x0000941101007387 */ /* 0x000fe80000100800 */
[----:B0-----:R-:W5:Y:S04]  /*2eae0*/  LDL.LU.64 R20, [R1+0x2b0] ;  /* 0x0002b00001147983 */ /* 0x001f680000300a00 */
[----:B-1----:R-:W5:Y:S04]  /*2eaf0*/  LDL.LU.64 R22, [R1+0x2b8] ;  /* 0x0002b80001167983 */ /* 0x002f680000300a00 */
[----:B----4-:R-:W4:Y:S01]  /*2eb00*/  LDL R12, [R1+0x100] ;  /* 0x00010000010c7983 */ /* 0x010f220000100800 */
[----:B--2---:R-:W-:-:S03]  /*2eb10*/  F2FP.F16.E4M3.UNPACK_B R14, R7 ;  /* 0x00000007ff0e723e */ /* 0x004fc600020006ff */
[----:B------:R-:W2:Y:S01]  /*2eb20*/  LDL R13, [R1+0x104] ;  /* 0x00010400010d7983 */ /* 0x000ea20000100800 */
[----:B------:R-:W-:-:S03]  /*2eb30*/  F2FP.F16.E4M3.UNPACK_B R15, R6 ;  /* 0x00000006ff0f723e */ /* 0x000fc600020006ff */
[----:B------:R-:W-:Y:S04]  /*2eb40*/  STL [R1+0x88], R14 ;  /* 0x0000880e01007387 */ /* 0x000fe80000100800 */
[----:B---3--:R-:W-:Y:S01]  /*2eb50*/  STL.64 [R1+0x130], R8 ;  /* 0x0001300801007387 */ /* 0x008fe20000100a00 */
[----:B------:R-:W-:-:S03]  /*2eb60*/  IMAD.MOV.U32 R18, RZ, RZ, R10 ;  /* 0x000000ffff127224 */ /* 0x000fc600078e000a */
[----:B------:R0:W-:Y:S01]  /*2eb70*/  STL.64 [R1+0x138], R10 ;  /* 0x0001380a01007387 */ /* 0x0001e20000100a00 */
[----:B------:R-:W-:Y:S02]  /*2eb80*/  IMAD.MOV.U32 R19, RZ, RZ, R11 ;  /* 0x000000ffff137224 */ /* 0x000fe400078e000b */
[----:B------:R-:W-:Y:S02]  /*2eb90*/  IMAD.MOV.U32 R7, RZ, RZ, R8 ;  /* 0x000000ffff077224 */ /* 0x000fe400078e0008 */
[----:B------:R-:W-:Y:S01]  /*2eba0*/  IMAD.MOV.U32 R6, RZ, RZ, R9 ;  /* 0x000000ffff067224 */ /* 0x000fe200078e0009 */
[----:B0-----:R-:W5:Y:S04]  /*2ebb0*/  LDL.LU.64 R10, [R1+0x1c60] ;  /* 0x001c6000010a7983 */ /* 0x001f680000300a00 */
[----:B------:R-:W5:Y:S04]  /*2ebc0*/  LDL.LU.64 R8, [R1+0x1c58] ;  /* 0x001c580001087983 */ /* 0x000f680000300a00 */
[----:B------:R-:W-:Y:S04]  /*2ebd0*/  STL [R1+0x8c], R15 ;  /* 0x00008c0f01007387 */ /* 0x000fe80000100800 */
[----:B------:R0:W-:Y:S04]  /*2ebe0*/  STL.64 [R1+0x1c28], R6 ;  /* 0x001c280601007387 */ /* 0x0001e80000100a00 */
[----:B0-----:R-:W3:Y:S04]  /*2ebf0*/  LDL R6, [R1+0xf8] ;  /* 0x0000f80001067983 */ /* 0x001ee80000100800 */
[----:B------:R-:W4:Y:S04]  /*2ec00*/  LDL R7, [R1+0xfc] ;  /* 0x0000fc0001077983 */ /* 0x000f280000100800 */
[----:B------:R-:W-:Y:S01]  /*2ec10*/  STL.64 [R1+0x1c20], R4 ;  /* 0x001c200401007387 */ /* 0x000fe20000100a00 */
[----:B-----5:R-:W-:-:S15]  /*2ec20*/  HMMA.16816.F32 R24, R8, R16, R24 ;  /* 0x000000100818723c */ /* 0x020fde0000001818 */
[----:B------:R-:W-:-:S08]  /*2ec30*/  NOP ;  /* 0x0000000000007918 */ /* 0x000fd00000000000 */
[----:B------:R0:W-:Y:S04]  /*2ec40*/  STL.64 [R1+0x290], R24 ;  /* 0x0002901801007387 */ /* 0x0001e80000100a00 */
[----:B------:R1:W-:Y:S04]  /*2ec50*/  STL.64 [R1+0x298], R26 ;  /* 0x0002981a01007387 */ /* 0x0003e80000100a00 */
[----:B0-----:R-:W5:Y:S01]  /*2ec60*/  LDL.LU.64 R24, [R1+0x1c50] ;  /* 0x001c500001187983 */ /* 0x001f620000300a00 */
[----:B------:R-:W-:Y:S01]  /*2ec70*/  HMMA.16816.F32 R20, R8, R14, R20 ;  /* 0x0000000e0814723c */ /* 0x000fe20000001814 */
[----:B-----5:R-:W-:-:S02]  /*2ec80*/  F2FP.F16.E4M3.UNPACK_B R4, R25 ;  /* 0x00000019ff04723e */ /* 0x020fc400020006ff */
[----:B------:R-:W-:Y:S02]  /*2ec90*/  F2FP.F16.E4M3.UNPACK_B R5, R24 ;  /* 0x00000018ff05723e */ /* 0x000fe400020006ff */
[----:B------:R-:W5:Y:S04]  /*2eca0*/  LDL.LU.64 R24, [R1+0x2d0] ;  /* 0x0002d00001187983 */ /* 0x000f680000300a00 */
[----:B-1----:R-:W5:-:S14]  /*2ecb0*/  LDL.LU.64 R26, [R1+0x2d8] ;  /* 0x0002d800011a7983 */ /* 0x002f5c0000300a00 */
[----:B------:R-:W-:Y:S04]  /*2ecc0*/  STL.64 [R1+0x2b0], R20 ;  /* 0x0002b01401007387 */ /* 0x000fe80000100a00 */
[----:B------:R-:W-:Y:S04]  /*2ecd0*/  STL.64 [R1+0x2b8], R22 ;  /* 0x0002b81601007387 */ /* 0x000fe80000100a00 */
[----:B------:R-:W0:Y:S04]  /*2ece0*/  LDSM.16.M88.4 R20, [R28+UR6+0x2400] ;  /* 0x002400061c14783b */ /* 0x000e280008000200 */
[----:B0-----:R-:W-:Y:S01]  /*2ecf0*/  STL.64 [R1+0x140], R20 ;  /* 0x0001401401007387 */ /* 0x001fe20000100a00 */
[----:B------:R-:W-:-:S02]  /*2ed00*/  IMAD.MOV.U32 R16, RZ, RZ, R20 ;  /* 0x000000ffff107224 */ /* 0x000fc400078e0014 */
[----:B------:R-:W-:Y:S02]  /*2ed10*/  IMAD.MOV.U32 R17, RZ, RZ, R21 ;  /* 0x000000ffff117224 */ /* 0x000fe400078e0015 */
[----:B------:R-:W-:Y:S01]  /*2ed20*/  IMAD.MOV.U32 R14, RZ, RZ, R22 ;  /* 0x000000ffff0e7224 */ /* 0x000fe200078e0016 */
[----:B------:R0:W-:Y:S01]  /*2ed30*/  STL.64 [R1+0x148], R22 ;  /* 0x0001481601007387 */ /* 0x0001e20000100a00 */
[----:B------:R-:W-:-:S03]  /*2ed40*/  IMAD.MOV.U32 R15, RZ, RZ, R23 ;  /* 0x000000ffff0f7224 */ /* 0x000fc600078e0017 */
[----:B0-----:R-:W2:Y:S04]  /*2ed50*/  LDL.LU.64 R22, [R1+0x1c48] ;  /* 0x001c480001167983 */ /* 0x001ea80000300a00 */
[----:B------:R-:W2:Y:S04]  /*2ed60*/  LDL.LU.64 R20, [R1+0x1c40] ;  /* 0x001c400001147983 */ /* 0x000ea80000300a00 */
[----:B------:R-:W-:Y:S04]  /*2ed70*/  STL.64 [R1+0x80], R4 ;  /* 0x0000800401007387 */ /* 0x000fe80000100a00 */
[----:B------:R-:W-:Y:S04]  /*2ed80*/  STL.64 [R1+0x1c18], R18 ;  /* 0x001c181201007387 */ /* 0x000fe80000100a00 */
[----:B------:R0:W-:Y:S04]  /*2ed90*/  STL.64 [R1+0x1c10], R16 ;  /* 0x001c101001007387 */ /* 0x0001e80000100a00 */
[----:B0-----:R-:W5:Y:S04]  /*2eda0*/  LDL.LU.64 R16, [R1+0x310] ;  /* 0x0003100001107983 */ /* 0x001f680000300a00 */
[----:B------:R-:W2:Y:S01]  /*2edb0*/  LDL.LU.64 R18, [R1+0x318] ;  /* 0x0003180001127983 */ /* 0x000ea20000300a00 */
[----:B---3--:R-:W-:-:S02]  /*2edc0*/  F2FP.F16.E4M3.UNPACK_B R6, R6 ;  /* 0x00000006ff06723e */ /* 0x008fc400020006ff */
[----:B----4-:R-:W-:-:S03]  /*2edd0*/  F2FP.F16.E4M3.UNPACK_B R7, R7 ;  /* 0x00000007ff07723e */ /* 0x010fc600020006ff */
[----:B------:R-:W-:Y:S04]  /*2ede0*/  STL [R1+0x78], R6 ;  /* 0x0000780601007387 */ /* 0x000fe80000100800 */
[----:B--2---:R-:W-:Y:S04]  /*2edf0*/  STL.64 [R1+0x1c38], R18 ;  /* 0x001c381201007387 */ /* 0x004fe80000100a00 */
[----:B------:R-:W-:Y:S04]  /*2ee00*/  STL [R1+0x7c], R7 ;  /* 0x00007c0701007387 */ /* 0x000fe80000100800 */
[----:B-----5:R0:W-:Y:S04]  /*2ee10*/  STL.64 [R1+0x1c30], R16 ;  /* 0x001c301001007387 */ /* 0x0201e80000100a00 */
[----:B0-----:R-:W2:Y:S04]  /*2ee20*/  LDL.LU.64 R16, [R1+0x2f0] ;  /* 0x0002f00001107983 */ /* 0x001ea80000300a00 */
[----:B------:R-:W2:Y:S01]  /*2ee30*/  LDL.LU.64 R18, [R1+0x2f8] ;  /* 0x0002f80001127983 */ /* 0x000ea20000300a00 */
[----:B------:R-:W-:Y:S07]  /*2ee40*/  HMMA.16816.F32 R24, R8, R4, R24 ;  /* 0x000000040818723c */ /* 0x000fee0000001818 */
[----:B------:R-:W-:-:S15]  /*2ee50*/  F2FP.F16.E4M3.UNPACK_B R4, R12 ;  /* 0x0000000cff04723e */ /* 0x000fde00020006ff */
[----:B------:R-:W-:-:S01]  /*2ee60*/  NOP ;  /* 0x0000000000007918 */ /* 0x000fc20000000000 */
[----:B------:R0:W-:Y:S04]  /*2ee70*/  STL.64 [R1+0x2d0], R24 ;  /* 0x0002d01801007387 */ /* 0x0001e80000100a00 */
[----:B------:R1:W-:Y:S04]  /*2ee80*/  STL.64 [R1+0x2d8], R26 ;  /* 0x0002d81a01007387 */ /* 0x0003e80000100a00 */
[----:B0-----:R-:W3:Y:S04]  /*2ee90*/  LDL.LU.64 R24, [R1+0x330] ;  /* 0x0003300001187983 */ /* 0x001ee80000300a00 */
[----:B-1----:R-:W3:Y:S04]  /*2eea0*/  LDL.LU.64 R26, [R1+0x338] ;  /* 0x00033800011a7983 */ /* 0x002ee80000300a00 */
[----:B------:R-:W-:Y:S01]  /*2eeb0*/  STL [R1+0x70], R4 ;  /* 0x0000700401007387 */ /* 0x000fe20000100800 */
[----:B------:R-:W-:Y:S01]  /*2eec0*/  F2FP.F16.E4M3.UNPACK_B R5, R13 ;  /* 0x0000000dff05723e */ /* 0x000fe200020006ff */
[----:B--2---:R-:W-:-:S15]  /*2eed0*/  HMMA.16816.F32 R16, R8, R6, R16 ;  /* 0x000000060810723c */ /* 0x004fde0000001810 */
[----:B------:R-:W-:-:S08]  /*2eee0*/  NOP ;  /* 0x0000000000007918 */ /* 0x000fd00000000000 */
[----:B------:R-:W-:Y:S04]  /*2eef0*/  STL.64 [R1+0x2f0], R16 ;  /* 0x0002f01001007387 */ /* 0x000fe80000100a00 */
[----:B------:R-:W-:Y:S04]  /*2ef00*/  STL.64 [R1+0x2f8], R18 ;  /* 0x0002f81201007387 */ /* 0x000fe80000100a00 */
[----:B------:R-:W0:Y:S04]  /*2ef10*/  LDSM.16.M88.4 R16, [R28+UR6+0x2800] ;  /* 0x002800061c10783b */ /* 0x000e280008000200 */
[----:B------:R-:W-:Y:S04]  /*2ef20*/  STL [R1+0x74], R5 ;  /* 0x0000740501007387 */ /* 0x000fe80000100800 */
[----:B0-----:R-:W-:Y:S04]  /*2ef30*/  STL.64 [R1+0x150], R16 ;  /* 0x0001501001007387 */ /* 0x001fe80000100a00 */
[----:B------:R0:W-:Y:S01]  /*2ef40*/  STL.64 [R1+0x158], R18 ;  /* 0x0001581201007387 */ /* 0x0001e20000100a00 */
[----:B------:R-:W-:-:S02]  /*2ef50*/  IMAD.MOV.U32 R12, RZ, RZ, R16 ;  /* 0x000000ffff0c7224 */ /* 0x000fc400078e0010 */
[----:B------:R-:W-:Y:S01]  /*2ef60*/  IMAD.MOV.U32 R13, RZ, RZ, R17 ;  /* 0x000000ffff0d7224 */ /* 0x000fe200078e0011 */
[----:B0-----:R-:W2:Y:S04]  /*2ef70*/  LDL.LU.64 R18, [R1+0x1c38] ;  /* 0x001c380001127983 */ /* 0x001ea80000300a00 */
[----:B------:R-:W2:Y:S01]  /*2ef80*/  LDL.LU.64 R16, [R1+0x1c30] ;  /* 0x001c300001107983 */ /* 0x000ea20000300a00 */
[----:B------:R-:W-:Y:S02]  /*2ef90*/  F2FP.F16.E4M3.UNPACK_B R22, R22 ;  /* 0x00000016ff16723e */ /* 0x000fe400020006ff */
[----:B------:R-:W-:-:S05]  /*2efa0*/  F2FP.F16.E4M3.UNPACK_B R23, R23 ;  /* 0x00000017ff17723e */ /* 0x000fca00020006ff */
[----:B------:R-:W-:Y:S04]  /*2efb0*/  STL.64 [R1+0x68], R22 ;  /* 0x0000681601007387 */ /* 0x000fe80000100a00 */
[----:B------:R-:W-:Y:S04]  /*2efc0*/  STL.64 [R1+0x1c00], R14 ;  /* 0x001c000e01007387 */ /* 0x000fe80000100a00 */
[----:B------:R0:W-:Y:S01]  /*2efd0*/  STL.64 [R1+0x1bf8], R12 ;  /* 0x001bf80c01007387 */ /* 0x0001e20000100a00 */
[----:B---3--:R-:W-:Y:S01]  /*2efe0*/  HMMA.16816.F32 R24, R8, R22, R24 ;  /* 0x000000160818723c */ /* 0x008fe20000001818 */
[----:B0-----:R-:W-:-:S05]  /*2eff0*/  F2FP.F16.E4M3.UNPACK_B R12, R29 ;  /* 0x0000001dff0c723e */ /* 0x001fca00020006ff */
[----:B--2---:R-:W-:Y:S01]  /*2f000*/  HMMA.16816.F32 R4, R8, R4, R16 ;  /* 0x000000040804723c */ /* 0x004fe20000001810 */
[----:B------:R-:W2:Y:S04]  /*2f010*/  LDL.LU.64 R16, [R1+0x350] ;  /* 0x0003500001107983 */ /* 0x000ea80000300a00 */
[----:B------:R-:W2:-:S15]  /*2f020*/  LDL.LU.64 R18, [R1+0x358] ;  /* 0x0003580001127983 */ /* 0x000e9e0000300a00 */
[----:B------:R-:W-:-:S03]  /*2f030*/  NOP ;  /* 0x0000000000007918 */ /* 0x000fc60000000000 */
[----:B------:R0:W-:Y:S04]  /*2f040*/  STL.64 [R1+0x310], R4 ;  /* 0x0003100401007387 */ /* 0x0001e80000100a00 */
[----:B------:R1:W-:Y:S04]  /*2f050*/  STL.64 [R1+0x318], R6 ;  /* 0x0003180601007387 */ /* 0x0003e80000100a00 */
[----:B0-----:R-:W3:Y:S04]  /*2f060*/  LDL.LU.64 R4, [R1+0x370] ;  /* 0x0003700001047983 */ /* 0x001ee80000300a00 */
[----:B-1----:R-:W3:Y:S04]  /*2f070*/  LDL.LU.64 R6, [R1+0x378] ;  /* 0x0003780001067983 */ /* 0x002ee80000300a00 */
[----:B------:R-:W-:Y:S04]  /*2f080*/  STL [R1+0x60], R12 ;  /* 0x0000600c01007387 */ /* 0x000fe80000100800 */
[----:B------:R-:W-:Y:S04]  /*2f090*/  STL.64 [R1+0x330], R24 ;  /* 0x0003301801007387 */ /* 0x000fe80000100a00 */
[----:B------:R-:W-:Y:S04]  /*2f0a0*/  STL.64 [R1+0x338], R26 ;  /* 0x0003381a01007387 */ /* 0x000fe80000100a00 */
[----:B------:R-:W0:Y:S01]  /*2f0b0*/  LDSM.16.M88.4 R24, [R28+UR6+0x2c00] ;  /* 0x002c00061c18783b */ /* 0x000e220008000200 */
[----:B------:R-:W-:-:S05]  /*2f0c0*/  F2FP.F16.E4M3.UNPACK_B R13, R3 ;  /* 0x00000003ff0d723e */ /* 0x000fca00020006ff */
[----:B------:R-:W-:Y:S01]  /*2f0d0*/  STL [R1+0x64], R13 ;  /* 0x0000640d01007387 */ /* 0x000fe20000100800 */
[----:B------:R-:W-:Y:S02]  /*2f0e0*/  F2FP.F16.E4M3.UNPACK_B R2, R2 ;  /* 0x00000002ff02723e */ /* 0x000fe400020006ff */
[----:B------:R-:W-:Y:S01]  /*2f0f0*/  F2FP.F16.E4M3.UNPACK_B R3, R0 ;  /* 0x00000000ff03723e */ /* 0x000fe200020006ff */
[----:B0-----:R0:W-:Y:S01]  /*2f100*/  STL.64 [R1+0x160], R24 ;  /* 0x0001601801007387 */ /* 0x0011e20000100a00 */
[----:B------:R-:W-:-:S03]  /*2f110*/  IMAD.MOV.U32 R23, RZ, RZ, R27 ;  /* 0x000000ffff177224 */ /* 0x000fc600078e001b */
[----:B------:R1:W-:Y:S01]  /*2f120*/  STL.64 [R1+0x168], R26 ;  /* 0x0001681a01007387 */ /* 0x0003e20000100a00 */
[----:B------:R-:W-:-:S03]  /*2f130*/  IMAD.MOV.U32 R0, RZ, RZ, R25 ;  /* 0x000000ffff007224 */ /* 0x000fc600078e0019 */
[----:B------:R-:W-:Y:S04]  /*2f140*/  STL.64 [R1+0x58], R2 ;  /* 0x0000580201007387 */ /* 0x000fe80000100a00 */
[----:B0-----:R-:W4:Y:S04]  /*2f150*/  LDL.LU.64 R24, [R1+0x390] ;  /* 0x0003900001187983 */ /* 0x001f280000300a00 */
[----:B-1----:R-:W4:Y:S04]  /*2f160*/  LDL.LU.64 R26, [R1+0x398] ;  /* 0x00039800011a7983 */ /* 0x002f280000300a00 */
[----:B------:R-:W-:Y:S01]  /*2f170*/  STL [R1+0x1be8], R23 ;  /* 0x001be81701007387 */ /* 0x000fe20000100800 */
[----:B--2---:R-:W-:Y:S03]  /*2f180*/  HMMA.16816.F32 R12, R8, R12, R16 ;  /* 0x0000000c080c723c */ /* 0x004fe60000001810 */
[----:B------:R-:W2:Y:S04]  /*2f190*/  LDL.LU.64 R16, [R1+0x3b0] ;  /* 0x0003b00001107983 */ /* 0x000ea80000300a00 */
[----:B------:R-:W2:-:S15]  /*2f1a0*/  LDL.LU.64 R18, [R1+0x3b8] ;  /* 0x0003b80001127983 */ /* 0x000e9e0000300a00 */
[----:B------:R-:W-:-:S01]  /*2f1b0*/  NOP ;  /* 0x0000000000007918 */ /* 0x000fc20000000000 */
[----:B------:R0:W-:Y:S02]  /*2f1c0*/  STL.64 [R1+0x350], R12 ;  /* 0x0003500c01007387 */ /* 0x0001e40000100a00 */
[----:B0-----:R-:W-:Y:S02]  /*2f1d0*/  F2FP.F16.E4M3.UNPACK_B R12, R21 ;  /* 0x00000015ff0c723e */ /* 0x001fe400020006ff */
[----:B------:R-:W-:Y:S02]  /*2f1e0*/  F2FP.F16.E4M3.UNPACK_B R13, R20 ;  /* 0x00000014ff0d723e */ /* 0x000fe400020006ff */
[----:B---3--:R-:W-:Y:S01]  /*2f1f0*/  HMMA.16816.F32 R20, R8, R2, R4 ;  /* 0x000000020814723c */ /* 0x008fe20000001804 */
[----:B------:R-:W0:Y:S04]  /*2f200*/  LDSM.16.M88.4 R4, [R28+UR6+0x3000] ;  /* 0x003000061c04783b */ /* 0x000e280008000200 */
[----:B------:R-:W-:-:S15]  /*2f210*/  STL.64 [R1+0x358], R14 ;  /* 0x0003580e01007387 */ /* 0x000fde0000100a00 */
[----:B------:R-:W-:-:S03]  /*2f220*/  NOP ;  /* 0x0000000000007918 */ /* 0x000fc60000000000 */
[----:B------:R1:W-:Y:S04]  /*2f230*/  STL.64 [R1+0x370], R20 ;  /* 0x0003701401007387 */ /* 0x0003e80000100a00 */
[----:B------:R-:W-:Y:S04]  /*2f240*/  STL.64 [R1+0x378], R22 ;  /* 0x0003781601007387 */ /* 0x000fe80000100a00 */
[----:B0-----:R-:W-:Y:S01]  /*2f250*/  STL.64 [R1+0x170], R4 ;  /* 0x0001700401007387 */ /* 0x001fe20000100a00 */
[----:B------:R-:W-:-:S03]  /*2f260*/  IMAD.MOV.U32 R2, RZ, RZ, R6 ;  /* 0x000000ffff027224 */ /* 0x000fc600078e0006 */
[----:B------:R0:W-:Y:S01]  /*2f270*/  STL.64 [R1+0x178], R6 ;  /* 0x0001780601007387 */ /* 0x0001e20000100a00 */
[----:B------:R-:W-:Y:S02]  /*2f280*/  IMAD.MOV.U32 R3, RZ, RZ, R7 ;  /* 0x000000ffff037224 */ /* 0x000fe400078e0007 */
[----:B-1----:R-:W-:Y:S02]  /*2f290*/  IMAD.MOV.U32 R21, RZ, RZ, R4 ;  /* 0x000000ffff157224 */ /* 0x002fe400078e0004 */
[----:B------:R-:W-:Y:S01]  /*2f2a0*/  IMAD.MOV.U32 R20, RZ, RZ, R5 ;  /* 0x000000ffff147224 */ /* 0x000fe200078e0005 */
[----:B0-----:R-:W3:Y:S04]  /*2f2b0*/  LDL.LU.64 R6, [R1+0x1c28] ;  /* 0x001c280001067983 */ /* 0x001ee80000300a00 */
[----:B------:R-:W5:Y:S04]  /*2f2c0*/  LDL.LU.64 R4, [R1+0x1c20] ;  /* 0x001c200001047983 */ /* 0x000f680000300a00 */
[----:B------:R4:W-:Y:S02]  /*2f2d0*/  STL.64 [R1+0x50], R12 ;  /* 0x0000500c01007387 */ /* 0x0009e40000100a00 */
[----:B----4-:R-:W-:Y:S02]  /*2f2e0*/  HMMA.16816.F32 R12, R8, R12, R24 ;  /* 0x0000000c080c723c */ /* 0x010fe40000001818 */
[----:B------:R0:W-:Y:S04]  /*2f2f0*/  STL.64 [R1+0x1c08], R20 ;  /* 0x001c081401007387 */ /* 0x0001e80000100a00 */
[----:B0-----:R-:W4:Y:S01]  /*2f300*/  LDL.LU.64 R20, [R1+0x3d0] ;  /* 0x0003d00001147983 */ /* 0x001f220000300a00 */
[----:B-----5:R-:W-:-:S02]  /*2f310*/  F2FP.F16.E4M3.UNPACK_B R4, R4 ;  /* 0x00000004ff04723e */ /* 0x020fc400020006ff */
[----:B------:R-:W-:-:S03]  /*2f320*/  F2FP.F16.E4M3.UNPACK_B R5, R5 ;  /* 0x00000005ff05723e */ /* 0x000fc600020006ff */
[----:B------:R-:W-:Y:S11]  /*2f330*/  STL [R1+0x48], R4 ;  /* 0x0000480401007387 */ /* 0x000ff60000100800 */
[----:B------:R3:W-:Y:S04]  /*2f340*/  STL.64 [R1+0x390], R12 ;  /* 0x0003900c01007387 */ /* 0x0007e80000100a00 */
[----:B------:R-:W-:Y:S04]  /*2f350*/  STL.64 [R1+0x398], R14 ;  /* 0x0003980e01007387 */ /* 0x000fe80000100a00 */
[----:B------:R-:W4:Y:S04]  /*2f360*/  LDL.LU.64 R22, [R1+0x3d8] ;  /* 0x0003d80001167983 */ /* 0x000f280000300a00 */
[----:B------:R2:W-:Y:S04]  /*2f370*/  STL [R1+0x4c], R5 ;  /* 0x00004c0501007387 */ /* 0x0005e80000100800 */
[----:B------:R-:W5:Y:S01]  /*2f380*/  LDL.LU.64 R24, [R1+0x410] ;  /* 0x0004100001187983 */ /* 0x000f620000300a00 */
[----:B---3--:R-:W-:-:S02]  /*2f390*/  F2FP.F16.E4M3.UNPACK_B R12, R7 ;  /* 0x00000007ff0c723e */ /* 0x008fc400020006ff */
[----:B------:R-:W-:Y:S02]  /*2f3a0*/  F2FP.F16.E4M3.UNPACK_B R13, R6 ;  /* 0x00000006ff0d723e */ /* 0x000fe400020006ff */
[----:B--2---:R-:W-:Y:S01]  /*2f3b0*/  HMMA.16816.F32 R4, R8, R4, R16 ;  /* 0x000000040804723c */ /* 0x004fe20000001810 */
[----:B------:R-:W0:Y:S04]  /*2f3c0*/  LDSM.16.M88.4 R16, [R28+UR6+0x3400] ;  /* 0x003400061c10783b */ /* 0x000e280008000200 */
[----:B------:R-:W-:-:S15]  /*2f3d0*/  STL [R1+0x40], R12 ;  /* 0x0000400c01007387 */ /* 0x000fde0000100800 */
[----:B------:R-:W-:-:S03]  /*2f3e0*/  NOP ;  /* 0x0000000000007918 */ /* 0x000fc60000000000 */
[----:B------:R-:W-:Y:S04]  /*2f3f0*/  STL.64 [R1+0x3b0], R4 ;  /* 0x0003b00401007387 */ /* 0x000fe80000100a00 */
[----:B------:R1:W-:Y:S04]  /*2f400*/  STL.64 [R1+0x3b8], R6 ;  /* 0x0003b80601007387 */ /* 0x0003e80000100a00 */
[----:B------:R-:W5:Y:S04]  /*2f410*/  LDL.LU.64 R26, [R1+0x418] ;  /* 0x00041800011a7983 */ /* 0x000f680000300a00 */
[----:B------:R-:W-:Y:S04]  /*2f420*/  STL [R1+0x44], R13 ;  /* 0x0000440d01007387 */ /* 0x000fe80000100800 */
[----:B0-----:R-:W-:Y:S01]  /*2f430*/  STL.64 [R1+0x190], R16 ;  /* 0x0001901001007387 */ /* 0x001fe20000100a00 */
[----:B-1----:R-:W-:-:S03]  /*2f440*/  IMAD.MOV.U32 R6, RZ, RZ, R18 ;  /* 0x000000ffff067224 */ /* 0x002fc600078e0012 */
[----:B------:R0:W-:Y:S01]  /*2f450*/  STL.64 [R1+0x198], R18 ;  /* 0x0001981201007387 */ /* 0x0001e20000100a00 */
[----:B------:R-:W-:Y:S02]  /*2f460*/  IMAD.MOV.U32 R7, RZ, RZ, R19 ;  /* 0x000000ffff077224 */ /* 0x000fe400078e0013 */
[----:B------:R-:W-:Y:S02]  /*2f470*/  IMAD.MOV.U32 R4, RZ, RZ, R16 ;  /* 0x000000ffff047224 */ /* 0x000fe400078e0010 */
[----:B------:R-:W-:Y:S01]  /*2f480*/  IMAD.MOV.U32 R5, RZ, RZ, R17 ;  /* 0x000000ffff057224 */ /* 0x000fe200078e0011 */
[----:B0-----:R-:W2:Y:S04]  /*2f490*/  LDL.LU.64 R18, [R1+0x1c18] ;  /* 0x001c180001127983 */ /* 0x001ea80000300a00 */
[----:B------:R-:W3:Y:S04]  /*2f4a0*/  LDL.LU.64 R16, [R1+0x1c10] ;  /* 0x001c100001107983 */ /* 0x000ee80000300a00 */
[----:B------:R-:W-:Y:S04]  /*2f4b0*/  STL.64 [R1+0x1bc8], R6 ;  /* 0x001bc80601007387 */ /* 0x000fe80000100a00 */
[----:B------:R0:W-:Y:S04]  /*2f4c0*/  STL.64 [R1+0x1bc0], R4 ;  /* 0x001bc00401007387 */ /* 0x0001e80000100a00 */
[----:B0-----:R-:W5:Y:S04]  /*2f4d0*/  LDL.LU.64 R4, [R1+0x3f0] ;  /* 0x0003f00001047983 */ /* 0x001f680000300a00 */
[----:B------:R-:W5:Y:S01]  /*2f4e0*/  LDL.LU.64 R6, [R1+0x3f8] ;  /* 0x0003f80001067983 */ /* 0x000f620000300a00 */
[----:B----4-:R-:W-:Y:S03]  /*2f4f0*/  HMMA.16816.F32 R12, R8, R12, R20 ;  /* 0x0000000c080c723c */ /* 0x010fe60000001814 */
[----:B------:R-:W4:-:S15]  /*2f500*/  LDL.LU.64 R20, [R1+0x1c08] ;  /* 0x001c080001147983 */ /* 0x000f1e0000300a00 */
[----:B------:R-:W-:-:S05]  /*2f510*/  NOP ;  /* 0x0000000000007918 */ /* 0x000fca0000000000 */
[----:B------:R-:W-:Y:S04]  /*2f520*/  STL.64 [R1+0x3d0], R12 ;  /* 0x0003d00c01007387 */ /* 0x000fe80000100a00 */
[----:B------:R0:W-:Y:S04]  /*2f530*/  STL.64 [R1+0x3d8], R14 ;  /* 0x0003d80e01007387 */ /* 0x0001e80000100a00 */
[----:B0-----:R-:W4:Y:S04]  /*2f540*/  LDL.LU.64 R14, [R1+0x1c00] ;  /* 0x001c0000010e7983 */ /* 0x001f280000300a00 */
[----:B------:R-:W4:Y:S01]  /*2f550*/  LDL.LU.64 R12, [R1+0x1bf8] ;  /* 0x001bf800010c7983 */ /* 0x000f220000300a00 */
[----:B--2---:R-:W-:-:S02]  /*2f560*/  F2FP.F16.E4M3.UNPACK_B R18, R18 ;  /* 0x00000012ff12723e */ /* 0x004fc400020006ff */
[----:B------:R-:W-:-:S07]  /*2f570*/  F2FP.F16.E4M3.UNPACK_B R19, R19 ;  /* 0x00000013ff13723e */ /* 0x000fce00020006ff */
[----:B-----5:R-:W-:-:S15]  /*2f580*/  HMMA.16816.F32 R4, R8, R18, R4 ;  /* 0x000000120804723c */ /* 0x020fde0000001804 */
[----:B------:R-:W-:-:S08]  /*2f590*/  NOP ;  /* 0x0000000000007918 */ /* 0x000fd00000000000 */
[----:B------:R0:W-:Y:S04]  /*2f5a0*/  STL.64 [R1+0x3f0], R4 ;  /* 0x0003f00401007387 */ /* 0x0001e80000100a00 */
[----:B------:R-:W-:Y:S04]  /*2f5b0*/  STL.64 [R1+0x3f8], R6 ;  /* 0x0003f80601007387 */ /* 0x000fe80000100a00 */
[----:B0-----:R-:W2:Y:S04]  /*2f5c0*/  LDL R4, [R1+0x15c] ;  /* 0x00015c0001047983 */ /* 0x001ea80000100800 */
[----:B------:R-:W5:Y:S04]  /*2f5d0*/  LDL R5, [R1+0x160] ;  /* 0x0001600001057983 */ /* 0x000f680000100800 */
[----:B------:R-:W-:Y:S04]  /*2f5e0*/  STL [R1+0x1a80], R18 ;  /* 0x001a801201007387 */ /* 0x000fe80000100800 */
[----:B------:R0:W-:Y:S04]  /*2f5f0*/  STL [R1+0x1a7c], R19 ;  /* 0x001a7c1301007387 */ /* 0x0001e80000100800 */
[----:B0-----:R-:W2:Y:S01]  /*2f600*/  LDL R19, [R1+0x158] ;  /* 0x0001580001137983 */ /* 0x001ea20000100800 */
[----:B---3--:R-:W-:-:S02]  /*2f610*/  F2FP.F16.E4M3.UNPACK_B R16, R16 ;  /* 0x00000010ff10723e */ /* 0x008fc400020006ff */
[----:B------:R-:W-:-:S07]  /*2f620*/  F2FP.F16.E4M3.UNPACK_B R17, R17 ;  /* 0x00000011ff11723e */ /* 0x000fce00020006ff */
[----:B------:R-:W-:-:S15]  /*2f630*/  HMMA.16816.F32 R24, R8, R16, R24 ;  /* 0x000000100818723c */ /* 0x000fde0000001818 */
[----:B------:R-:W-:-:S08]  /*2f640*/  NOP ;  /* 0x0000000000007918 */ /* 0x000fd00000000000 */
[----:B------:R-:W-:Y:S04]  /*2f650*/  STL.64 [R1+0x410], R24 ;  /* 0x0004101801007387 */ /* 0x000fe80000100a00 */
[----:B------:R-:W-:Y:S04]  /*2f660*/  STL.64 [R1+0x418], R26 ;  /* 0x0004181a01007387 */ /* 0x000fe80000100a00 */
[----:B------:R-:W-:Y:S04]  /*2f670*/  STL [R1+0x1a78], R16 ;  /* 0x001a781001007387 */ /* 0x000fe80000100800 */
[----:B------:R-:W-:Y:S01]  /*2f680*/  STL [R1+0x1a74], R17 ;  /* 0x001a741101007387 */ /* 0x000fe20000100800 */
[----:B----4-:R-:W-:-:S02]  /*2f690*/  IMAD.MOV.U32 R18, RZ, RZ, R20 ;  /* 0x000000ffff127224 */ /* 0x010fc400078e0014 */
[----:B------:R-:W-:Y:S02]  /*2f6a0*/  IMAD.MOV.U32 R6, RZ, RZ, R21 ;  /* 0x000000ffff067224 */ /* 0x000fe400078e0015 */
[----:B------:R-:W0:Y:S02]  /*2f6b0*/  LDSM.16.M88.4 R20, [R28+UR6+0x3800] ;  /* 0x003800061c14783b */ /* 0x000e240008000200 */
[----:B0-----:R-:W-:Y:S02]  /*2f6c0*/  IMAD.MOV.U32 R26, RZ, RZ, R22 ;  /* 0x000000ffff1a7224 */ /* 0x001fe400078e0016 */
[----:B------:R-:W-:Y:S02]  /*2f6d0*/  IMAD.MOV.U32 R27, RZ, RZ, R23 ;  /* 0x000000ffff1b7224 */ /* 0x000fe400078e0017 */
[----:B------:R-:W-:Y:S02]  /*2f6e0*/  IMAD.MOV.U32 R24, RZ, RZ, R20 ;  /* 0x000000ffff187224 */ /* 0x000fe400078e0014 */
[----:B------:R-:W-:Y:S01]  /*2f6f0*/  IMAD.MOV.U32 R25, RZ, RZ, R21 ;  /* 0x000000ffff197224 */ /* 0x000fe200078e0015 */
[----:B--2---:R0:W-:Y:S04]  /*2f700*/  STL.64 [R1+0x1bf0], R18 ;  /* 0x001bf01201007387 */ /* 0x0041e80000100a00 */
[----:B------:R-:W2:Y:S04]  /*2f710*/  LDL.LU.64 R16, [R1+0x430] ;  /* 0x0004300001107983 */ /* 0x000ea80000300a00 */
[----:B0-----:R-:W2:Y:S04]  /*2f720*/  LDL.LU.64 R18, [R1+0x438] ;  /* 0x0004380001127983 */ /* 0x001ea80000300a00 */
[----:B------:R0:W-:Y:S04]  /*2f730*/  STL.64 [R1+0x1b0], R20 ;  /* 0x0001b01401007387 */ /* 0x0001e80000100a00 */
[----:B------:R1:W-:Y:S04]  /*2f740*/  STL.64 [R1+0x1b8], R22 ;  /* 0x0001b81601007387 */ /* 0x0003e80000100a00 */
[----:B0-----:R-:W3:Y:S04]  /*2f750*/  LDL.LU.64 R20, [R1+0x480] ;  /* 0x0004800001147983 */ /* 0x001ee80000300a00 */
[----:B-1----:R-:W3:Y:S04]  /*2f760*/  LDL.LU.64 R22, [R1+0x488] ;  /* 0x0004880001167983 */ /* 0x002ee80000300a00 */
[----:B------:R-:W4:Y:S04]  /*2f770*/  LDL R7, [R1+0x168] ;  /* 0x0001680001077983 */ /* 0x000f280000100800 */
[----:B------:R-:W-:Y:S04]  /*2f780*/  STL.64 [R1+0x1ba8], R26 ;  /* 0x001ba81a01007387 */ /* 0x000fe80000100a00 */
[----:B------:R0:W-:Y:S04]  /*2f790*/  STL.64 [R1+0x1ba0], R24 ;  /* 0x001ba01801007387 */ /* 0x0001e80000100a00 */
[----:B0-----:R-:W5:Y:S04]  /*2f7a0*/  LDL.LU.64 R24, [R1+0x460] ;  /* 0x0004600001187983 */ /* 0x001f680000300a00 */
[----:B------:R-:W5:Y:S01]  /*2f7b0*/  LDL.LU.64 R26, [R1+0x468] ;  /* 0x00046800011a7983 */ /* 0x000f620000300a00 */
[----:B------:R-:W-:-:S02]  /*2f7c0*/  F2FP.F16.E4M3.UNPACK_B R14, R14 ;  /* 0x0000000eff0e723e */ /* 0x000fc400020006ff */
[----:B------:R-:W-:-:S05]  /*2f7d0*/  F2FP.F16.E4M3.UNPACK_B R15, R15 ;  /* 0x0000000fff0f723e */ /* 0x000fca00020006ff */
[----:B------:R-:W-:Y:S01]  /*2f7e0*/  STL [R1+0x1a70], R15 ;  /* 0x001a700f01007387 */ /* 0x000fe20000100800 */
[----:B------:R-:W-:Y:S02]  /*2f7f0*/  F2FP.F16.E4M3.UNPACK_B R12, R12 ;  /* 0x0000000cff0c723e */ /* 0x000fe400020006ff */
[----:B------:R-:W-:Y:S01]  /*2f800*/  F2FP.F16.E4M3.UNPACK_B R13, R13 ;  /* 0x0000000dff0d723e */ /* 0x000fe200020006ff */
[----:B--2---:R-:W-:-:S15]  /*2f810*/  HMMA.16816.F32 R16, R8, R14, R16 ;  /* 0x0000000e0810723c */ /* 0x004fde0000001810 */
[----:B------:R-:W-:-:S08]  /*2f820*/  NOP ;  /* 0x0000000000007918 */ /* 0x000fd00000000000 */
[----:B------:R-:W-:Y:S04]  /*2f830*/  STL.64 [R1+0x430], R16 ;  /* 0x0004301001007387 */ /* 0x000fe80000100a00 */
[----:B------:R-:W-:Y:S04]  /*2f840*/  STL.64 [R1+0x438], R18 ;  /* 0x0004381201007387 */ /* 0x000fe80000100a00 */
[----:B------:R-:W0:Y:S01]  /*2f850*/  LDSM.16.M88.4 R16, [R28+UR6+0x3c00] ;  /* 0x003c00061c10783b */ /* 0x000e220008000200 */
[----:B-----5:R-:W-:Y:S03]  /*2f860*/  HMMA.16816.F32 R24, R8, R12, R24 ;  /* 0x0000000c0818723c */ /* 0x020fe60000001818 */
[----:B0-----:R-:W-:Y:S04]  /*2f870*/  STL.64 [R1+0x1d0], R16 ;  /* 0x0001d01001007387 */ /* 0x001fe80000100a00 */
[----:B------:R0:W-:Y:S01]  /*2f880*/  STL.64 [R1+0x1d8], R18 ;  /* 0x0001d81201007387 */ /* 0x0001e20000100a00 */
[----:B------:R-:W-:-:S02]  /*2f890*/  IMAD.MOV.U32 R28, RZ, RZ, R16 ;  /* 0x000000ffff1c7224 */ /* 0x000fc400078e0010 */
[----:B------:R-:W-:Y:S01]  /*2f8a0*/  IMAD.MOV.U32 R29, RZ, RZ, R17 ;  /* 0x000000ffff1d7224 */ /* 0x000fe200078e0011 */
[----:B0-----:R-:W2:Y:S04]  /*2f8b0*/  LDL.LU.64 R18, [R1+0x1bf0] ;  /* 0x001bf00001127983 */ /* 0x001ea80000300a00 */
[----:B------:R-:W-:Y:S08]  /*2f8c0*/  STL.64 [R1+0x1bd0], R28 ;  /* 0x001bd01c01007387 */ /* 0x000ff00000100a00 */
[----:B------:R0:W-:Y:S04]  /*2f8d0*/  STL.64 [R1+0x460], R24 ;  /* 0x0004601801007387 */ /* 0x0001e80000100a00 */
[----:B------:R1:W-:Y:S04]  /*2f8e0*/  STL.64 [R1+0x468], R26 ;  /* 0x0004681a01007387 */ /* 0x0003e80000100a00 */
[----:B0-----:R-:W5:Y:S04]  /*2f8f0*/  LDL.LU.64 R24, [R1+0x4a0] ;  /* 0x0004a00001187983 */ /* 0x001f680000300a00 */
[----:B-1----:R-:W5:Y:S01]  /*2f900*/  LDL.LU.64 R26, [R1+0x4a8] ;  /* 0x0004a800011a7983 */ /* 0x002f620000300a00 */
[----:B------:R-:W-:-:S02]  /*2f910*/  F2FP.F16.E4M3.UNPACK_B R17, R4 ;  /* 0x00000004ff11723e */ /* 0x000fc400020006ff */
[----:B------:R-:W-:Y:S02]  /*2f920*/  F2FP.F16.E4M3.UNPACK_B R4, R5 ;  /* 0x00000005ff04723e */ /* 0x000fe400020006ff */
[----:B------:R-:W-:Y:S01]  /*2f930*/  F2FP.F16.E4M3.UNPACK_B R5, R0 ;  /* 0x00000000ff05723e */ /* 0x000fe200020006ff */
[----:B------:R-:W-:Y:S01]  /*2f940*/  IMAD.MOV.U32 R0, RZ, RZ, R17 ;  /* 0x000000ffff007224 */ /* 0x000fe200078e0011 */
[----:B----4-:R-:W-:Y:S02]  /*2f950*/  F2FP.F16.E4M3.UNPACK_B R28, R7 ;  /* 0x00000007ff1c723e */ /* 0x010fe400020006ff */
[----:B--2---:R-:W-:-:S07]  /*2f960*/  F2FP.F16.E4M3.UNPACK_B R16, R19 ;  /* 0x00000013ff10723e */ /* 0x004fce00020006ff */
[C---:B---3--:R-:W-:Y:S06]  /*2f970*/  HMMA.16816.F32 R20, R8.reuse, R16, R20 ;  /* 0x000000100814723c */ /* 0x048fec0000001814 */
[----:B-----5:R-:W-:Y:S01]  /*2f980*/  HMMA.16816.F32 R24, R8, R4, R24 ;  /* 0x000000040818723c */ /* 0x020fe20000001818 */
[----:B------:R-:W-:-:S05]  /*2f990*/  IMAD.MOV.U32 R15, RZ, RZ, R16 ;  /* 0x000000ffff0f7224 */ /* 0x000fca00078e0010 */
[----:B------:R-:W-:-:S11]  /*2f9a0*/  IMAD.MOV.U32 R19, RZ, RZ, R5 ;  /* 0x000000ffff137224 */ /* 0x000fd600078e0005 */
[----:B------:R-:W-:Y:S04]  /*2f9b0*/  STL.64 [R1+0x480], R20 ;  /* 0x0004801401007387 */ /* 0x000fe80000100a00 */
[----:B------:R0:W-:Y:S04]  /*2f9c0*/  STL.64 [R1+0x488], R22 ;  /* 0x0004881601007387 */ /* 0x0001e80000100a00 */
[----:B0-----:R-:W2:Y:S04]  /*2f9d0*/  LDL.LU R23, [R1+0x1be8] ;  /* 0x001be80001177983 */ /* 0x001ea80000300800 */
[----:B------:R-:W3:Y:S04]  /*2f9e0*/  LDL.LU R20, [R1+0x7c8] ;  /* 0x0007c80001147983 */ /* 0x000ee80000300800 */
[----:B------:R-:W4:Y:S04]  /*2f9f0*/  LDL.LU R17, [R1+0x7d4] ;  /* 0x0007d40001117983 */ /* 0x000f280000300800 */
[----:B------:R-:W4:Y:S04]  /*2fa00*/  LDL.LU R22, [R1+0x7d0] ;  /* 0x0007d00001167983 */ /* 0x000f280000300800 */
[----:B------:R-:W5:Y:S04]  /*2fa10*/  LDL.LU R16, [R1+0x7dc] ;  /* 0x0007dc0001107983 */ /* 0x000f680000300800 */
[----:B------:R-:W5:Y:S04]  /*2fa20*/  LDL.LU R21, [R1+0x7d8] ;  /* 0x0007d80001157983 */ /* 0x000f680000300800 */
[----:B------:R0:W-:Y:S04]  /*2fa30*/  STL [R1+0x1a98], R0 ;  /* 0x001a980001007387 */ /* 0x0001e80000100800 */
[----:B------:R1:W-:Y:S04]  /*2fa40*/  STL.64 [R1+0x1a90], R14 ;  /* 0x001a900e01007387 */ /* 0x0003e80000100a00 */
[----:B------:R-:W-:Y:S04]  /*2fa50*/  STL.64 [R1+0x1a88], R12 ;  /* 0x001a880c01007387 */ /* 0x000fe80000100a00 */
[----:B------:R-:W-:Y:S04]  /*2fa60*/  STL.64 [R1+0x4a0], R24 ;  /* 0x0004a01801007387 */ /* 0x000fe80000100a00 */
[----:B------:R-:W-:Y:S01]  /*2fa70*/  STL.64 [R1+0x4a8], R26 ;  /* 0x0004a81a01007387 */ /* 0x000fe20000100a00 */
[----:B0-----:R-:W-:-:S02]  /*2fa80*/  IMAD.MOV.U32 R0, RZ, RZ, R18 ;  /* 0x000000ffff007224 */ /* 0x001fc400078e0012 */
[----:B------:R-:W-:Y:S02]  /*2fa90*/  IMAD.MOV.U32 R18, RZ, RZ, R4 ;  /* 0x000000ffff127224 */ /* 0x000fe400078e0004 */
[----:B-1----:R-:W-:Y:S01]  /*2faa0*/  IMAD.MOV.U32 R14, RZ, RZ, R6 ;  /* 0x000000ffff0e7224 */ /* 0x002fe200078e0006 */
[----:B------:R-:W2:Y:S04]  /*2fab0*/  LDL.LU.64 R4, [R1+0x4e0] ;  /* 0x0004e00001047983 */ /* 0x000ea80000300a00 */
[----:B------:R-:W3:Y:S04]  /*2fac0*/  LDL.LU.64 R6, [R1+0x4e8] ;  /* 0x0004e80001067983 */ /* 0x000ee80000300a00 */
[----:B---3--:R-:W-:Y:S04]  /*2fad0*/  STL.64 [R1+0x1be0], R6 ;  /* 0x001be00601007387 */ /* 0x008fe80000100a00 */
[----:B--2---:R0:W-:Y:S04]  /*2fae0*/  STL.64 [R1+0x1bd8], R4 ;  /* 0x001bd80401007387 */ /* 0x0041e80000100a00 */
[----:B0-----:R-:W2:Y:S04]  /*2faf0*/  LDL.LU.64 R4, [R1+0x4c0] ;  /* 0x0004c00001047983 */ /* 0x001ea80000300a00 */
[----:B------:R-:W2:Y:S04]  /*2fb00*/  LDL.LU.64 R6, [R1+0x4c8] ;  /* 0x0004c80001067983 */ /* 0x000ea80000300a00 */
[----:B------:R-:W3:Y:S04]  /*2fb10*/  LDL.LU.64 R24, [R1+0x520] ;  /* 0x0005200001187983 */ /* 0x000ee80000300a00 */
[----:B------:R-:W4:Y:S01]  /*2fb20*/  LDL.LU.64 R26, [R1+0x528] ;  /* 0x00052800011a7983 */ /* 0x000f220000300a00 */
[----:B------:R-:W-:-:S03]  /*2fb30*/  F2FP.F16.E4M3.UNPACK_B R29, R23 ;  /* 0x00000017ff1d723e */ /* 0x000fc600020006ff */
[----:B----4-:R-:W-:Y:S04]  /*2fb40*/  STL.64 [R1+0x1bb8], R26 ;  /* 0x001bb81a01007387 */ /* 0x010fe80000100a00 */
[----:B---3--:R0:W-:Y:S04]  /*2fb50*/  STL.64 [R1+0x1bb0], R24 ;  /* 0x001bb01801007387 */ /* 0x0081e80000100a00 */
[----:B0-----:R-:W3:Y:S04]  /*2fb60*/  LDL.LU.64 R24, [R1+0x500] ;  /* 0x0005000001187983 */ /* 0x001ee80000300a00 */
[----:B------:R-:W3:Y:S04]  /*2fb70*/  LDL.LU.64 R26, [R1+0x508] ;  /* 0x00050800011a7983 */ /* 0x000ee80000300a00 */
[----:B------:R-:W4:Y:S01]  /*2fb80*/  LDL.LU R15, [R1+0x7e4] ;  /* 0x0007e400010f7983 */ /* 0x000f220000300800 */
[----:B--2---:R-:W-:Y:S03]  /*2fb90*/  HMMA.16816.F32 R4, R8, R28, R4 ;  /* 0x0000001c0804723c */ /* 0x004fe60000001804 */
[----:B----4-:R-:W-:Y:S04]  /*2fba0*/  STL [R1+0x1b98], R15 ;  /* 0x001b980f01007387 */ /* 0x010fe80000100800 */
[----:B------:R-:W2:Y:S04]  /*2fbb0*/  LDL.LU R23, [R1+0x7e0] ;  /* 0x0007e00001177983 */ /* 0x000ea80000300800 */
[----:B------:R-:W-:-:S12]  /*2fbc0*/  STL [R1+0x1a9c], R18 ;  /* 0x001a9c1201007387 */ /* 0x000fd80000100800 */
[----:B------:R-:W-:Y:S04]  /*2fbd0*/  STL.64 [R1+0x4c0], R4 ;  /* 0x0004c00401007387 */ /* 0x000fe80000100a00 */
[----:B------:R0:W-:Y:S04]  /*2fbe0*/  STL.64 [R1+0x4c8], R6 ;  /* 0x0004c80601007387 */ /* 0x0001e80000100a00 */
[----:B0-----:R-:W4:Y:S04]  /*2fbf0*/  LDL.LU.64 R6, [R1+0x1be0] ;  /* 0x001be00001067983 */ /* 0x001f280000300a00 */
[----:B------:R-:W4:Y:S01]  /*2fc00*/  LDL.LU.64 R4, [R1+0x1bd8] ;  /* 0x001bd80001047983 */ /* 0x000f220000300a00 */
[----:B------:R-:W-:-:S02]  /*2fc10*/  F2FP.F16.E4M3.UNPACK_B R12, R14 ;  /* 0x0000000eff0c723e */ /* 0x000fc400020006ff */
[----:B------:R-:W-:Y:S01]  /*2fc20*/  F2FP.F16.E4M3.UNPACK_B R13, R0 ;  /* 0x00000000ff0d723e */ /* 0x000fe200020006ff */
[----:B------:R-:W-:Y:S02]  /*2fc30*/  IMAD.MOV.U32 R18, RZ, RZ, R28 ;  /* 0x000000ffff127224 */ /* 0x000fe400078e001c */
[----:B------:R-:W-:Y:S01]  /*2fc40*/  IMAD.MOV.U32 R0, RZ, RZ, R29 ;  /* 0x000000ffff007224 */ /* 0x000fe200078e001d */
[----:B------:R-:W-:Y:S02]  /*2fc50*/  F2FP.F16.E4M3.UNPACK_B R2, R2 ;  /* 0x00000002ff02723e */ /* 0x000fe400020006ff */
[----:B------:R-:W-:Y:S01]  /*2fc60*/  F2FP.F16.E4M3.UNPACK_B R3, R3 ;  /* 0x00000003ff03723e */ /* 0x000fe200020006ff */
[----:B------:R-:W2:Y:S04]  /*2fc70*/  LDL.LU.64 R28, [R1+0x1bd0] ;  /* 0x001bd000011c7983 */ /* 0x000ea80000300a00 */
[----:B------:R-:W-:Y:S02]  /*2fc80*/  STL.64 [R1], R12 ;  /* 0x0000000c01007387 */ /* 0x000fe40000100a00 */
[C---:B---3--:R-:W-:Y:S02]  /*2fc90*/  HMMA.16816.F32 R24, R8.reuse, R2, R24 ;  /* 0x000000020818723c */ /* 0x048fe40000001818 */
[----:B------:R0:W-:Y:S04]  /*2fca0*/  STL.64 [R1+0x1b80], R18 ;  /* 0x001b801201007387 */ /* 0x0001e80000100a00 */
[----:B0-----:R-:W3:Y:S01]  /*2fcb0*/  LDL.LU R19, [R1+0x7cc] ;  /* 0x0007cc0001137983 */ /* 0x001ee20000300800 */
[----:B----4-:R-:W-:Y:S03]  /*2fcc0*/  HMMA.16816.F32 R12, R8, R12, R4 ;  /* 0x0000000c080c723c */ /* 0x010fe60000001804 */
[----:B------:R-:W4:Y:S04]  /*2fcd0*/  LDL.LU.64 R6, [R1+0x1bc8] ;  /* 0x001bc80001067983 */ /* 0x000f280000300a00 */
[----:B------:R-:W2:-:S15]  /*2fce0*/  LDL.LU.64 R4, [R1+0x1bc0] ;  /* 0x001bc00001047983 */ /* 0x000e9e0000300a00 */
[----:B------:R-:W-:-:S01]  /*2fcf0*/  NOP ;  /* 0x0000000000007918 */ /* 0x000fc20000000000 */
[----:B------:R0:W-:Y:S04]  /*2fd00*/  STL.64 [R1+0x4e0], R12 ;  /* 0x0004e00c01007387 */ /* 0x0001e80000100a00 */
[----:B------:R1:W-:Y:S04]  /*2fd10*/  STL.64 [R1+0x4e8], R14 ;  /* 0x0004e80e01007387 */ /* 0x0003e80000100a00 */
[----:B0-----:R-:W4:Y:S04]  /*2fd20*/  LDL.LU.64 R12, [R1+0x540] ;  /* 0x00054000010c7983 */ /* 0x001f280000300a00 */
[----:B-1----:R-:W4:Y:S04]  /*2fd30*/  LDL.LU.64 R14, [R1+0x548] ;  /* 0x00054800010e7983 */ /* 0x002f280000300a00 */
[----:B------:R-:W-:Y:S04]  /*2fd40*/  STL.64 [R1+0x500], R24 ;  /* 0x0005001801007387 */ /* 0x000fe80000100a00 */
[----:B------:R0:W-:Y:S04]  /*2fd50*/  STL.64 [R1+0x508], R26 ;  /* 0x0005081a01007387 */ /* 0x0001e80000100a00 */
[----:B0-----:R-:W4:Y:S04]  /*2fd60*/  LDL.LU.64 R26, [R1+0x1bb8] ;  /* 0x001bb800011a7983 */ /* 0x001f280000300a00 */
[----:B------:R-:W4:Y:S01]  /*2fd70*/  LDL.LU.64 R24, [R1+0x1bb0] ;  /* 0x001bb00001187983 */ /* 0x000f220000300a00 */
[----:B------:R-:W-:-:S02]  /*2fd80*/  IMAD R22, R22, 0x100, R17 ;  /* 0x0000010016167824 */ /* 0x000fc400078e0211 */
[----:B-----5:R-:W-:Y:S02]  /*2fd90*/  IMAD R21, R21, 0x100, R16 ;  /* 0x0000010015157824 */ /* 0x020fe400078e0210 */
[----:B---3--:R-:W-:Y:S01]  /*2fda0*/  IMAD R20, R20, 0x100, R19 ;  /* 0x0000010014147824 */ /* 0x008fe200078e0213 */
[----:B--2---:R-:W-:Y:S02]  /*2fdb0*/  F2FP.F16.E4M3.UNPACK_B R4, R4 ;  /* 0x00000004ff04723e */ /* 0x004fe400020006ff */
[----:B------:R-:W-:-:S07]  /*2fdc0*/  F2FP.F16.E4M3.UNPACK_B R5, R5 ;  /* 0x00000005ff05723e */ /* 0x000fce00020006ff */
[----:B----4-:R-:W-:-:S15]  /*2fdd0*/  HMMA.16816.F32 R24, R8, R4, R24 ;  /* 0x000000040818723c */ /* 0x010fde0000001818 */
[----:B------:R-:W-:-:S08]  /*2fde0*/  NOP ;  /* 0x0000000000007918 */ /* 0x000fd00000000000 */
[----:B------:R-:W-:Y:S04]  /*2fdf0*/  STL.64 [R1+0x520], R24 ;  /* 0x0005201801007387 */ /* 0x000fe80000100a00 */
[----:B------:R0:W-:Y:S04]  /*2fe00*/  STL.64 [R1+0x528], R26 ;  /* 0x0005281a01007387 */ /* 0x0001e80000100a00 */
[----:B0-----:R-:W2:Y:S04]  /*2fe10*/  LDL.LU.64 R26, [R1+0x1ba8] ;  /* 0x001ba800011a7983 */ /* 0x001ea80000300a00 */
[----:B------:R-:W3:Y:S04]  /*2fe20*/  LDL.LU.64 R24, [R1+0x1ba0] ;  /* 0x001ba00001187983 */ /* 0x000ee80000300a00 */
[----:B------:R-:W4:Y:S04]  /*2fe30*/  LDL.LU.64 R16, [R1+0x5a0] ;  /* 0x0005a00001107983 */ /* 0x000f280000300a00 */
[----:B------:R-:W5:Y:S01]  /*2fe40*/  LDL.LU.64 R18, [R1+0x5a8] ;  /* 0x0005a80001127983 */ /* 0x000f620000300a00 */
[----:B------:R-:W-:-:S02]  /*2fe50*/  F2FP.F16.E4M3.UNPACK_B R6, R6 ;  /* 0x00000006ff06723e */ /* 0x000fc400020006ff */
[----:B------:R-:W-:-:S07]  /*2fe60*/  F2FP.F16.E4M3.UNPACK_B R7, R7 ;  /* 0x00000007ff07723e */ /* 0x000fce00020006ff */
[----:B------:R-:W-:Y:S01]  /*2fe70*/  HMMA.16816.F32 R12, R8, R6, R12 ;  /* 0x00000006080c723c */ /* 0x000fe2000000180c */
[----:B-----5:R-:W-:Y:S04]  /*2fe80*/  STL.64 [R1+0x1b90], R18 ;  /* 0x001b901201007387 */ /* 0x020fe80000100a00 */
[----:B----4-:R0:W-:Y:S04]  /*2fe90*/  STL.64 [R1+0x1b88], R16 ;  /* 0x001b881001007387 */ /* 0x0101e80000100a00 */
[----:B0-----:R-:W4:Y:S04]  /*2fea0*/  LDL.LU.64 R16, [R1+0x570] ;  /* 0x0005700001107983 */ /* 0x001f280000300a00 */
[----:B------:R-:W4:Y:S10]  /*2feb0*/  LDL.LU.64 R18, [R1+0x578] ;  /* 0x0005780001127983 */ /* 0x000f340000300a00 */
[----:B------:R-:W-:Y:S04]  /*2fec0*/  STL.64 [R1+0x540], R12 ;  /* 0x0005400c01007387 */ /* 0x000fe80000100a00 */
[----:B------:R0:W-:Y:S04]  /*2fed0*/  STL.64 [R1+0x548], R14 ;  /* 0x0005480e01007387 */ /* 0x0001e80000100a00 */
[----:B0-----:R-:W5:Y:S01]  /*2fee0*/  LDL.LU R15, [R1+0x1b98] ;  /* 0x001b9800010f7983 */ /* 0x001f620000300800 */
[----:B---3--:R-:W-:-:S02]  /*2fef0*/  F2FP.F16.E4M3.UNPACK_B R24, R24 ;  /* 0x00000018ff18723e */ /* 0x008fc400020006ff */
[----:B------:R-:W-:Y:S01]  /*2ff00*/  F2FP.F16.E4M3.UNPACK_B R25, R25 ;  /* 0x00000019ff19723e */ /* 0x000fe200020006ff */
[----:B------:R0:W-:Y:S04]  /*2ff10*/  STL.64 [R1+0x1a10], R6 ;  /* 0x001a100601007387 */ /* 0x0001e80000100a00 */
[----:B0-----:R-:W3:Y:S04]  /*2ff20*/  LDL R6, [R1+0x1d8] ;  /* 0x0001d80001067983 */ /* 0x001ee80000100800 */
[----:B------:R-:W3:Y:S04]  /*2ff30*/  LDL R7, [R1+0x1dc] ;  /* 0x0001dc0001077983 */ /* 0x000ee80000100800 */
[----:B------:R-:W-:Y:S04]  /*2ff40*/  STL.64 [R1+0x1a08], R4 ;  /* 0x001a080401007387 */ /* 0x000fe80000100a00 */
[----:B------:R-:W3:Y:S01]  /*2ff50*/  LDL.LU.64 R12, [R1+0x580] ;  /* 0x00058000010c7983 */ /* 0x000ee20000300a00 */
[----:B----4-:R-:W-:Y:S01]  /*2ff60*/  HMMA.16816.F32 R16, R8, R24, R16 ;  /* 0x000000180810723c */ /* 0x010fe20000001810 */
[----:B-----5:R-:W-:-:S02]  /*2ff70*/  IMAD R23, R23, 0x100, R15 ;  /* 0x0000010017177824 */ /* 0x020fc400078e020f */
[----:B------:R-:W4:-:S15]  /*2ff80*/  LDL.LU.64 R14, [R1+0x588] ;  /* 0x00058800010e7983 */ /* 0x000f1e0000300a00 */
[----:B------:R-:W-:-:S05]  /*2ff90*/  NOP ;  /* 0x0000000000007918 */ /* 0x000fca0000000000 */
[----:B------:R-:W-:Y:S04]  /*2ffa0*/  STL.64 [R1+0x570], R16 ;  /* 0x0005701001007387 */ /* 0x000fe80000100a00 */
[----:B------:R0:W-:Y:S04]  /*2ffb0*/  STL.64 [R1+0x578], R18 ;  /* 0x0005781201007387 */ /* 0x0001e80000100a00 */
[----:B0-----:R-:W5:Y:S04]  /*2ffc0*/  LDL.LU.64 R18, [R1+0x1b90] ;  /* 0x001b900001127983 */ /* 0x001f680000300a00 */
[----:B------:R-:W5:Y:S01]  /*2ffd0*/  LDL.LU.64 R16, [R1+0x1b88] ;  /* 0x001b880001107983 */ /* 0x000f620000300a00 */
[----:B--2---:R-:W-:-:S02]  /*2ffe0*/  F2FP.F16.E4M3.UNPACK_B R26, R26 ;  /* 0x0000001aff1a723e */ /* 0x004fc400020006ff */
[----:B------:R-:W-:-:S07]  /*2fff0*/  F2FP.F16.E4M3.UNPACK_B R27, R27 ;  /* 0x0000001bff1b723e */ /* 0x000fce00020006ff */
[----:B-----5:R-:W-:-:S15]  /*30000*/  HMMA.16816.F32 R16, R8, R26, R16 ;  /* 0x0000001a0810723c */ /* 0x020fde0000001810 */
[----:B------:R-:W-:-:S08]  /*30010*/  NOP ;  /* 0x0000000000007918 */ /* 0x000fd00000000000 */
[----:B------:R-:W-:Y:S04]  /*30020*/  STL.64 [R1+0x5a0], R16 ;  /* 0x0005a01001007387 */ /* 0x000fe80000100a00 */
[----:B------:R0:W-:Y:S04]  /*30030*/  STL.64 [R1+0x5a8], R18 ;  /* 0x0005a81201007387 */ /* 0x0001e80000100a00 */
[----:B0-----:R-:W2:Y:S04]  /*30040*/  LDL.LU.64 R18, [R1+0x1b80] ;  /* 0x001b800001127983 */ /* 0x001ea80000300a00 */
[----:B------:R-:W5:Y:S04]  /*30050*/  LDL.LU R4, [R1+0x50] ;  /* 0x0000500001047983 */ /* 0x000f680000300800 */
[----:B------:R-:W5:Y:S01]  /*30060*/  LDL.LU R5, [R1+0x54] ;  /* 0x0000540001057983 */ /* 0x000f620000300800 */
[----:B------:R-:W-:-:S02]  /*30070*/  F2FP.F16.E4M3.UNPACK_B R28, R28 ;  /* 0x0000001cff1c723e */ /* 0x000fc400020006ff */
[----:B------:R-:W-:Y:S01]  /*30080*/  F2FP.F16.E4M3.UNPACK_B R29, R29 ;  /* 0x0000001dff1d723e */ /* 0x000fe200020006ff */
[----:B-----5:R-:W-:Y:S04]  /*30090*/  STL.64 [R1+0x1ad0], R4 ;  /* 0x001ad00401007387 */ /* 0x020fe80000100a00 */
[----:B------:R-:W-:Y:S04]  /*300a0*/  STL.64 [R1+0x19f0], R26 ;  /* 0x0019f01a01007387 */ /* 0x000fe80000100a00 */
[----:B------:R0:W-:Y:S04]  /*300b0*/  STL.64 [R1+0x19e8], R24 ;  /* 0x0019e81801007387 */ /* 0x0001e80000100a00 */
[----:B0-----:R-:W5:Y:S04]  /*300c0*/  LDL.LU.64 R24, [R1+0x590] ;  /* 0x0005900001187983 */ /* 0x001f680000300a00 */
[----:B------:R-:W5:Y:S01]  /*300d0*/  LDL.LU.64 R26, [R1+0x598] ;  /* 0x00059800011a7983 */ /* 0x000f620000300a00 */
[----:B---3--:R-:W-:-:S02]  /*300e0*/  F2FP.F16.E4M3.UNPACK_B R6, R6 ;  /* 0x00000006ff06723e */ /* 0x008fc400020006ff */
[----:B------:R-:W-:-:S03]  /*300f0*/  F2FP.F16.E4M3.UNPACK_B R7, R7 ;  /* 0x00000007ff07723e */ /* 0x000fc600020006ff */
[----:B------:R-:W-:Y:S02]  /*30100*/  IMAD.MOV.U32 R16, RZ, RZ, R6 ;  /* 0x000000ffff107224 */ /* 0x000fe400078e0006 */
[----:B------:R-:W-:Y:S01]  /*30110*/  IMAD.MOV.U32 R17, RZ, RZ, R7 ;  /* 0x000000ffff117224 */ /* 0x000fe200078e0007 */
[C---:B-----5:R-:W-:Y:S06]  /*30120*/  HMMA.16816.F32 R24, R8.reuse, R28, R24 ;  /* 0x0000001c0818723c */ /* 0x060fec0000001818 */
[----:B----4-:R-:W-:-:S15]  /*30130*/  HMMA.16816.F32 R8, R8, R6, R12 ;  /* 0x000000060808723c */ /* 0x010fde000000180c */
[----:B------:R-:W-:-:S02]  /*30140*/  NOP ;  /* 0x0000000000007918 */ /* 0x000fc40000000000 */
[----:B------:R0:W-:Y:S04]  /*30150*/  STL.64 [R1+0x590], R24 ;  /* 0x0005901801007387 */ /* 0x0001e80000100a00 */
[----:B------:R-:W-:Y:S04]  /*30160*/  STL.64 [R1+0x598], R26 ;  /* 0x0005981a01007387 */ /* 0x000fe80000100a00 */
[----:B------:R-:W-:Y:S04]  /*30170*/  STL.64 [R1+0x580], R8 ;  /* 0x0005800801007387 */ /* 0x000fe80000100a00 */
[----:B------:R-:W-:Y:S04]  /*30180*/  STL.64 [R1+0x588], R10 ;  /* 0x0005880a01007387 */ /* 0x000fe80000100a00 */
[----:B------:R-:W3:Y:S04]  /*30190*/  LDL.LU R6, [R1+0x68] ;  /* 0x0000680001067983 */ /* 0x000ee80000300800 */
[----:B------:R-:W3:Y:S04]  /*301a0*/  LDL.LU R7, [R1+0x6c] ;  /* 0x00006c0001077983 */ /* 0x000ee80000300800 */
[----:B---3--:R1:W-:Y:S04]  /*301b0*/  STL.64 [R1+0x1ae0], R6 ;  /* 0x001ae00601007387 */ /* 0x0083e80000100a00 */
[----:B------:R-:W3:Y:S04]  /*301c0*/  LDL.LU R14, [R1+0x70] ;  /* 0x00007000010e7983 */ /* 0x000ee80000300800 */
[----:B------:R-:W3:Y:S04]  /*301d0*/  LDL.LU R15, [R1+0x74] ;  /* 0x00007400010f7983 */ /* 0x000ee80000300800 */
[----:B------:R-:W4:Y:S04]  /*301e0*/  LDL.LU R4, [R1+0xa8] ;  /* 0x0000a80001047983 */ /* 0x000f280000300800 */
[----:B------:R-:W4:Y:S04]  /*301f0*/  LDL.LU R5, [R1+0xac] ;  /* 0x0000ac0001057983 */ /* 0x000f280000300800 */
[----:B0-----:R-:W5:Y:S04]  /*30200*/  LDL.LU R24, [R1+0xb0] ;  /* 0x0000b00001187983 */ /* 0x001f680000300800 */
[----:B------:R-:W5:Y:S04]  /*30210*/  LDL.LU R25, [R1+0xb4] ;  /* 0x0000b40001197983 */ /* 0x000f680000300800 */
[----:B-1----:R-:W2:Y:S04]  /*30220*/  LDL.LU R6, [R1+0xb8] ;  /* 0x0000b80001067983 */ /* 0x002ea80000300800 */
[----:B------:R-:W2:Y:S04]  /*30230*/  LDL.LU R7, [R1+0xbc] ;  /* 0x0000bc0001077983 */ /* 0x000ea80000300800 */
[----:B--2---:R0:W-:Y:S04]  /*30240*/  STL.64 [R1+0x1b68], R6 ;  /* 0x001b680601007387 */ /* 0x0041e80000100a00 */
[----:B0-----:R-:W2:Y:S04]  /*30250*/  LDL.LU R6, [R1+0xd0] ;  /* 0x0000d00001067983 */ /* 0x001ea80000300800 */
[----:B------:R-:W2:Y:S04]  /*30260*/  LDL.LU R7, [R1+0xd4] ;  /* 0x0000d40001077983 */ /* 0x000ea80000300800 */
[----:B----4-:R-:W-:Y:S04]  /*30270*/  STL.64 [R1+0x1b60], R4 ;  /* 0x001b600401007387 */ /* 0x010fe80000100a00 */
[----:B---3--:R0:W-:Y:S04]  /*30280*/  STL.64 [R1+0x1ae8], R14 ;  /* 0x001ae80e01007387 */ /* 0x0081e80000100a00 */
[----:B------:R-:W3:Y:S04]  /*30290*/  LDL.LU R8, [R1+0x58] ;  /* 0x0000580001087983 */ /* 0x000ee80000300800 */
[----:B------:R-:W3:Y:S04]  /*302a0*/  LDL.LU R9, [R1+0x5c] ;  /* 0x00005c0001097983 */ /* 0x000ee80000300800 */
[----:B------:R-:W4:Y:S04]  /*302b0*/  LDL.LU R12, [R1+0x78] ;  /* 0x00007800010c7983 */ /* 0x000f280000300800 */
[----:B------:R-:W4:Y:S04]  /*302c0*/  LDL.LU R13, [R1+0x7c] ;  /* 0x00007c00010d7983 */ /* 0x000f280000300800 */
[----:B0-----:R-:W5:Y:S04]  /*302d0*/  LDL.LU R14, [R1+0x80] ;  /* 0x00008000010e7983 */ /* 0x001f680000300800 */
[----:B------:R-:W5:Y:S04]  /*302e0*/  LDL.LU R15, [R1+0x84] ;  /* 0x00008400010f7983 */ /* 0x000f680000300800 */
[----:B----4-:R0:W-:Y:S04]  /*302f0*/  STL.64 [R1+0x1b00], R12 ;  /* 0x001b000c01007387 */ /* 0x0101e80000100a00 */
[----:B-----5:R-:W-:Y:S04]  /*30300*/  STL.64 [R1+0x1b18], R14 ;  /* 0x001b180e01007387 */ /* 0x020fe80000100a00 */
[----:B------:R-:W-:Y:S04]  /*30310*/  STL.64 [R1+0x1aa8], R18 ;  /* 0x001aa81201007387 */ /* 0x000fe80000100a00 */
[----:B------:R1:W-:Y:S04]  /*30320*/  STL.64 [R1+0x1aa0], R16 ;  /* 0x001aa01001007387 */ /* 0x0003e80000100a00 */
[----:B------:R-:W4:Y:S04]  /*30330*/  LDL.LU R10, [R1+0x40] ;  /* 0x00004000010a7983 */ /* 0x000f280000300800 */
[----:B------:R-:W4:Y:S04]  /*30340*/  LDL.LU R11, [R1+0x44] ;  /* 0x00004400010b7983 */ /* 0x000f280000300800 */
[----:B0-----:R-:W5:Y:S04]  /*30350*/  LDL.LU R12, [R1+0x88] ;  /* 0x00008800010c7983 */ /* 0x001f680000300800 */
[----:B------:R-:W5:Y:S04]  /*30360*/  LDL.LU R13, [R1+0x8c] ;  /* 0x00008c00010d7983 */ /* 0x000f680000300800 */
[----:B-1----:R-:W2:Y:S04]  /*30370*/  LDL.LU.64 R16, [R1+0x510] ;  /* 0x0005100001107983 */ /* 0x002ea80000300a00 */
[----:B------:R-:W3:Y:S01]  /*30380*/  LDL.LU.64 R18, [R1+0x518] ;  /* 0x0005180001127983 */ /* 0x000ee20000300a00 */
[----:B------:R-:W-:-:S02]  /*30390*/  F2FP.F16.E4M3.UNPACK_B R20, R20 ;  /* 0x00000014ff14723e */ /* 0x000fc400020006ff */
[----:B------:R-:W-:Y:S02]  /*303a0*/  F2FP.F16.E4M3.UNPACK_B R22, R22 ;  /* 0x00000016ff16723e */ /* 0x000fe400020006ff */
[----:B------:R-:W-:Y:S02]  /*303b0*/  F2FP.F16.E4M3.UNPACK_B R21, R21 ;  /* 0x00000015ff15723e */ /* 0x000fe400020006ff */
[----:B------:R-:W-:Y:S01]  /*303c0*/  F2FP.F16.E4M3.UNPACK_B R23, R23 ;  /* 0x00000017ff17723e */ /* 0x000fe200020006ff */
[----:B---3--:R-:W-:Y:S04]  /*303d0*/  STL.64 [R1+0x1b78], R18 ;  /* 0x001b781201007387 */ /* 0x008fe80000100a00 */
[----:B--2---:R0:W-:Y:S04]  /*303e0*/  STL.64 [R1+0x1b70], R16 ;  /* 0x001b701001007387 */ /* 0x0041e80000100a00 */
[----:B0-----:R-:W2:Y:S04]  /*303f0*/  LDL.LU.64 R16, [R1+0x560] ;  /* 0x0005600001107983 */ /* 0x001ea80000300a00 */
[----:B------:R-:W2:Y:S04]  /*30400*/  LDL.LU.64 R18, [R1+0x568] ;  /* 0x0005680001127983 */ /* 0x000ea80000300a00 */
[----:B-----5:R-:W-:Y:S04]  /*30410*/  STL.64 [R1+0x1b30], R12 ;  /* 0x001b300c01007387 */ /* 0x020fe80000100a00 */
[----:B----4-:R0:W-:Y:S04]  /*30420*/  STL.64 [R1+0x1ab8], R10 ;  /* 0x001ab80a01007387 */ /* 0x0101e80000100a00 */
[----:B0-----:R-:W3:Y:S04]  /*30430*/  LDL.LU R10, [R1+0x60] ;  /* 0x00006000010a7983 */ /* 0x001ee80000300800 */
[----:B------:R-:W3:Y:S04]  /*30440*/  LDL.LU R11, [R1+0x64] ;  /* 0x00006400010b7983 */ /* 0x000ee80000300800 */
[----:B------:R-:W4:Y:S04]  /*30450*/  LDL.LU R14, [R1+0x90] ;  /* 0x00009000010e7983 */ /* 0x000f280000300800 */
[----:B------:R-:W4:Y:S04]  /*30460*/  LDL.LU R15, [R1+0x94] ;  /* 0x00009400010f7983 */ /* 0x000f280000300800 */
[----:B------:R-:W5:Y:S04]  /*30470*/  LDL.LU R26, [R1+0xa0] ;  /* 0x0000a000011a7983 */ /* 0x000f680000300800 */
[----:B------:R-:W5:Y:S01]  /*30480*/  LDL.LU R27, [R1+0xa4] ;  /* 0x0000a400011b7983 */ /* 0x000f620000300800 */
[C---:B--2---:R-:W-:Y:S03]  /*30490*/  HMMA.16816.F32 R4, R20.reuse, R6, R16 ;  /* 0x000000061404723c */ /* 0x044fe60000001810 */
[----:B----4-:R0:W-:Y:S04]  /*304a0*/  STL.64 [R1+0x1b48], R14 ;  /* 0x001b480e01007387 */ /* 0x0101e80000100a00 */
[----:B------:R-:W2:Y:S04]  /*304b0*/  LDL.LU.64 R12, [R1+0x530] ;  /* 0x00053000010c7983 */ /* 0x000ea80000300a00 */
[----:B0-----:R-:W2:Y:S04]  /*304c0*/  LDL.LU.64 R14, [R1+0x538] ;  /* 0x00053800010e7983 */ /* 0x001ea80000300a00 */
[----:B------:R0:W-:Y:S04]  /*304d0*/  STL.64 [R1+0x1ab0], R8 ;  /* 0x001ab00801007387 */ /* 0x0001e80000100a00 */
[----:B---3--:R1:W-:Y:S04]  /*304e0*/  STL.64 [R1+0x1ad8], R10 ;  /* 0x001ad80a01007387 */ /* 0x0083e80000100a00 */
[----:B0-----:R-:W3:Y:S04]  /*304f0*/  LDL.LU.64 R8, [R1+0x550] ;  /* 0x0005500001087983 */ /* 0x001ee80000300a00 */
[----:B-1----:R-:W3:Y:S04]  /*30500*/  LDL.LU.64 R10, [R1+0x558] ;  /* 0x00055800010a7983 */ /* 0x002ee80000300a00 */
[----:B------:R-:W4:Y:S04]  /*30510*/  LDL.LU.64 R18, [R1+0x1b78] ;  /* 0x001b780001127983 */ /* 0x000f280000300a00 */
[----:B------:R-:W4:Y:S04]  /*30520*/  LDL.LU.64 R16, [R1+0x1b70] ;  /* 0x001b700001107983 */ /* 0x000f280000300a00 */
[----:B------:R-:W-:Y:S04]  /*30530*/  STL.64 [R1+0x560], R4 ;  /* 0x0005600401007387 */ /* 0x000fe80000100a00 */
[----:B------:R0:W-:Y:S04]  /*30540*/  STL.64 [R1+0x568], R6 ;  /* 0x0005680601007387 */ /* 0x0001e80000100a00 */
[----:B0-----:R-:W3:Y:S04]  /*30550*/  LDL.LU.64 R6, [R1+0x1b68] ;  /* 0x001b680001067983 */ /* 0x001ee80000300a00 */
[----:B------:R-:W4:Y:S01]  /*30560*/  LDL.LU.64 R4, [R1+0x1b60] ;  /* 0x001b600001047983 */ /* 0x000f220000300a00 */
[C---:B---3--:R-:W-:Y:S06]  /*30570*/  HMMA.16816.F32 R8, R20.reuse, R6, R8 ;  /* 0x000000061408723c */ /* 0x048fec0000001808 */
[----:B----4-:R-:W-:-:S15]  /*30580*/  HMMA.16816.F32 R4, R20, R4, R16 ;  /* 0x000000041404723c */ /* 0x010fde0000001810 */
[----:B------:R-:W-:-:S02]  /*30590*/  NOP ;  /* 0x0000000000007918 */ /* 0x000fc40000000000 */
[----:B------:R-:W-:Y:S04]  /*305a0*/  STL.64 [R1+0x550], R8 ;  /* 0x0005500801007387 */ /* 0x000fe80000100a00 */
[----:B------:R2:W-:Y:S02]  /*305b0*/  STL.64 [R1+0x558], R10 ;  /* 0x0005580a01007387 */ /* 0x0005e40000100a00 */
[----:B--2---:R-:W-:Y:S02]  /*305c0*/  HMMA.16816.F32 R8, R20, R24, R12 ;  /* 0x000000181408723c */ /* 0x004fe4000000180c */
[----:B------:R-:W2:-:S15]  /*305d0*/  LDL.LU R12, [R1+0x98] ;  /* 0x00009800010c7983 */ /* 0x000e9e0000300800 */
[----:B------:R-:W-:-:S06]  /*305e0*/  NOP ;  /* 0x0000000000007918 */ /* 0x000fcc0000000000 */
[----:B------:R0:W-:Y:S04]  /*305f0*/  STL.64 [R1+0x530], R8 ;  /* 0x0005300801007387 */ /* 0x0001e80000100a00 */
[----:B------:R1:W-:Y:S04]  /*30600*/  STL.64 [R1+0x538], R10 ;  /* 0x0005380a01007387 */ /* 0x0003e80000100a00 */
[----:B------:R-:W2:Y:S04]  /*30610*/  LDL.LU R13, [R1+0x9c] ;  /* 0x00009c00010d7983 */ /* 0x000ea80000300800 */
[----:B0-----:R-:W5:Y:S04]  /*30620*/  LDL.LU.64 R8, [R1+0x4f0] ;  /* 0x0004f00001087983 */ /* 0x001f680000300a00 */
[----:B-1----:R-:W5:Y:S04]  /*30630*/  LDL.LU.64 R10, [R1+0x4f8] ;  /* 0x0004f800010a7983 */ /* 0x002f680000300a00 */
[----:B------:R0:W-:Y:S04]  /*30640*/  STL.64 [R1+0x510], R4 ;  /* 0x0005100401007387 */ /* 0x0001e80000100a00 */
[----:B------:R1:W-:Y:S04]  /*30650*/  STL.64 [R1+0x518], R6 ;  /* 0x0005180601007387 */ /* 0x0003e80000100a00 */
[----:B0-----:R-:W3:Y:S04]  /*30660*/  LDL.LU.64 R4, [R1+0x420] ;  /* 0x0004200001047983 */ /* 0x001ee80000300a00 */
[----:B-1----:R-:W4:Y:S04]  /*30670*/  LDL.LU.64 R6, [R1+0x428] ;  /* 0x0004280001067983 */ /* 0x002f280000300a00 */
[----:B----4-:R-:W-:Y:S04]  /*30680*/  STL.64 [R1+0x1af8], R6 ;  /* 0x001af80601007387 */ /* 0x010fe80000100a00 */
[----:B---3--:R0:W-:Y:S04]  /*30690*/  STL.64 [R1+0x1af0], R4 ;  /* 0x001af00401007387 */ /* 0x0081e80000100a00 */
[----:B0-----:R-:W3:Y:S04]  /*306a0*/  LDL.LU.64 R4, [R1+0x450] ;  /* 0x0004500001047983 */ /* 0x001ee80000300a00 */
[----:B------:R-:W4:Y:S04]  /*306b0*/  LDL.LU.64 R6, [R1+0x458] ;  /* 0x0004580001067983 */ /* 0x000f280000300a00 */
[----:B----4-:R-:W-:Y:S04]  /*306c0*/  STL.64 [R1+0x1b10], R6 ;  /* 0x001b100601007387 */ /* 0x010fe80000100a00 */
[----:B---3--:R0:W-:Y:S04]  /*306d0*/  STL.64 [R1+0x1b08], R4 ;  /* 0x001b080401007387 */ /* 0x0081e80000100a00 */
[----:B0-----:R-:W3:Y:S04]  /*306e0*/  LDL.LU.64 R4, [R1+0x470] ;  /* 0x0004700001047983 */ /* 0x001ee80000300a00 */
[----:B------:R-:W4:Y:S04]  /*306f0*/  LDL.LU.64 R6, [R1+0x478] ;  /* 0x0004780001067983 */ /* 0x000f280000300a00 */
[----:B----4-:R-:W-:Y:S04]  /*30700*/  STL.64 [R1+0x1b28], R6 ;  /* 0x001b280601007387 */ /* 0x010fe80000100a00 */
[----:B---3--:R0:W-:Y:S04]  /*30710*/  STL.64 [R1+0x1b20], R4 ;  /* 0x001b200401007387 */ /* 0x0081e80000100a00 */
[----:B0-----:R-:W3:Y:S04]  /*30720*/  LDL.LU.64 R4, [R1+0x490] ;  /* 0x0004900001047983 */ /* 0x001ee80000300a00 */
[----:B------:R-:W4:Y:S01]  /*30730*/  LDL.LU.64 R6, [R1+0x498] ;  /* 0x0004980001067983 */ /* 0x000f220000300a00 */
[C---:B-----5:R-:W-:Y:S03]  /*30740*/  HMMA.16816.F32 R16, R20.reuse, R26, R8 ;  /* 0x0000001a1410723c */ /* 0x060fe60000001808 */
[----:B----4-:R-:W-:Y:S04]  /*30750*/  STL.64 [R1+0x1b40], R6 ;  /* 0x001b400601007387 */ /* 0x010fe80000100a00 */
[----:B---3--:R0:W-:Y:S04]  /*30760*/  STL.64 [R1+0x1b38], R4 ;  /* 0x001b380401007387 */ /* 0x0081e80000100a00 */
[----:B0-----:R-:W3:Y:S04]  /*30770*/  LDL.LU.64 R4, [R1+0x4b0] ;  /* 0x0004b00001047983 */ /* 0x001ee80000300a00 */
[----:B------:R-:W4:Y:S04]  /*30780*/  LDL.LU.64 R6, [R1+0x4b8] ;  /* 0x0004b80001067983 */ /* 0x000f280000300a00 */
[----:B----4-:R-:W-:Y:S04]  /*30790*/  STL.64 [R1+0x1b58], R6 ;  /* 0x001b580601007387 */ /* 0x010fe80000100a00 */
[----:B---3--:R0:W-:Y:S04]  /*307a0*/  STL.64 [R1+0x1b50], R4 ;  /* 0x001b500401007387 */ /* 0x0081e80000100a00 */
[----:B0-----:R-:W2:Y:S04]  /*307b0*/  LDL.LU.64 R4, [R1+0x4d0] ;  /* 0x0004d00001047983 */ /* 0x001ea80000300a00 */
[----:B------:R-:W2:Y:S04]  /*307c0*/  LDL.LU.64 R6, [R1+0x4d8] ;  /* 0x0004d80001067983 */ /* 0x000ea80000300a00 */
[----:B------:R-:W3:Y:S04]  /*307d0*/  LDL.LU.64 R8, [R1+0x400] ;  /* 0x0004000001087983 */ /* 0x000ee80000300a00 */
[----:B------:R-:W3:Y:S04]  /*307e0*/  LDL.LU.64 R10, [R1+0x408] ;  /* 0x00040800010a7983 */ /* 0x000ee80000300a00 */
[----:B------:R0:W-:Y:S04]  /*307f0*/  STL.64 [R1+0x4f0], R16 ;  /* 0x0004f01001007387 */ /* 0x0001e80000100a00 */
[----:B------:R1:W-:Y:S04]  /*30800*/  STL.64 [R1+0x4f8], R18 ;  /* 0x0004f81201007387 */ /* 0x0003e80000100a00 */
[----:B0-----:R-:W4:Y:S04]  /*30810*/  LDL.LU.64 R16, [R1+0x3c0] ;  /* 0x0003c00001107983 */ /* 0x001f280000300a00 */
[----:B-1----:R-:W5:Y:S01]  /*30820*/  LDL.LU.64 R18, [R1+0x3c8] ;  /* 0x0003c80001127983 */ /* 0x002f620000300a00 */
[C---:B--2---:R-:W-:Y:S03]  /*30830*/  HMMA.16816.F32 R12, R20.reuse, R12, R4 ;  /* 0x0000000c140c723c */ /* 0x044fe60000001804 */
[----:B-----5:R-:W-:Y:S04]  /*30840*/  STL.64 [R1+0x1ac8], R18 ;  /* 0x001ac81201007387 */ /* 0x020fe80000100a00 */
[----:B----4-:R0:W-:Y:S04]  /*30850*/  STL.64 [R1+0x1ac0], R16 ;  /* 0x001ac01001007387 */ /* 0x0101e80000100a00 */
[----:B0-----:R-:W2:Y:S04]  /*30860*/  LDL.LU.64 R16, [R1+0x3e0] ;  /* 0x0003e00001107983 */ /* 0x001ea80000300a00 */
[----:B------:R-:W2:Y:S04]  /*30870*/  LDL.LU.64 R18, [R1+0x3e8] ;  /* 0x0003e80001127983 */ /* 0x000ea80000300a00 */
[----:B------:R-:W4:Y:S04]  /*30880*/  LDL.LU.64 R24, [R1+0x3a0] ;  /* 0x0003a00001187983 */ /* 0x000f280000300a00 */
[----:B------:R-:W4:Y:S04]  /*30890*/  LDL.LU.64 R26, [R1+0x3a8] ;  /* 0x0003a800011a7983 */ /* 0x000f280000300a00 */
[----:B------:R-:W5:Y:S04]  /*308a0*/  LDL.LU.64 R6, [R1+0x1b58] ;  /* 0x001b580001067983 */ /* 0x000f680000300a00 */
[----:B------:R-:W5:Y:S04]  /*308b0*/  LDL.LU.64 R4, [R1+0x1b50] ;  /* 0x001b500001047983 */ /* 0x000f680000300a00 */
[----:B------:R-:W-:Y:S04]  /*308c0*/  STL.64 [R1+0x4d0], R12 ;  /* 0x0004d00c01007387 */ /* 0x000fe80000100a00 */
[----:B------:R0:W-:Y:S04]  /*308d0*/  STL.64 [R1+0x4d8], R14 ;  /* 0x0004d80e01007387 */ /* 0x0001e80000100a00 */
[----:B0-----:R-:W5:Y:S02]  /*308e0*/  LDL.LU.64 R14, [R1+0x1b48] ;  /* 0x001b4800010e7983 */ /* 0x001f640000300a00 */
[----:B-----5:R-:W-:Y:S02]  /*308f0*/  HMMA.16816.F32 R12, R20, R14, R4 ;  /* 0x0000000e140c723c */ /* 0x020fe40000001804 */
[----:B------:R-:W5:Y:S04]  /*30900*/  LDL.LU.64 R6, [R1+0x1b40] ;  /* 0x001b400001067983 */ /* 0x000f680000300a00 */
[----:B------:R-:W5:-:S15]  /*30910*/  LDL.LU.64 R4, [R1+0x1b38] ;  /* 0x001b380001047983 */ /* 0x000f5e0000300a00 */
[----:B------:R-:W-:-:S02]  /*30920*/  NOP ;  /* 0x0000000000007918 */ /* 0x000fc40000000000 */
[----:B------:R0:W-:Y:S04]  /*30930*/  STL.64 [R1+0x4b0], R12 ;  /* 0x0004b00c01007387 */ /* 0x0001e80000100a00 */
[----:B------:R5:W-:Y:S04]  /*30940*/  STL.64 [R1+0x4b8], R14 ;  /* 0x0004b80e01007387 */ /* 0x000be80000100a00 */
[----:B0-----:R-:W5:Y:S02]  /*30950*/  LDL.LU.64 R12, [R1+0x1b30] ;  /* 0x001b3000010c7983 */ /* 0x001f640000300a00 */
[----:B-----5:R-:W-:Y:S02]  /*30960*/  HMMA.16816.F32 R12, R20, R12, R4 ;  /* 0x0000000c140c723c */ /* 0x020fe40000001804 */
[----:B------:R-:W5:Y:S04]  /*30970*/  LDL.LU.64 R6, [R1+0x1b28] ;  /* 0x001b280001067983 */ /* 0x000f680000300a00 */
[----:B------:R-:W5:-:S15]  /*30980*/  LDL.LU.64 R4, [R1+0x1b20] ;  /* 0x001b200001047983 */ /* 0x000f5e0000300a00 */
[----:B------:R-:W-:-:S02]  /*30990*/  NOP ;  /* 0x0000000000007918 */ /* 0x000fc40000000000 */
        /* <DEDUP_REMOVED lines=18> */
[----:B------:R-:W3:-:S15]  /*30ac0*/  LDL.LU.64 R6, [R1+0x1ae0] ;  /* 0x001ae00001067983 */ /* 0x000ede0000300a00 */
[----:B------:R-:W-:-:S06]  /*30ad0*/  NOP ;  /* 0x0000000000007918 */ /* 0x000fcc0000000000 */
[----:B------:R0:W-:Y:S04]  /*30ae0*/  STL.64 [R1+0x420], R12 ;  /* 0x0004200c01007387 */ /* 0x0001e80000100a00 */
[----:B------:R1:W-:Y:S04]  /*30af0*/  STL.64 [R1+0x428], R14 ;  /* 0x0004280e01007387 */ /* 0x0003e80000100a00 */
[----:B0-----:R-:W5:Y:S04]  /*30b00*/  LDL.LU.64 R12, [R1+0x380] ;  /* 0x00038000010c7983 */ /* 0x001f680000300a00 */
[----:B-1----:R-:W5:Y:S01]  /*30b10*/  LDL.LU.64 R14, [R1+0x388] ;  /* 0x00038800010e7983 */ /* 0x002f620000300a00 */
[----:B---3--:R-:W-:Y:S03]  /*30b20*/  HMMA.16816.F32 R4, R20, R6, R8 ;  /* 0x000000061404723c */ /* 0x008fe60000001808 */
[----:B------:R-:W2:-:S15]  /*30b30*/  LDL.LU.64 R10, [R1+0x1ad8] ;  /* 0x001ad800010a7983 */ /* 0x000e9e0000300a00 */
[----:B------:R-:W-:-:S05]  /*30b40*/  NOP ;  /* 0x0000000000007918 */ /* 0x000fca0000000000 */
[----:B------:R0:W-:Y:S04]  /*30b50*/  STL.64 [R1+0x400], R4 ;  /* 0x0004000401007387 */ /* 0x0001e80000100a00 */
[----:B------:R1:W-:Y:S04]  /*30b60*/  STL.64 [R1+0x408], R6 ;  /* 0x0004080601007387 */ /* 0x0003e80000100a00 */
[----:B0-----:R-:W4:Y:S04]  /*30b70*/  LDL.LU.64 R4, [R1+0x1ad0] ;  /* 0x001ad00001047983 */ /* 0x001f280000300a00 */
[----:B-1----:R-:W3:Y:S04]  /*30b80*/  LDL.LU R6, [R1] ;  /* 0x0000000001067983 */ /* 0x002ee80000300800 */
[----:B------:R-:W3:Y:S01]  /*30b90*/  LDL.LU R7, [R1+0x4] ;  /* 0x0000040001077983 */ /* 0x000ee20000300800 */
[C---:B--2---:R-:W-:Y:S03]  /*30ba0*/  HMMA.16816.F32 R8, R20.reuse, R10, R16 ;  /* 0x0000000a1408723c */ /* 0x044fe60000001810 */
[----:B---3--:R0:W-:Y:S04]  /*30bb0*/  STL.64 [R1+0x1a28], R6 ;  /* 0x001a280601007387 */ /* 0x0081e80000100a00 */
[----:B0-----:R-:W5:Y:S04]  /*30bc0*/  LDL.LU R6, [R1+0x48] ;  /* 0x0000480001067983 */ /* 0x001f680000300800 */
[----:B------:R-:W5:Y:S04]  /*30bd0*/  LDL.LU R7, [R1+0x4c] ;  /* 0x00004c0001077983 */ /* 0x000f680000300800 */
[----:B------:R-:W2:Y:S04]  /*30be0*/  LDL.LU.64 R18, [R1+0x1ac8] ;  /* 0x001ac80001127983 */ /* 0x000ea80000300a00 */
[----:B------:R-:W2:Y:S04]  /*30bf0*/  LDL.LU.64 R16, [R1+0x1ac0] ;  /* 0x001ac00001107983 */ /* 0x000ea80000300a00 */
[----:B------:R-:W-:Y:S04]  /*30c00*/  STL.64 [R1+0x3e0], R8 ;  /* 0x0003e00801007387 */ /* 0x000fe80000100a00 */
[----:B------:R0:W-:Y:S04]  /*30c10*/  STL.64 [R1+0x3e8], R10 ;  /* 0x0003e80a01007387 */ /* 0x0001e80000100a00 */
[----:B0-----:R-:W3:Y:S04]  /*30c20*/  LDL.LU.64 R10, [R1+0x1ab8] ;  /* 0x001ab800010a7983 */ /* 0x001ee80000300a00 */
[----:B------:R-:W2:Y:S01]  /*30c30*/  LDL.LU.64 R8, [R1+0x1ab0] ;  /* 0x001ab00001087983 */ /* 0x000ea20000300a00 */
[C---:B----4-:R-:W-:Y:S06]  /*30c40*/  HMMA.16816.F32 R24, R20.reuse, R4, R24 ;  /* 0x000000041418723c */ /* 0x050fec0000001818 */
[----:B--2---:R-:W-:-:S15]  /*30c50*/  HMMA.16816.F32 R16, R20, R8, R16 ;  /* 0x000000081410723c */ /* 0x004fde0000001810 */
[----:B------:R-:W-:-:S08]  /*30c60*/  NOP ;  /* 0x0000000000007918 */ /* 0x000fd00000000000 */
[----:B------:R-:W-:Y:S04]  /*30c70*/  STL.64 [R1+0x3c0], R16 ;  /* 0x0003c01001007387 */ /* 0x000fe80000100a00 */
[----:B------:R0:W-:Y:S04]  /*30c80*/  STL.64 [R1+0x3c8], R18 ;  /* 0x0003c81201007387 */ /* 0x0001e80000100a00 */
[----:B0-----:R-:W2:Y:S04]  /*30c90*/  LDL.LU.64 R18, [R1+0x1aa8] ;  /* 0x001aa80001127983 */ /* 0x001ea80000300a00 */
[----:B------:R-:W4:Y:S04]  /*30ca0*/  LDL.LU.64 R16, [R1+0x1aa0] ;  /* 0x001aa00001107983 */ /* 0x000f280000300a00 */
[----:B------:R0:W-:Y:S04]  /*30cb0*/  STL.64 [R1+0x3a0], R24 ;  /* 0x0003a01801007387 */ /* 0x0001e80000100a00 */
[----:B------:R1:W-:Y:S04]  /*30cc0*/  STL.64 [R1+0x3a8], R26 ;  /* 0x0003a81a01007387 */ /* 0x0003e80000100a00 */
[----:B0-----:R-:W4:Y:S04]  /*30cd0*/  LDL.LU.64 R24, [R1+0x320] ;  /* 0x0003200001187983 */ /* 0x001f280000300a00 */
[----:B-1----:R-:W4:Y:S01]  /*30ce0*/  LDL.LU.64 R26, [R1+0x328] ;  /* 0x00032800011a7983 */ /* 0x002f220000300a00 */
[----:B------:R-:W-:-:S02]  /*30cf0*/  IMAD.MOV.U32 R5, RZ, RZ, R0 ;  /* 0x000000ffff057224 */ /* 0x000fc400078e0000 */
[----:B--2---:R-:W-:Y:S02]  /*30d00*/  IMAD.MOV.U32 R4, RZ, RZ, R18 ;  /* 0x000000ffff047224 */ /* 0x004fe400078e0012 */
[----:B------:R-:W2:Y:S04]  /*30d10*/  LDL.LU R18, [R1+0x1a9c] ;  /* 0x001a9c0001127983 */ /* 0x000ea80000300800 */
[----:B------:R-:W4:Y:S04]  /*30d20*/  LDL.LU R0, [R1+0x1a98] ;  /* 0x001a980001007983 */ /* 0x000f280000300800 */
[----:B------:R5:W-:Y:S04]  /*30d30*/  STL.64 [R1+0x1a40], R4 ;  /* 0x001a400401007387 */ /* 0x000be80000100a00 */
[----:B------:R-:W4:Y:S04]  /*30d40*/  LDL.LU R8, [R1+0x1084] ;  /* 0x0010840001087983 */ /* 0x000f280000300800 */
[----:B------:R-:W4:Y:S01]  /*30d50*/  LDL.LU R9, [R1+0x1080] ;  /* 0x0010800001097983 */ /* 0x000f220000300800 */
[----:B-----5:R-:W-:Y:S03]  /*30d60*/  HMMA.16816.F32 R4, R20, R6, R12 ;  /* 0x000000061404723c */ /* 0x020fe6000000180c */
[----:B------:R-:W5:Y:S04]  /*30d70*/  LDL.LU.64 R14, [R1+0x1a90] ;  /* 0x001a9000010e7983 */ /* 0x000f680000300a00 */
[----:B------:R-:W5:-:S15]  /*30d80*/  LDL.LU.64 R12, [R1+0x1a88] ;  /* 0x001a8800010c7983 */ /* 0x000f5e0000300a00 */
[----:B------:R-:W-:-:S01]  /*30d90*/  NOP ;  /* 0x0000000000007918 */ /* 0x000fc20000000000 */
[----:B------:R-:W-:Y:S04]  /*30da0*/  STL.64 [R1+0x380], R4 ;  /* 0x0003800401007387 */ /* 0x000fe80000100a00 */
[----:B------:R0:W-:Y:S02]  /*30db0*/  STL.64 [R1+0x388], R6 ;  /* 0x0003880601007387 */ /* 0x0001e40000100a00 */
[----:B0-----:R-:W-:Y:S02]  /*30dc0*/  IMAD.MOV.U32 R7, RZ, RZ, R19 ;  /* 0x000000ffff077224 */ /* 0x001fe400078e0013 */
[----:B--2---:R-:W-:Y:S02]  /*30dd0*/  IMAD.MOV.U32 R6, RZ, RZ, R18 ;  /* 0x000000ffff067224 */ /* 0x004fe400078e0012 */
[----:B------:R-:W2:Y:S04]  /*30de0*/  LDL.LU R18, [R1+0x1a80] ;  /* 0x001a800001127983 */ /* 0x000ea80000300800 */
[----:B------:R-:W2:Y:S04]  /*30df0*/  LDL.LU R19, [R1+0x1a7c] ;  /* 0x001a7c0001137983 */ /* 0x000ea80000300800 */
[----:B------:R0:W-:Y:S04]  /*30e00*/  STL.64 [R1+0x1a58], R6 ;  /* 0x001a580601007387 */ /* 0x0001e80000100a00 */
[----:B------:R-:W3:Y:S04]  /*30e10*/  LDL.LU.64 R4, [R1+0x360] ;  /* 0x0003600001047983 */ /* 0x000ee80000300a00 */
[----:B0-----:R-:W3:Y:S02]  /*30e20*/  LDL.LU.64 R6, [R1+0x368] ;  /* 0x0003680001067983 */ /* 0x001ee40000300a00 */
[----:B---3--:R-:W-:Y:S07]  /*30e30*/  HMMA.16816.F32 R4, R20, R10, R4 ;  /* 0x0000000a1404723c */ /* 0x008fee0000001804 */
[----:B----4-:R-:W-:-:S02]  /*30e40*/  IMAD.MOV.U32 R10, RZ, RZ, R16 ;  /* 0x000000ffff0a7224 */ /* 0x010fc400078e0010 */
[----:B------:R-:W-:Y:S01]  /*30e50*/  IMAD.MOV.U32 R11, RZ, RZ, R17 ;  /* 0x000000ffff0b7224 */ /* 0x000fe200078e0011 */
[----:B------:R-:W3:-:S13]  /*30e60*/  LDL.LU R16, [R1+0x1a78] ;  /* 0x001a780001107983 */ /* 0x000eda0000300800 */
[----:B------:R5:W-:Y:S04]  /*30e70*/  STL.64 [R1+0x360], R4 ;  /* 0x0003600401007387 */ /* 0x000be80000100a00 */
[----:B------:R-:W-:Y:S04]  /*30e80*/  STL.64 [R1+0x368], R6 ;  /* 0x0003680601007387 */ /* 0x000fe80000100a00 */
[----:B------:R-:W3:Y:S01]  /*30e90*/  LDL.LU R17, [R1+0x1a74] ;  /* 0x001a740001117983 */ /* 0x000ee20000300800 */
[----:B-----5:R-:W-:-:S03]  /*30ea0*/  IMAD.MOV.U32 R4, RZ, RZ, R15 ;  /* 0x000000ffff047224 */ /* 0x020fc600078e000f */
[----:B------:R-:W4:Y:S04]  /*30eb0*/  LDL.LU R15, [R1+0x1a70] ;  /* 0x001a7000010f7983 */ /* 0x000f280000300800 */
[----:B------:R-:W-:Y:S04]  /*30ec0*/  STL.64 [R1+0x19e0], R10 ;  /* 0x0019e00a01007387 */ /* 0x000fe80000100a00 */
[----:B------:R0:W-:Y:S04]  /*30ed0*/  STL.64 [R1+0x19d8], R8 ;  /* 0x0019d80801007387 */ /* 0x0001e80000100a00 */
[----:B0-----:R-:W2:Y:S04]  /*30ee0*/  LDL.LU.64 R8, [R1+0x340] ;  /* 0x0003400001087983 */ /* 0x001ea80000300a00 */
[----:B------:R-:W2:Y:S02]  /*30ef0*/  LDL.LU.64 R10, [R1+0x348] ;  /* 0x00034800010a7983 */ /* 0x000ea40000300a00 */
[----:B--2---:R-:W-:-:S15]  /*30f00*/  HMMA.16816.F32 R8, R20, R18, R8 ;  /* 0x000000121408723c */ /* 0x004fde0000001808 */
[----:B------:R-:W-:-:S08]  /*30f10*/  NOP ;  /* 0x0000000000007918 */ /* 0x000fd00000000000 */
[----:B------:R-:W-:Y:S04]  /*30f20*/  STL.64 [R1+0x340], R8 ;  /* 0x0003400801007387 */ /* 0x000fe80000100a00 */
[----:B------:R3:W-:Y:S02]  /*30f30*/  STL.64 [R1+0x348], R10 ;  /* 0x0003480a01007387 */ /* 0x0007e40000100a00 */
[----:B---3--:R-:W-:Y:S02]  /*30f40*/  HMMA.16816.F32 R8, R20, R16, R24 ;  /* 0x000000101408723c */ /* 0x008fe40000001818 */
[----:B------:R-:W4:Y:S04]  /*30f50*/  LDL.LU.64 R24, [R1+0x300] ;  /* 0x0003000001187983 */ /* 0x000f280000300a00 */
[----:B------:R-:W4:-:S15]  /*30f60*/  LDL.LU.64 R26, [R1+0x308] ;  /* 0x00030800011a7983 */ /* 0x000f1e0000300a00 */
[----:B------:R-:W-:-:S02]  /*30f70*/  NOP ;  /* 0x0000000000007918 */ /* 0x000fc40000000000 */
[----:B------:R0:W-:Y:S04]  /*30f80*/  STL.64 [R1+0x320], R8 ;  /* 0x0003200801007387 */ /* 0x0001e80000100a00 */
[----:B------:R1:W-:Y:S04]  /*30f90*/  STL.64 [R1+0x328], R10 ;  /* 0x0003280a01007387 */ /* 0x0003e80000100a00 */
[----:B0-----:R-:W2:Y:S04]  /*30fa0*/  LDL.LU.64 R8, [R1+0x2e0] ;  /* 0x0002e00001087983 */ /* 0x001ea80000300a00 */
[----:B-1----:R-:W2:Y:S04]  /*30fb0*/  LDL.LU.64 R10, [R1+0x2e8] ;  /* 0x0002e800010a7983 */ /* 0x002ea80000300a00 */
[----:B------:R-:W3:Y:S04]  /*30fc0*/  LDL.LU.64 R16, [R1+0x240] ;  /* 0x0002400001107983 */ /* 0x000ee80000300a00 */
[----:B------:R-:W5:Y:S04]  /*30fd0*/  LDL.LU.64 R18, [R1+0x248] ;  /* 0x0002480001127983 */ /* 0x000f680000300a00 */
[----:B-----5:R-:W-:Y:S04]  /*30fe0*/  STL.64 [R1+0x1a20], R18 ;  /* 0x001a201201007387 */ /* 0x020fe80000100a00 */
[----:B---3--:R0:W-:Y:S04]  /*30ff0*/  STL.64 [R1+0x1a18], R16 ;  /* 0x001a181001007387 */ /* 0x0081e80000100a00 */
[----:B0-----:R-:W3:Y:S04]  /*31000*/  LDL.LU.64 R16, [R1+0x260] ;  /* 0x0002600001107983 */ /* 0x001ee80000300a00 */
[----:B------:R-:W5:Y:S04]  /*31010*/  LDL.LU.64 R18, [R1+0x268] ;  /* 0x0002680001127983 */ /* 0x000f680000300a00 */
[----:B-----5:R-:W-:Y:S04]  /*31020*/  STL.64 [R1+0x1a38], R18 ;  /* 0x001a381201007387 */ /* 0x020fe80000100a00 */
[----:B---3--:R0:W-:Y:S04]  /*31030*/  STL.64 [R1+0x1a30], R16 ;  /* 0x001a301001007387 */ /* 0x0081e80000100a00 */
[----:B0-----:R-:W3:Y:S04]  /*31040*/  LDL.LU.64 R16, [R1+0x280] ;  /* 0x0002800001107983 */ /* 0x001ee80000300a00 */
[----:B------:R-:W5:Y:S01]  /*31050*/  LDL.LU.64 R18, [R1+0x288] ;  /* 0x0002880001127983 */ /* 0x000f620000300a00 */
[C---:B----4-:R-:W-:Y:S03]  /*31060*/  HMMA.16816.F32 R24, R20.reuse, R14, R24 ;  /* 0x0000000e1418723c */ /* 0x050fe60000001818 */
[----:B-----5:R-:W-:Y:S04]  /*31070*/  STL.64 [R1+0x1a50], R18 ;  /* 0x001a501201007387 */ /* 0x020fe80000100a00 */
[----:B---3--:R0:W-:Y:S04]  /*31080*/  STL.64 [R1+0x1a48], R16 ;  /* 0x001a481001007387 */ /* 0x0081e80000100a00 */
[----:B0-----:R-:W3:Y:S04]  /*31090*/  LDL.LU.64 R16, [R1+0x2a0] ;  /* 0x0002a00001107983 */ /* 0x001ee80000300a00 */
[----:B------:R-:W4:Y:S01]  /*310a0*/  LDL.LU.64 R18, [R1+0x2a8] ;  /* 0x0002a80001127983 */ /* 0x000f220000300a00 */
[----:B--2---:R-:W-:Y:S01]  /*310b0*/  HMMA.16816.F32 R8, R20, R12, R8 ;  /* 0x0000000c1408723c */ /* 0x004fe20000001808 */
[----:B------:R-:W-:-:S02]  /*310c0*/  IMAD.MOV.U32 R5, RZ, RZ, R0 ;  /* 0x000000ffff057224 */ /* 0x000fc400078e0000 */
[----:B----4-:R-:W-:Y:S04]  /*310d0*/  STL.64 [R1+0x1a68], R18 ;  /* 0x001a681201007387 */ /* 0x010fe80000100a00 */
[----:B---3--:R0:W-:Y:S04]  /*310e0*/  STL.64 [R1+0x1a60], R16 ;  /* 0x001a601001007387 */ /* 0x0081e80000100a00 */
[----:B0-----:R-:W2:Y:S04]  /*310f0*/  LDL.LU.64 R16, [R1+0x2c0] ;  /* 0x0002c00001107983 */ /* 0x001ea80000300a00 */
[----:B------:R-:W2:Y:S04]  /*31100*/  LDL.LU.64 R18, [R1+0x2c8] ;  /* 0x0002c80001127983 */ /* 0x000ea80000300a00 */
[----:B------:R0:W-:Y:S04]  /*31110*/  STL.64 [R1+0x300], R24 ;  /* 0x0003001801007387 */ /* 0x0001e80000100a00 */
[----:B------:R1:W-:Y:S04]  /*31120*/  STL.64 [R1+0x308], R26 ;  /* 0x0003081a01007387 */ /* 0x0003e80000100a00 */
[----:B0-----:R-:W3:Y:S04]  /*31130*/  LDL.LU.64 R24, [R1+0x200] ;  /* 0x0002000001187983 */ /* 0x001ee80000300a00 */
[----:B-1----:R-:W4:Y:S04]  /*31140*/  LDL.LU.64 R26, [R1+0x208] ;  /* 0x00020800011a7983 */ /* 0x002f280000300a00 */
[----:B------:R-:W-:Y:S04]  /*31150*/  STL.64 [R1+0x2e0], R8 ;  /* 0x0002e00801007387 */ /* 0x000fe80000100a00 */
[----:B------:R-:W-:Y:S01]  /*31160*/  STL.64 [R1+0x2e8], R10 ;  /* 0x0002e80a01007387 */ /* 0x000fe20000100a00 */
[C---:B--2---:R-:W-:Y:S03]  /*31170*/  HMMA.16816.F32 R4, R20.reuse, R4, R16 ;  /* 0x000000041404723c */ /* 0x044fe60000001810 */
[----:B----4-:R-:W-:Y:S04]  /*31180*/  STL.64 [R1+0x1a00], R26 ;  /* 0x001a001a01007387 */ /* 0x010fe80000100a00 */
[----:B---3--:R0:W-:Y:S04]  /*31190*/  STL.64 [R1+0x19f8], R24 ;  /* 0x0019f81801007387 */ /* 0x0081e80000100a00 */
[----:B0-----:R-:W2:Y:S04]  /*311a0*/  LDL.LU.64 R24, [R1+0x220] ;  /* 0x0002200001187983 */ /* 0x001ea80000300a00 */
[----:B------:R-:W2:Y:S04]  /*311b0*/  LDL.LU.64 R26, [R1+0x228] ;  /* 0x00022800011a7983 */ /* 0x000ea80000300a00 */
[----:B------:R-:W3:Y:S04]  /*311c0*/  LDL.LU.64 R8, [R1+0x1e0] ;  /* 0x0001e00001087983 */ /* 0x000ee80000300a00 */
[----:B------:R-:W3:Y:S04]  /*311d0*/  LDL.LU.64 R10, [R1+0x1e8] ;  /* 0x0001e800010a7983 */ /* 0x000ee80000300a00 */
        /* <DEDUP_REMOVED lines=27> */
[----:B0-----:R-:W3:Y:S04]  /*31390*/  LDL.LU.64 R6, [R1+0x1a10] ;  /* 0x001a100001067983 */ /* 0x001ee80000300a00 */
[----:B------:R-:W2:Y:S01]  /*313a0*/  LDL.LU.64 R4, [R1+0x1a08] ;  /* 0x001a080001047983 */ /* 0x000ea20000300a00 */
[C---:B-----5:R-:W-:Y:S03]  /*313b0*/  HMMA.16816.F32 R16, R20.reuse, R2, R16 ;  /* 0x000000021410723c */ /* 0x060fe60000001810 */
[----:B------:R-:W5:Y:S04]  /*313c0*/  LDL.LU R2, [R1+0x107c] ;  /* 0x00107c0001027983 */ /* 0x000f680000300800 */
[----:B------:R-:W5:Y:S01]  /*313d0*/  LDL.LU R3, [R1+0x1078] ;  /* 0x0010780001037983 */ /* 0x000f620000300800 */
[----:B--2---:R-:W-:-:S15]  /*313e0*/  HMMA.16816.F32 R24, R20, R4, R24 ;  /* 0x000000041418723c */ /* 0x004fde0000001818 */
[----:B------:R0:W-:Y:S04]  /*313f0*/  STL.64 [R1+0x240], R16 ;  /* 0x0002401001007387 */ /* 0x0001e80000100a00 */
[----:B------:R1:W-:Y:S04]  /*31400*/  STL.64 [R1+0x248], R18 ;  /* 0x0002481201007387 */ /* 0x0003e80000100a00 */
[----:B0-----:R-:W2:Y:S04]  /*31410*/  LDL.LU.64 R16, [R1+0x180] ;  /* 0x0001800001107983 */ /* 0x001ea80000300a00 */
[----:B-1----:R-:W2:Y:S04]  /*31420*/  LDL.LU.64 R18, [R1+0x188] ;  /* 0x0001880001127983 */ /* 0x002ea80000300a00 */
[----:B------:R-:W-:Y:S04]  /*31430*/  STL.64 [R1+0x220], R24 ;  /* 0x0002201801007387 */ /* 0x000fe80000100a00 */
[----:B------:R0:W-:Y:S04]  /*31440*/  STL.64 [R1+0x228], R26 ;  /* 0x0002281a01007387 */ /* 0x0001e80000100a00 */
[----:B0-----:R-:W3:Y:S04]  /*31450*/  LDL.LU.64 R26, [R1+0x1a00] ;  /* 0x001a0000011a7983 */ /* 0x001ee80000300a00 */
[----:B------:R-:W3:Y:S04]  /*31460*/  LDL.LU.64 R24, [R1+0x19f8] ;  /* 0x0019f80001187983 */ /* 0x000ee80000300a00 */
[----:B------:R-:W5:Y:S04]  /*31470*/  LDL.LU R4, [R1+0x1068] ;  /* 0x0010680001047983 */ /* 0x000f680000300800 */
[----:B------:R-:W5:Y:S01]  /*31480*/  LDL.LU R5, [R1+0x1070] ;  /* 0x0010700001057983 */ /* 0x000f620000300800 */
[----:B---3--:R-:W-:-:S15]  /*31490*/  HMMA.16816.F32 R24, R20, R6, R24 ;  /* 0x000000061418723c */ /* 0x008fde0000001818 */
[----:B------:R-:W-:-:S08]  /*314a0*/  NOP ;  /* 0x0000000000007918 */ /* 0x000fd00000000000 */
[----:B------:R-:W-:Y:S04]  /*314b0*/  STL.64 [R1+0x200], R24 ;  /* 0x0002001801007387 */ /* 0x000fe80000100a00 */
[----:B------:R0:W-:Y:S04]  /*314c0*/  STL.64 [R1+0x208], R26 ;  /* 0x0002081a01007387 */ /* 0x0001e80000100a00 */
[----:B0-----:R-:W4:Y:S04]  /*314d0*/  LDL.LU.64 R26, [R1+0x19f0] ;  /* 0x0019f000011a7983 */ /* 0x001f280000300a00 */
[----:B------:R-:W3:Y:S04]  /*314e0*/  LDL.LU.64 R24, [R1+0x19e8] ;  /* 0x0019e80001187983 */ /* 0x000ee80000300a00 */
[----:B------:R-:W5:Y:S04]  /*314f0*/  LDL.LU R6, [R1+0x106c] ;  /* 0x00106c0001067983 */ /* 0x000f680000300800 */
[----:B------:R-:W5:Y:S01]  /*31500*/  LDL.LU R7, [R1+0x1074] ;  /* 0x0010740001077983 */ /* 0x000f620000300800 */
[C---:B---3--:R-:W-:Y:S06]  /*31510*/  HMMA.16816.F32 R8, R20.reuse, R24, R8 ;  /* 0x000000181408723c */ /* 0x048fec0000001808 */
[----:B----4-:R-:W-:-:S15]  /*31520*/  HMMA.16816.F32 R12, R20, R26, R12 ;  /* 0x0000001a140c723c */ /* 0x010fde000000180c */
[----:B------:R-:W-:-:S02]  /*31530*/  NOP ;  /* 0x0000000000007918 */ /* 0x000fc40000000000 */
[----:B------:R-:W-:Y:S04]  /*31540*/  STL.64 [R1+0x1e0], R8 ;  /* 0x0001e00801007387 */ /* 0x000fe80000100a00 */
[----:B------:R0:W-:Y:S03]  /*31550*/  STL.64 [R1+0x1e8], R10 ;  /* 0x0001e80a01007387 */ /* 0x0001e60000100a00 */
[----:B------:R-:W-:Y:S01]  /*31560*/  IMAD.MOV.U32 R0, RZ, RZ, R15 ;  /* 0x000000ffff007224 */ /* 0x000fe200078e000f */
[----:B0-----:R-:W3:Y:S04]  /*31570*/  LDL.LU.64 R10, [R1+0x19e0] ;  /* 0x0019e000010a7983 */ /* 0x001ee80000300a00 */
[----:B------:R-:W4:Y:S04]  /*31580*/  LDL.LU.64 R8, [R1+0x19d8] ;  /* 0x0019d80001087983 */ /* 0x000f280000300a00 */
[----:B------:R0:W-:Y:S04]  /*31590*/  STL.64 [R1+0x1a0], R12 ;  /* 0x0001a00c01007387 */ /* 0x0001e80000100a00 */
[----:B------:R1:W-:Y:S04]  /*315a0*/  STL [R1+0x1a8], R14 ;  /* 0x0001a80e01007387 */ /* 0x0003e80000100800 */
[----:B0-----:R-:W3:Y:S04]  /*315b0*/  LDL.LU.64 R12, [R1+0x5b0] ;  /* 0x0005b000010c7983 */ /* 0x001ee80000300a00 */
[----:B-1----:R-:W3:Y:S01]  /*315c0*/  LDL.LU.64 R14, [R1+0x5b8] ;  /* 0x0005b800010e7983 */ /* 0x002ee20000300a00 */
[C---:B--2---:R-:W-:Y:S03]  /*315d0*/  HMMA.16816.F32 R16, R20.reuse, R28, R16 ;  /* 0x0000001c1410723c */ /* 0x044fe60000001810 */
[----:B------:R-:W2:Y:S04]  /*315e0*/  LDL.LU R24, [R1+0x210] ;  /* 0x0002100001187983 */ /* 0x000ea80000300800 */
[----:B------:R-:W2:Y:S04]  /*315f0*/  LDL.LU R25, [R1+0x214] ;  /* 0x0002140001197983 */ /* 0x000ea80000300800 */
[----:B------:R-:W2:Y:S04]  /*31600*/  LDL.LU R26, [R1+0x218] ;  /* 0x00021800011a7983 */ /* 0x000ea80000300800 */
[----:B------:R-:W2:Y:S04]  /*31610*/  LDL.LU R27, [R1+0x21c] ;  /* 0x00021c00011b7983 */ /* 0x000ea80000300800 */
[----:B------:R-:W-:Y:S04]  /*31620*/  STL [R1+0x1650], R0 ;  /* 0x0016500001007387 */ /* 0x000fe80000100800 */
[----:B------:R-:W-:Y:S04]  /*31630*/  STL.64 [R1+0x180], R16 ;  /* 0x0001801001007387 */ /* 0x000fe80000100a00 */
[----:B------:R0:W-:Y:S04]  /*31640*/  STL.64 [R1+0x188], R18 ;  /* 0x0001881201007387 */ /* 0x0001e80000100a00 */
[----:B0-----:R-:W2:Y:S04]  /*31650*/  LDL.LU.64 R18, [R1+0x19d0] ;  /* 0x0019d00001127983 */ /* 0x001ea80000300a00 */
[----:B------:R-:W2:Y:S01]  /*31660*/  LDL.LU.64 R16, [R1+0x19c8] ;  /* 0x0019c80001107983 */ /* 0x000ea20000300a00 */
[----:B---3--:R-:W-:Y:S03]  /*31670*/  HMMA.16816.F32 R20, R20, R10, R12 ;  /* 0x0000000a1414723c */ /* 0x008fe6000000180c */
[----:B------:R-:W3:Y:S04]  /*31680*/  LDL.LU.64 R14, [R1+0x19c0] ;  /* 0x0019c000010e7983 */ /* 0x000ee80000300a00 */
[----:B------:R-:W3:Y:S01]  /*31690*/  LDL.LU.64 R12, [R1+0x19b8] ;  /* 0x0019b800010c7983 */ /* 0x000ee20000300a00 */
[----:B-----5:R-:W-:-:S02]  /*316a0*/  IMAD R4, R4, 0x100, R6 ;  /* 0x0000010004047824 */ /* 0x020fc400078e0206 */
[----:B------:R-:W-:Y:S02]  /*316b0*/  IMAD R6, R5, 0x100, R7 ;  /* 0x0000010005067824 */ /* 0x000fe400078e0207 */
[----:B----4-:R-:W-:Y:S02]  /*316c0*/  IMAD R7, R9, 0x100, R8 ;  /* 0x0000010009077824 */ /* 0x010fe400078e0208 */
[----:B------:R-:W-:-:S09]  /*316d0*/  IMAD R5, R3, 0x100, R2 ;  /* 0x0000010003057824 */ /* 0x000fd200078e0202 */
[----:B------:R0:W-:Y:S04]  /*316e0*/  STL.64 [R1+0xb0], R20 ;  /* 0x0000b01401007387 */ /* 0x0001e80000100a00 */
[----:B------:R1:W-:Y:S04]  /*316f0*/  STL.64 [R1+0xb8], R22 ;  /* 0x0000b81601007387 */ /* 0x0003e80000100a00 */
[----:B0-----:R-:W4:Y:S01]  /*31700*/  LDL.LU R20, [R1+0x1f0] ;  /* 0x0001f00001147983 */ /* 0x001f220000300800 */
[----:B--2---:R-:W-:Y:S02]  /*31710*/  F2FP.F16.E4M3.UNPACK_B R8, R16.H1 ;  /* 0x00000010ff08723e */ /* 0x004fe400030006ff */
[----:B------:R-:W-:-:S03]  /*31720*/  F2FP.F16.E4M3.UNPACK_B R9, R17.H1 ;  /* 0x00000011ff09723e */ /* 0x000fc600030006ff */
[----:B------:R-:W-:Y:S04]  /*31730*/  STL [R1+0xa8], R8 ;  /* 0x0000a80801007387 */ /* 0x000fe80000100800 */
[----:B------:R-:W4:Y:S04]  /*31740*/  LDL.LU R21, [R1+0x1f4] ;  /* 0x0001f40001157983 */ /* 0x000f280000300800 */
[----:B------:R-:W-:Y:S04]  /*31750*/  STL [R1+0xac], R9 ;  /* 0x0000ac0901007387 */ /* 0x000fe80000100800 */
[----:B-1----:R-:W4:Y:S01]  /*31760*/  LDL.LU R22, [R1+0x1f8] ;  /* 0x0001f80001167983 */ /* 0x002f220000300800 */
[----:B------:R-:W-:-:S02]  /*31770*/  F2FP.F16.E4M3.UNPACK_B R2, R18.H1 ;  /* 0x00000012ff02723e */ /* 0x000fc400030006ff */
[----:B------:R-:W-:Y:S01]  /*31780*/  F2FP.F16.E4M3.UNPACK_B R3, R19.H1 ;  /* 0x00000013ff03723e */ /* 0x000fe200030006ff */
[----:B---3--:R-:W-:Y:S02]  /*31790*/  IMAD.MOV.U32 R23, RZ, RZ, R12 ;  /* 0x000000ffff177224 */ /* 0x008fe400078e000c */
[----:B------:R-:W2:Y:S04]  /*317a0*/  LDL.LU R12, [R1+0x19b0] ;  /* 0x0019b000010c7983 */ /* 0x000ea80000300800 */
[----:B------:R-:W3:Y:S04]  /*317b0*/  LDL.LU R16, [R1+0x1c0] ;  /* 0x0001c00001107983 */ /* 0x000ee80000300800 */
[----:B------:R-:W3:Y:S04]  /*317c0*/  LDL.LU R17, [R1+0x1c4] ;  /* 0x0001c40001117983 */ /* 0x000ee80000300800 */
[----:B------:R-:W3:Y:S04]  /*317d0*/  LDL.LU R18, [R1+0x1c8] ;  /* 0x0001c80001127983 */ /* 0x000ee80000300800 */
[----:B------:R-:W3:Y:S01]  /*317e0*/  LDL.LU R19, [R1+0x1cc] ;  /* 0x0001cc0001137983 */ /* 0x000ee20000300800 */
[----:B------:R-:W-:-:S02]  /*317f0*/  F2FP.F16.E4M3.UNPACK_B R4, R4 ;  /* 0x00000004ff04723e */ /* 0x000fc400020006ff */
[----:B------:R-:W-:Y:S02]  /*31800*/  F2FP.F16.E4M3.UNPACK_B R6, R6 ;  /* 0x00000006ff06723e */ /* 0x000fe400020006ff */
[----:B------:R-:W-:Y:S02]  /*31810*/  F2FP.F16.E4M3.UNPACK_B R5, R5 ;  /* 0x00000005ff05723e */ /* 0x000fe400020006ff */
[----:B------:R-:W-:Y:S01]  /*31820*/  F2FP.F16.E4M3.UNPACK_B R7, R7 ;  /* 0x00000007ff07723e */ /* 0x000fe200020006ff */
[----:B------:R-:W-:Y:S01]  /*31830*/  STL [R1+0xa0], R2 ;  /* 0x0000a00201007387 */ /* 0x000fe20000100800 */
[----:B------:R-:W-:-:S05]  /*31840*/  F2FP.F16.E4M3.UNPACK_B R0, R15.H1 ;  /* 0x0000000fff00723e */ /* 0x000fca00030006ff */
[----:B---3--:R-:W-:-:S15]  /*31850*/  HMMA.16816.F32 R16, R4, R8, R16 ;  /* 0x000000080410723c */ /* 0x008fde0000001810 */
[----:B------:R-:W-:-:S08]  /*31860*/  NOP ;  /* 0x0000000000007918 */ /* 0x000fd00000000000 */
[----:B------:R-:W-:Y:S04]  /*31870*/  STL.64 [R1+0x1c0], R16 ;  /* 0x0001c01001007387 */ /* 0x000fe80000100a00 */
[----:B------:R4:W-:Y:S02]  /*31880*/  STL.64 [R1+0x1c8], R18 ;  /* 0x0001c81201007387 */ /* 0x0009e40000100a00 */
[----:B----4-:R-:W-:Y:S01]  /*31890*/  HMMA.16816.F32 R16, R4, R2, R20 ;  /* 0x000000020410723c */ /* 0x010fe20000001814 */
[----:B--2---:R-:W-:Y:S02]  /*318a0*/  F2FP.F16.E4M3.UNPACK_B R8, R12.H1 ;  /* 0x0000000cff08723e */ /* 0x004fe400030006ff */
[----:B------:R-:W-:-:S03]  /*318b0*/  F2FP.F16.E4M3.UNPACK_B R9, R13.H1 ;  /* 0x0000000dff09723e */ /* 0x000fc600030006ff */
[----:B------:R-:W-:Y:S04]  /*318c0*/  STL [R1+0xa4], R3 ;  /* 0x0000a40301007387 */ /* 0x000fe80000100800 */
[----:B------:R-:W-:-:S13]  /*318d0*/  STL [R1+0x98], R8 ;  /* 0x0000980801007387 */ /* 0x000fda0000100800 */
[----:B------:R-:W-:Y:S04]  /*318e0*/  STL.64 [R1+0x1f0], R16 ;  /* 0x0001f01001007387 */ /* 0x000fe80000100a00 */
[----:B------:R-:W-:Y:S04]  /*318f0*/  STL.64 [R1+0x1f8], R18 ;  /* 0x0001f81201007387 */ /* 0x000fe80000100a00 */
[----:B------:R0:W-:Y:S01]  /*31900*/  STL [R1+0x9c], R9 ;  /* 0x00009c0901007387 */ /* 0x0001e20000100800 */
[----:B------:R-:W-:-:S03]  /*31910*/  F2FP.F16.E4M3.UNPACK_B R2, R14.H1 ;  /* 0x0000000eff02723e */ /* 0x000fc600030006ff */
[----:B------:R-:W2:Y:S01]  /*31920*/  LDL.LU R20, [R1+0x330] ;  /* 0x0003300001147983 */ /* 0x000ea20000300800 */
[----:B0-----:R-:W-:-:S15]  /*31930*/  HMMA.16816.F32 R8, R4, R8, R24 ;  /* 0x000000080408723c */ /* 0x001fde0000001818 */
[----:B------:R-:W-:-:S08]  /*31940*/  NOP ;  /* 0x0000000000007918 */ /* 0x000fd00000000000 */
[----:B------:R-:W-:Y:S04]  /*31950*/  STL.64 [R1+0x210], R8 ;  /* 0x0002100801007387 */ /* 0x000fe80000100a00 */
[----:B------:R-:W-:Y:S04]  /*31960*/  STL.64 [R1+0x218], R10 ;  /* 0x0002180a01007387 */ /* 0x000fe80000100a00 */
[----:B------:R-:W-:Y:S04]  /*31970*/  STL [R1+0x90], R2 ;  /* 0x0000900201007387 */ /* 0x000fe80000100800 */
[----:B------:R-:W2:Y:S04]  /*31980*/  LDL.LU R21, [R1+0x334] ;  /* 0x0003340001157983 */ /* 0x000ea80000300800 */
[----:B------:R-:W-:Y:S04]  /*31990*/  STL [R1+0x94], R0 ;  /* 0x0000940001007387 */ /* 0x000fe80000100800 */
[----:B------:R-:W3:Y:S04]  /*319a0*/  LDL.LU R22, [R1+0x338] ;  /* 0x0003380001167983 */ /* 0x000ee80000300800 */
[----:B------:R-:W3:Y:S04]  /*319b0*/  LDL.LU R23, [R1+0x33c] ;  /* 0x00033c0001177983 */ /* 0x000ee80000300800 */
[----:B---3--:R-:W-:Y:S04]  /*319c0*/  STL.64 [R1+0x1918], R22 ;  /* 0x0019181601007387 */ /* 0x008fe80000100a00 */
[----:B--2---:R0:W-:Y:S04]  /*319d0*/  STL.64 [R1+0x1910], R20 ;  /* 0x0019101401007387 */ /* 0x0041e80000100a00 */
[----:B------:R-:W2:Y:S04]  /*319e0*/  LDL.LU R16, [R1+0x310] ;  /* 0x0003100001107983 */ /* 0x000ea80000300800 */
[----:B------:R-:W2:Y:S04]  /*319f0*/  LDL.LU R17, [R1+0x314] ;  /* 0x0003140001117983 */ /* 0x000ea80000300800 */
[----:B------:R-:W3:Y:S04]  /*31a00*/  LDL.LU R18, [R1+0x318] ;  /* 0x0003180001127983 */ /* 0x000ee80000300800 */
[----:B------:R-:W3:Y:S04]  /*31a10*/  LDL.LU R19, [R1+0x31c] ;  /* 0x00031c0001137983 */ /* 0x000ee80000300800 */
[----:B---3--:R-:W-:Y:S04]  /*31a20*/  STL.64 [R1+0x1928], R18 ;  /* 0x0019281201007387 */ /* 0x008fe80000100a00 */
[----:B--2---:R1:W-:Y:S04]  /*31a30*/  STL.64 [R1+0x1920], R16 ;  /* 0x0019201001007387 */ /* 0x0043e80000100a00 */
[----:B------:R-:W2:Y:S04]  /*31a40*/  LDL.LU R29, [R1+0x100] ;  /* 0x00010000011d7983 */ /* 0x000ea80000300800 */
[----:B0-----:R-:W3:Y:S04]  /*31a50*/  LDL.LU R20, [R1+0x2f0] ;  /* 0x0002f00001147983 */ /* 0x001ee80000300800 */
[----:B------:R-:W3:Y:S04]  /*31a60*/  LDL.LU R21, [R1+0x2f4] ;  /* 0x0002f40001157983 */ /* 0x000ee80000300800 */
[----:B------:R-:W4:Y:S04]  /*31a70*/  LDL.LU R22, [R1+0x2f8] ;  /* 0x0002f80001167983 */ /* 0x000f280000300800 */
[----:B------:R-:W4:Y:S04]  /*31a80*/  LDL.LU R23, [R1+0x2fc] ;  /* 0x0002fc0001177983 */ /* 0x000f280000300800 */
[----:B----4-:R0:W-:Y:S04]  /*31a90*/  STL.64 [R1+0x1938], R22 ;  /* 0x0019381601007387 */ /* 0x0101e80000100a00 */
[----:B---3--:R-:W-:Y:S04]  /*31aa0*/  STL.64 [R1+0x1930], R20 ;  /* 0x0019301401007387 */ /* 0x008fe80000100a00 */
[----:B------:R-:W3:Y:S04]  /*31ab0*/  LDL.LU R14, [R1+0xf8] ;  /* 0x0000f800010e7983 */ /* 0x000ee80000300800 */
[----:B------:R-:W4:Y:S04]  /*31ac0*/  LDL.LU R28, [R1+0xfc] ;  /* 0x0000fc00011c7983 */ /* 0x000f280000300800 */
[----:B-1----:R-:W5:Y:S04]  /*31ad0*/  LDL.LU R16, [R1+0x2d0] ;  /* 0x0002d00001107983 */ /* 0x002f680000300800 */
[----:B------:R-:W5:Y:S04]  /*31ae0*/  LDL.LU R17, [R1+0x2d4] ;  /* 0x0002d40001117983 */ /* 0x000f680000300800 */
[----:B------:R-:W2:Y:S04]  /*31af0*/  LDL.LU R18, [R1+0x2d8] ;  /* 0x0002d80001127983 */ /* 0x000ea80000300800 */
[----:B------:R-:W2:Y:S04]  /*31b00*/  LDL.LU R19, [R1+0x2dc] ;  /* 0x0002dc0001137983 */ /* 0x000ea80000300800 */
[----:B0-----:R-:W3:Y:S04]  /*31b10*/  LDL.LU R23, [R1+0xe8] ;  /* 0x0000e80001177983 */ /* 0x001ee80000300800 */
[----:B---3--:R-:W-:Y:S04]  /*31b20*/  STL [R1+0x1970], R23 ;  /* 0x0019701701007387 */ /* 0x008fe80000100800 */
[----:B------:R-:W3:Y:S04]  /*31b30*/  LDL.LU R15, [R1+0xec] ;  /* 0x0000ec00010f7983 */ /* 0x000ee80000300800 */
[----:B------:R-:W4:Y:S04]  /*31b40*/  LDL.LU R12, [R1+0xf0] ;  /* 0x0000f000010c7983 */ /* 0x000f280000300800 */
[----:B------:R-:W4:Y:S04]  /*31b50*/  LDL.LU R13, [R1+0xf4] ;  /* 0x0000f400010d7983 */ /* 0x000f280000300800 */
[----:B------:R-:W-:Y:S04]  /*31b60*/  STL [R1+0x1958], R14 ;  /* 0x0019580e01007387 */ /* 0x000fe80000100800 */
[----:B----4-:R-:W-:Y:S04]  /*31b70*/  STL.64 [R1+0x1950], R12 ;  /* 0x0019500c01007387 */ /* 0x010fe80000100a00 */
[----:B---3--:R-:W-:Y:S04]  /*31b80*/  STL [R1+0x1988], R15 ;  /* 0x0019880f01007387 */ /* 0x008fe80000100800 */
[----:B--2---:R-:W-:Y:S04]  /*31b90*/  STL.64 [R1+0x1948], R18 ;  /* 0x0019481201007387 */ /* 0x004fe80000100a00 */
[----:B-----5:R0:W-:Y:S04]  /*31ba0*/  STL.64 [R1+0x1940], R16 ;  /* 0x0019401001007387 */ /* 0x0201e80000100a00 */
[----:B0-----:R-:W2:Y:S04]  /*31bb0*/  LDL.LU R16, [R1+0x2b0] ;  /* 0x0002b00001107983 */ /* 0x001ea80000300800 */
[----:B------:R-:W2:Y:S04]  /*31bc0*/  LDL.LU R17, [R1+0x2b4] ;  /* 0x0002b40001117983 */ /* 0x000ea80000300800 */
[----:B------:R-:W3:Y:S04]  /*31bd0*/  LDL.LU R18, [R1+0x2b8] ;  /* 0x0002b80001127983 */ /* 0x000ee80000300800 */
[----:B------:R-:W3:Y:S04]  /*31be0*/  LDL.LU R19, [R1+0x2bc] ;  /* 0x0002bc0001137983 */ /* 0x000ee80000300800 */
[----:B------:R-:W4:Y:S04]  /*31bf0*/  LDL.LU R20, [R1+0xc8] ;  /* 0x0000c80001147983 */ /* 0x000f280000300800 */
[----:B------:R-:W4:Y:S04]  /*31c00*/  LDL.LU R21, [R1+0xcc] ;  /* 0x0000cc0001157983 */ /* 0x000f280000300800 */
[----:B------:R-:W5:Y:S04]  /*31c10*/  LDL.LU R23, [R1+0xe0] ;  /* 0x0000e00001177983 */ /* 0x000f680000300800 */
[----:B------:R-:W5:Y:S04]  /*31c20*/  LDL.LU R22, [R1+0xe4] ;  /* 0x0000e40001167983 */ /* 0x000f680000300800 */
[----:B-----5:R-:W-:Y:S04]  /*31c30*/  STL.64 [R1+0x19a8], R22 ;  /* 0x0019a81601007387 */ /* 0x020fe80000100a00 */
[----:B----4-:R0:W-:Y:S04]  /*31c40*/  STL.64 [R1+0x19a0], R20 ;  /* 0x0019a01401007387 */ /* 0x0101e80000100a00 */
[----:B0-----:R-:W4:Y:S04]  /*31c50*/  LDL.LU R20, [R1+0x230] ;  /* 0x0002300001147983 */ /* 0x001f280000300800 */
[----:B------:R-:W4:Y:S04]  /*31c60*/  LDL.LU R21, [R1+0x234] ;  /* 0x0002340001157983 */ /* 0x000f280000300800 */
[----:B------:R-:W4:Y:S04]  /*31c70*/  LDL.LU R22, [R1+0x238] ;  /* 0x0002380001167983 */ /* 0x000f280000300800 */
[----:B------:R-:W4:Y:S04]  /*31c80*/  LDL.LU R23, [R1+0x23c] ;  /* 0x00023c0001177983 */ /* 0x000f280000300800 */
[----:B------:R-:W5:Y:S04]  /*31c90*/  LDL.LU R12, [R1+0xc0] ;  /* 0x0000c000010c7983 */ /* 0x000f680000300800 */
[----:B------:R-:W5:Y:S04]  /*31ca0*/  LDL.LU R13, [R1+0xc4] ;  /* 0x0000c400010d7983 */ /* 0x000f680000300800 */
[----:B---3--:R-:W-:Y:S04]  /*31cb0*/  STL.64 [R1+0x1968], R18 ;  /* 0x0019681201007387 */ /* 0x008fe80000100a00 */
[----:B--2---:R0:W-:Y:S04]  /*31cc0*/  STL.64 [R1+0x1960], R16 ;  /* 0x0019601001007387 */ /* 0x0041e80000100a00 */
[----:B0-----:R-:W2:Y:S04]  /*31cd0*/  LDL.LU R16, [R1+0x290] ;  /* 0x0002900001107983 */ /* 0x001ea80000300800 */
[----:B------:R-:W2:Y:S04]  /*31ce0*/  LDL.LU R17, [R1+0x294] ;  /* 0x0002940001117983 */ /* 0x000ea80000300800 */
[----:B------:R-:W3:Y:S04]  /*31cf0*/  LDL.LU R18, [R1+0x298] ;  /* 0x0002980001127983 */ /* 0x000ee80000300800 */
[----:B------:R-:W3:Y:S04]  /*31d00*/  LDL.LU R19, [R1+0x29c] ;  /* 0x00029c0001137983 */ /* 0x000ee80000300800 */
[----:B---3--:R-:W-:Y:S04]  /*31d10*/  STL.64 [R1+0x1980], R18 ;  /* 0x0019801201007387 */ /* 0x008fe80000100a00 */
[----:B--2---:R0:W-:Y:S04]  /*31d20*/  STL.64 [R1+0x1978], R16 ;  /* 0x0019781001007387 */ /* 0x0041e80000100a00 */
[----:B0-----:R-:W2:Y:S04]  /*31d30*/  LDL.LU R16, [R1+0x270] ;  /* 0x0002700001107983 */ /* 0x001ea80000300800 */
[----:B------:R-:W2:Y:S04]  /*31d40*/  LDL.LU R17, [R1+0x274] ;  /* 0x0002740001117983 */ /* 0x000ea80000300800 */
[----:B------:R-:W3:Y:S04]  /*31d50*/  LDL.LU R18, [R1+0x278] ;  /* 0x0002780001127983 */ /* 0x000ee80000300800 */
[----:B------:R-:W3:Y:S01]  /*31d60*/  LDL.LU R19, [R1+0x27c] ;  /* 0x00027c0001137983 */ /* 0x000ee20000300800 */
[----:B------:R-:W-:-:S02]  /*31d70*/  IMAD.MOV.U32 R14, RZ, RZ, R2 ;  /* 0x000000ffff0e7224 */ /* 0x000fc400078e0002 */
[----:B------:R-:W-:-:S07]  /*31d80*/  IMAD.MOV.U32 R15, RZ, RZ, R0 ;  /* 0x000000ffff0f7224 */ /* 0x000fce00078e0000 */
[----:B----4-:R-:W-:Y:S01]  /*31d90*/  HMMA.16816.F32 R20, R4, R14, R20 ;  /* 0x0000000e0414723c */ /* 0x010fe20000001814 */
[----:B---3--:R-:W-:Y:S04]  /*31da0*/  STL.64 [R1+0x1998], R18 ;  /* 0x0019981201007387 */ /* 0x008fe80000100a00 */
[----:B--2---:R0:W-:Y:S04]  /*31db0*/  STL.64 [R1+0x1990], R16 ;  /* 0x0019901001007387 */ /* 0x0041e80000100a00 */
[----:B0-----:R-:W2:Y:S04]  /*31dc0*/  LDL.LU R16, [R1+0x250] ;  /* 0x0002500001107983 */ /* 0x001ea80000300800 */
[----:B------:R-:W2:Y:S04]  /*31dd0*/  LDL.LU R17, [R1+0x254] ;  /* 0x0002540001117983 */ /* 0x000ea80000300800 */
[----:B------:R-:W2:Y:S04]  /*31de0*/  LDL.LU R18, [R1+0x258] ;  /* 0x0002580001127983 */ /* 0x000ea80000300800 */
[----:B------:R-:W2:Y:S04]  /*31df0*/  LDL.LU R19, [R1+0x25c] ;  /* 0x00025c0001137983 */ /* 0x000ea80000300800 */
[----:B------:R-:W3:Y:S04]  /*31e00*/  LDL.LU R0, [R1+0x104] ;  /* 0x0001040001007983 */ /* 0x000ee80000300800 */
[----:B------:R-:W4:Y:S04]  /*31e10*/  LDL.LU R2, [R1+0x108] ;  /* 0x0001080001027983 */ /* 0x000f280000300800 */
        /* <DEDUP_REMOVED lines=9> */
[----:B------:R-:W-:Y:S01]  /*31eb0*/  STL.64 [R1+0x230], R20 ;  /* 0x0002301401007387 */ /* 0x000fe20000100a00 */
[----:B-----5:R-:W-:-:S02]  /*31ec0*/  F2FP.F16.E4M3.UNPACK_B R12, R12.H1 ;  /* 0x0000000cff0c723e */ /* 0x020fc400030006ff */
[----:B------:R-:W-:Y:S01]  /*31ed0*/  F2FP.F16.E4M3.UNPACK_B R13, R13.H1 ;  /* 0x0000000dff0d723e */ /* 0x000fe200030006ff */
[----:B------:R0:W-:Y:S04]  /*31ee0*/  STL.64 [R1+0x238], R22 ;  /* 0x0002381601007387 */ /* 0x0001e80000100a00 */
[----:B0-----:R-:W5:Y:S04]  /*31ef0*/  LDL.LU.64 R22, [R1+0x19a8] ;  /* 0x0019a80001167983 */ /* 0x001f680000300a00 */
[----:B------:R-:W3:Y:S04]  /*31f00*/  LDL.LU.64 R20, [R1+0x19a0] ;  /* 0x0019a00001147983 */ /* 0x000ee80000300a00 */
[----:B------:R-:W-:Y:S04]  /*31f10*/  STL [R1+0x88], R12 ;  /* 0x0000880c01007387 */ /* 0x000fe80000100800 */
[----:B------:R2:W-:Y:S02]  /*31f20*/  STL [R1+0x8c], R13 ;  /* 0x00008c0d01007387 */ /* 0x0005e40000100800 */
[----:B--2---:R-:W-:Y:S02]  /*31f30*/  HMMA.16816.F32 R12, R4, R12, R16 ;  /* 0x0000000c040c723c */ /* 0x004fe40000001810 */
[----:B------:R-:W2:Y:S04]  /*31f40*/  LDL.LU.64 R18, [R1+0x1998] ;  /* 0x0019980001127983 */ /* 0x000ea80000300a00 */
[----:B------:R-:W2:-:S15]  /*31f50*/  LDL.LU.64 R16, [R1+0x1990] ;  /* 0x0019900001107983 */ /* 0x000e9e0000300a00 */
[----:B------:R-:W-:-:S02]  /*31f60*/  NOP ;  /* 0x0000000000007918 */ /* 0x000fc40000000000 */
[----:B------:R-:W-:Y:S04]  /*31f70*/  STL.64 [R1+0x250], R12 ;  /* 0x0002500c01007387 */ /* 0x000fe80000100a00 */
[----:B------:R0:W-:Y:S01]  /*31f80*/  STL.64 [R1+0x258], R14 ;  /* 0x0002580e01007387 */ /* 0x0001e20000100a00 */
[----:B---3--:R-:W-:Y:S02]  /*31f90*/  F2FP.F16.E4M3.UNPACK_B R20, R20.H1 ;  /* 0x00000014ff14723e */ /* 0x008fe400030006ff */
[----:B------:R-:W-:Y:S01]  /*31fa0*/  F2FP.F16.E4M3.UNPACK_B R21, R21.H1 ;  /* 0x00000015ff15723e */ /* 0x000fe200030006ff */
[----:B0-----:R-:W3:Y:S04]  /*31fb0*/  LDL.LU R15, [R1+0x1988] ;  /* 0x00198800010f7983 */ /* 0x001ee80000300800 */
[----:B------:R-:W-:Y:S01]  /*31fc0*/  STL [R1+0x80], R20 ;  /* 0x0000801401007387 */ /* 0x000fe20000100800 */
[----:B-----5:R-:W-:-:S02]  /*31fd0*/  F2FP.F16.E4M3.UNPACK_B R12, R23.H1 ;  /* 0x00000017ff0c723e */ /* 0x020fc400030006ff */
[----:B------:R-:W-:Y:S01]  /*31fe0*/  F2FP.F16.E4M3.UNPACK_B R13, R22.H1 ;  /* 0x00000016ff0d723e */ /* 0x000fe200030006ff */
[----:B------:R2:W-:Y:S02]  /*31ff0*/  STL [R1+0x84], R21 ;  /* 0x0000841501007387 */ /* 0x0005e40000100800 */
[----:B--2---:R-:W-:Y:S02]  /*32000*/  HMMA.16816.F32 R20, R4, R20, R16 ;  /* 0x000000140414723c */ /* 0x004fe40000001810 */
[----:B------:R-:W2:Y:S04]  /*32010*/  LDL.LU.64 R18, [R1+0x1980] ;  /* 0x0019800001127983 */ /* 0x000ea80000300a00 */
[----:B------:R-:W2:-:S15]  /*32020*/  LDL.LU.64 R16, [R1+0x1978] ;  /* 0x0019780001107983 */ /* 0x000e9e0000300a00 */
[----:B------:R-:W-:-:S02]  /*32030*/  NOP ;  /* 0x0000000000007918 */ /* 0x000fc40000000000 */
[----:B------:R-:W-:Y:S04]  /*32040*/  STL.64 [R1+0x270], R20 ;  /* 0x0002701401007387 */ /* 0x000fe80000100a00 */
[----:B------:R0:W-:Y:S04]  /*32050*/  STL.64 [R1+0x278], R22 ;  /* 0x0002781601007387 */ /* 0x0001e80000100a00 */
[----:B0-----:R-:W5:Y:S04]  /*32060*/  LDL.LU R23, [R1+0x1970] ;  /* 0x0019700001177983 */ /* 0x001f680000300800 */
[----:B------:R-:W-:Y:S01]  /*32070*/  STL [R1+0x78], R12 ;  /* 0x0000780c01007387 */ /* 0x000fe20000100800 */
[----:B---3--:R-:W-:-:S03]  /*32080*/  F2FP.F16.E4M3.UNPACK_B R21, R15.H1 ;  /* 0x0000000fff15723e */ /* 0x008fc600030006ff */
[----:B------:R2:W-:Y:S02]  /*32090*/  STL [R1+0x7c], R13 ;  /* 0x00007c0d01007387 */ /* 0x0005e40000100800 */
[----:B--2---:R-:W-:Y:S02]  /*320a0*/  HMMA.16816.F32 R12, R4, R12, R16 ;  /* 0x0000000c040c723c */ /* 0x004fe40000001810 */
[----:B------:R-:W2:Y:S04]  /*320b0*/  LDL.LU.64 R18, [R1+0x1968] ;  /* 0x0019680001127983 */ /* 0x000ea80000300a00 */
[----:B------:R-:W2:-:S15]  /*320c0*/  LDL.LU.64 R16, [R1+0x1960] ;  /* 0x0019600001107983 */ /* 0x000e9e0000300a00 */
[----:B------:R-:W-:-:S02]  /*320d0*/  NOP ;  /* 0x0000000000007918 */ /* 0x000fc40000000000 */
[----:B------:R-:W-:Y:S04]  /*320e0*/  STL.64 [R1+0x290], R12 ;  /* 0x0002900c01007387 */ /* 0x000fe80000100a00 */
[----:B------:R0:W-:Y:S01]  /*320f0*/  STL.64 [R1+0x298], R14 ;  /* 0x0002980e01007387 */ /* 0x0001e20000100a00 */
[----:B-----5:R-:W-:-:S03]  /*32100*/  F2FP.F16.E4M3.UNPACK_B R20, R23.H1 ;  /* 0x00000017ff14723e */ /* 0x020fc600030006ff */
[----:B0-----:R-:W3:Y:S04]  /*32110*/  LDL.LU R14, [R1+0x1958] ;  /* 0x00195800010e7983 */ /* 0x001ee80000300800 */
[----:B------:R-:W5:Y:S04]  /*32120*/  LDL.LU.64 R12, [R1+0x1950] ;  /* 0x00195000010c7983 */ /* 0x000f680000300a00 */
[----:B------:R-:W-:Y:S04]  /*32130*/  STL [R1+0x70], R20 ;  /* 0x0000701401007387 */ /* 0x000fe80000100800 */
[----:B------:R2:W-:Y:S02]  /*32140*/  STL [R1+0x74], R21 ;  /* 0x0000741501007387 */ /* 0x0005e40000100800 */
[----:B--2---:R-:W-:Y:S02]  /*32150*/  HMMA.16816.F32 R20, R4, R20, R16 ;  /* 0x000000140414723c */ /* 0x004fe40000001810 */
[----:B------:R-:W2:Y:S04]  /*32160*/  LDL.LU.64 R18, [R1+0x1948] ;  /* 0x0019480001127983 */ /* 0x000ea80000300a00 */
[----:B------:R-:W2:-:S15]  /*32170*/  LDL.LU.64 R16, [R1+0x1940] ;  /* 0x0019400001107983 */ /* 0x000e9e0000300a00 */
[----:B------:R-:W-:-:S02]  /*32180*/  NOP ;  /* 0x0000000000007918 */ /* 0x000fc40000000000 */
[----:B------:R-:W-:Y:S04]  /*32190*/  STL.64 [R1+0x2b0], R20 ;  /* 0x0002b01401007387 */ /* 0x000fe80000100a00 */
[----:B------:R0:W-:Y:S04]  /*321a0*/  STL.64 [R1+0x2b8], R22 ;  /* 0x0002b81601007387 */ /* 0x0001e80000100a00 */
[----:B0-----:R-:W4:Y:S04]  /*321b0*/  LDL.LU.64 R22, [R1+0x1938] ;  /* 0x0019380001167983 */ /* 0x001f280000300a00 */
[----:B------:R-:W4:Y:S01]  /*321c0*/  LDL.LU.64 R20, [R1+0x1930] ;  /* 0x0019300001147983 */ /* 0x000f220000300a00 */
[----:B-----5:R-:W-:-:S02]  /*321d0*/  F2FP.F16.E4M3.UNPACK_B R12, R12.H1 ;  /* 0x0000000cff0c723e */ /* 0x020fc400030006ff */
[----:B------:R-:W-:Y:S02]  /*321e0*/  F2FP.F16.E4M3.UNPACK_B R13, R13.H1 ;  /* 0x0000000dff0d723e */ /* 0x000fe400030006ff */
[----:B---3--:R-:W-:Y:S02]  /*321f0*/  F2FP.F16.E4M3.UNPACK_B R14, R14.H1 ;  /* 0x0000000eff0e723e */ /* 0x008fe400030006ff */
[----:B------:R-:W-:Y:S01]  /*32200*/  F2FP.F16.E4M3.UNPACK_B R15, R28.H1 ;  /* 0x0000001cff0f723e */ /* 0x000fe200030006ff */
[----:B------:R-:W-:Y:S04]  /*32210*/  STL [R1+0x68], R12 ;  /* 0x0000680c01007387 */ /* 0x000fe80000100800 */
[----:B------:R-:W-:Y:S01]  /*32220*/  STL [R1+0x6c], R13 ;  /* 0x00006c0d01007387 */ /* 0x000fe20000100800 */
[----:B--2---:R-:W-:-:S15]  /*32230*/  HMMA.16816.F32 R16, R4, R12, R16 ;  /* 0x0000000c0410723c */ /* 0x004fde0000001810 */
[----:B------:R-:W-:-:S08]  /*32240*/  NOP ;  /* 0x0000000000007918 */ /* 0x000fd00000000000 */
[----:B------:R-:W-:Y:S04]  /*32250*/  STL.64 [R1+0x2d0], R16 ;  /* 0x0002d01001007387 */ /* 0x000fe80000100a00 */
[----:B------:R0:W-:Y:S01]  /*32260*/  STL.64 [R1+0x2d8], R18 ;  /* 0x0002d81201007387 */ /* 0x0001e20000100a00 */
[----:B----4-:R-:W-:Y:S03]  /*32270*/  HMMA.16816.F32 R20, R4, R14, R20 ;  /* 0x0000000e0414723c */ /* 0x010fe60000001814 */
[----:B0-----:R-:W2:Y:S04]  /*32280*/  LDL.LU.64 R18, [R1+0x1928] ;  /* 0x0019280001127983 */ /* 0x001ea80000300a00 */
[----:B------:R-:W2:Y:S04]  /*32290*/  LDL.LU.64 R16, [R1+0x1920] ;  /* 0x0019200001107983 */ /* 0x000ea80000300a00 */
[----:B------:R-:W-:Y:S04]  /*322a0*/  STL [R1+0x60], R14 ;  /* 0x0000600e01007387 */ /* 0x000fe80000100800 */
[----:B------:R-:W-:Y:S08]  /*322b0*/  STL [R1+0x64], R15 ;  /* 0x0000640f01007387 */ /* 0x000ff00000100800 */
[----:B------:R-:W-:Y:S04]  /*322c0*/  STL.64 [R1+0x2f0], R20 ;  /* 0x0002f01401007387 */ /* 0x000fe80000100a00 */
[----:B------:R0:W-:Y:S04]  /*322d0*/  STL.64 [R1+0x2f8], R22 ;  /* 0x0002f81601007387 */ /* 0x0001e80000100a00 */
[----:B0-----:R-:W3:Y:S04]  /*322e0*/  LDL.LU.64 R22, [R1+0x1918] ;  /* 0x0019180001167983 */ /* 0x001ee80000300a00 */
[----:B------:R-:W3:Y:S01]  /*322f0*/  LDL.LU.64 R20, [R1+0x1910] ;  /* 0x0019100001147983 */ /* 0x000ee20000300a00 */
[----:B------:R-:W-:-:S02]  /*32300*/  F2FP.F16.E4M3.UNPACK_B R12, R29.H1 ;  /* 0x0000001dff0c723e */ /* 0x000fc400030006ff */
[----:B------:R-:W-:-:S03]  /*32310*/  F2FP.F16.E4M3.UNPACK_B R13, R0.H1 ;  /* 0x00000000ff0d723e */ /* 0x000fc600030006ff */
[----:B------:R-:W-:Y:S04]  /*32320*/  STL [R1+0x58], R12 ;  /* 0x0000580c01007387 */ /* 0x000fe80000100800 */
[----:B------:R2:W-:Y:S01]  /*32330*/  STL [R1+0x5c], R13 ;  /* 0x00005c0d01007387 */ /* 0x0005e20000100800 */
[----:B------:R-:W-:Y:S02]  /*32340*/  F2FP.F16.E4M3.UNPACK_B R2, R2.H1 ;  /* 0x00000002ff02723e */ /* 0x000fe400030006ff */
[----:B------:R-:W-:-:S03]  /*32350*/  F2FP.F16.E4M3.UNPACK_B R3, R3.H1 ;  /* 0x00000003ff03723e */ /* 0x000fc600030006ff */
[----:B------:R-:W-:Y:S01]  /*32360*/  STL [R1+0x50], R2 ;  /* 0x0000500201007387 */ /* 0x000fe20000100800 */
[----:B------:R-:W-:Y:S02]  /*32370*/  F2FP.F16.E4M3.UNPACK_B R8, R8.H1 ;  /* 0x00000008ff08723e */ /* 0x000fe400030006ff */
[----:B------:R-:W-:Y:S02]  /*32380*/  F2FP.F16.E4M3.UNPACK_B R9, R9.H1 ;  /* 0x00000009ff09723e */ /* 0x000fe400030006ff */
[----:B------:R-:W-:Y:S01]  /*32390*/  F2FP.F16.E4M3.UNPACK_B R0, R11.H1 ;  /* 0x0000000bff00723e */ /* 0x000fe200030006ff */
[----:B--2---:R-:W-:-:S15]  /*323a0*/  HMMA.16816.F32 R12, R4, R12, R16 ;  /* 0x0000000c040c723c */ /* 0x004fde0000001810 */
[----:B------:R-:W-:-:S08]  /*323b0*/  NOP ;  /* 0x0000000000007918 */ /* 0x000fd00000000000 */
[----:B------:R-:W-:Y:S04]  /*323c0*/  STL.64 [R1+0x310], R12 ;  /* 0x0003100c01007387 */ /* 0x000fe80000100a00 */
[----:B------:R3:W-:Y:S02]  /*323d0*/  STL.64 [R1+0x318], R14 ;  /* 0x0003180e01007387 */ /* 0x0007e40000100a00 */
[----:B---3--:R-:W-:Y:S06]  /*323e0*/  HMMA.16816.F32 R12, R4, R2, R20 ;  /* 0x00000002040c723c */ /* 0x008fec0000001814 */
[----:B------:R-:W-:Y:S04]  /*323f0*/  STL [R1+0x54], R3 ;  /* 0x0000540301007387 */ /* 0x000fe80000100800 */
[----:B------:R-:W-:Y:S01]  /*32400*/  STL [R1+0x48], R8 ;  /* 0x0000480801007387 */ /* 0x000fe20000100800 */
[----:B------:R-:W-:-:S12]  /*32410*/  F2FP.F16.E4M3.UNPACK_B R2, R10.H1 ;  /* 0x0000000aff02723e */ /* 0x000fd800030006ff */
[----:B------:R-:W-:Y:S04]  /*32420*/  STL.64 [R1+0x330], R12 ;  /* 0x0003300c01007387 */ /* 0x000fe80000100a00 */
[----:B------:R-:W-:Y:S04]  /*32430*/  STL.64 [R1+0x338], R14 ;  /* 0x0003380e01007387 */ /* 0x000fe80000100a00 */
[----:B------:R0:W-:Y:S04]  /*32440*/  STL [R1+0x4c], R9 ;  /* 0x00004c0901007387 */ /* 0x0001e80000100800 */
        /* <DEDUP_REMOVED lines=159> */
[----:B------:R-:W-:Y:S02]  /*32e40*/  F2FP.F16.E4M3.UNPACK_B R13, R0.H1 ;  /* 0x00000000ff0d723e */ /* 0x000fe400030006ff */
[----:B------:R-:W-:Y:S02]  /*32e50*/  F2FP.F16.E4M3.UNPACK_B R8, R8.H1 ;  /* 0x00000008ff08723e */ /* 0x000fe400030006ff */
[----:B------:R-:W-:Y:S02]  /*32e60*/  F2FP.F16.E4M3.UNPACK_B R9, R9.H1 ;  /* 0x00000009ff09723e */ /* 0x000fe400030006ff */
[----:B------:R-:W-:Y:S02]  /*32e70*/  F2FP.F16.E4M3.UNPACK_B R2, R2.H1 ;  /* 0x00000002ff02723e */ /* 0x000fe400030006ff */
[----:B------:R-:W-:Y:S01]  /*32e80*/  F2FP.F16.E4M3.UNPACK_B R3, R3.H1 ;  /* 0x00000003ff03723e */ /* 0x000fe200030006ff */
[----:B------:R3:W-:Y:S01]  /*32e90*/  STL [R1+0x8], R12 ;  /* 0x0000080c01007387 */ /* 0x0007e20000100800 */
[----:B------:R-:W-:-:S03]  /*32ea0*/  IMAD.MOV.U32 R0, RZ, RZ, R13 ;  /* 0x000000ffff007224 */ /* 0x000fc600078e000d */
[----:B------:R-:W-:Y:S01]  /*32eb0*/  STL [R1], R8 ;  /* 0x0000000801007387 */ /* 0x000fe20000100800 */
[----:B--2---:R-:W-:-:S15]  /*32ec0*/  HMMA.16816.F32 R16, R4, R12, R16 ;  /* 0x0000000c0410723c */ /* 0x004fde0000001810 */
[----:B------:R-:W-:-:S08]  /*32ed0*/  NOP ;  /* 0x0000000000007918 */ /* 0x000fd00000000000 */
[----:B------:R-:W-:Y:S04]  /*32ee0*/  STL.64 [R1+0x460], R16 ;  /* 0x0004601001007387 */ /* 0x000fe80000100a00 */
[----:B------:R0:W-:Y:S01]  /*32ef0*/  STL.64 [R1+0x468], R18 ;  /* 0x0004681201007387 */ /* 0x0001e20000100a00 */
[C---:B---3--:R-:W-:Y:S06]  /*32f00*/  HMMA.16816.F32 R12, R4.reuse, R8, R20 ;  /* 0x00000008040c723c */ /* 0x048fec0000001814 */
[----:B0-----:R-:W-:Y:S01]  /*32f10*/  HMMA.16816.F32 R16, R4, R2, R24 ;  /* 0x000000020410723c */ /* 0x001fe20000001818 */
[----:B------:R-:W-:-:S15]  /*32f20*/  STL [R1+0x4], R9 ;  /* 0x0000040901007387 */ /* 0x000fde0000100800 */
[----:B------:R-:W-:-:S01]  /*32f30*/  NOP ;  /* 0x0000000000007918 */ /* 0x000fc20000000000 */
[----:B------:R0:W-:Y:S04]  /*32f40*/  STL.64 [R1+0x480], R12 ;  /* 0x0004800c01007387 */ /* 0x0001e80000100a00 */
[----:B------:R-:W-:Y:S04]  /*32f50*/  STL.64 [R1+0x488], R14 ;  /* 0x0004880e01007387 */ /* 0x000fe80000100a00 */
[----:B0-----:R-:W2:Y:S04]  /*32f60*/  LDL.LU R12, [R1+0x178] ;  /* 0x00017800010c7983 */ /* 0x001ea80000300800 */
[----:B------:R-:W3:Y:S04]  /*32f70*/  LDL.LU R13, [R1+0x17c] ;  /* 0x00017c00010d7983 */ /* 0x000ee80000300800 */
[----:B------:R0:W-:Y:S04]  /*32f80*/  STL.64 [R1+0x4a0], R16 ;  /* 0x0004a01001007387 */ /* 0x0001e80000100a00 */
[----:B------:R1:W-:Y:S04]  /*32f90*/  STL.64 [R1+0x4a8], R18 ;  /* 0x0004a81201007387 */ /* 0x0003e80000100a00 */
[----:B------:R-:W4:Y:S04]  /*32fa0*/  LDL.LU R20, [R1+0x198] ;  /* 0x0001980001147983 */ /* 0x000f280000300800 */
[----:B------:R-:W4:Y:S04]  /*32fb0*/  LDL.LU R21, [R1+0x19c] ;  /* 0x00019c0001157983 */ /* 0x000f280000300800 */
[----:B0-----:R-:W5:Y:S04]  /*32fc0*/  LDL.LU R16, [R1+0x1088] ;  /* 0x0010880001107983 */ /* 0x001f680000300800 */
[----:B-1----:R-:W2:Y:S04]  /*32fd0*/  LDL.LU R18, [R1+0x1094] ;  /* 0x0010940001127983 */ /* 0x002ea80000300800 */
[----:B------:R-:W5:Y:S04]  /*32fe0*/  LDL.LU R17, [R1+0x1090] ;  /* 0x0010900001117983 */ /* 0x000f680000300800 */
[----:B------:R-:W3:Y:S04]  /*32ff0*/  LDL.LU R28, [R1+0x109c] ;  /* 0x00109c00011c7983 */ /* 0x000ee80000300800 */
[----:B------:R-:W3:Y:S04]  /*33000*/  LDL.LU R29, [R1+0x1098] ;  /* 0x00109800011d7983 */ /* 0x000ee80000300800 */
[----:B------:R-:W4:Y:S04]  /*33010*/  LDL.LU R22, [R1+0x1b0] ;  /* 0x0001b00001167983 */ /* 0x000f280000300800 */
[----:B------:R-:W4:Y:S04]  /*33020*/  LDL.LU R23, [R1+0x1b4] ;  /* 0x0001b40001177983 */ /* 0x000f280000300800 */
[----:B----4-:R-:W-:Y:S04]  /*33030*/  STL.64 [R1+0x1848], R22 ;  /* 0x0018481601007387 */ /* 0x010fe80000100a00 */
[----:B------:R0:W-:Y:S04]  /*33040*/  STL.64 [R1+0x1840], R20 ;  /* 0x0018401401007387 */ /* 0x0001e80000100a00 */
[----:B0-----:R-:W4:Y:S04]  /*33050*/  LDL.LU R20, [R1+0x500] ;  /* 0x0005000001147983 */ /* 0x001f280000300800 */
[----:B------:R-:W4:Y:S04]  /*33060*/  LDL.LU R21, [R1+0x504] ;  /* 0x0005040001157983 */ /* 0x000f280000300800 */
[----:B------:R-:W2:Y:S04]  /*33070*/  LDL.LU R22, [R1+0x508] ;  /* 0x0005080001167983 */ /* 0x000ea80000300800 */
[----:B------:R-:W2:Y:S01]  /*33080*/  LDL.LU R23, [R1+0x50c] ;  /* 0x00050c0001177983 */ /* 0x000ea20000300800 */
[----:B------:R-:W-:-:S02]  /*33090*/  F2FP.F16.E4M3.UNPACK_B R8, R10.H1 ;  /* 0x0000000aff08723e */ /* 0x000fc400030006ff */
[----:B------:R-:W-:Y:S01]  /*330a0*/  F2FP.F16.E4M3.UNPACK_B R9, R11.H1 ;  /* 0x0000000bff09723e */ /* 0x000fe200030006ff */
[----:B------:R-:W3:Y:S04]  /*330b0*/  LDL.LU R10, [R1+0x170] ;  /* 0x00017000010a7983 */ /* 0x000ee80000300800 */
[----:B------:R-:W3:Y:S04]  /*330c0*/  LDL.LU R11, [R1+0x174] ;  /* 0x00017400010b7983 */ /* 0x000ee80000300800 */
[----:B--2---:R-:W-:Y:S04]  /*330d0*/  STL.64 [R1+0x1858], R22 ;  /* 0x0018581601007387 */ /* 0x004fe80000100a00 */
[----:B----4-:R0:W-:Y:S04]  /*330e0*/  STL.64 [R1+0x1850], R20 ;  /* 0x0018501401007387 */ /* 0x0101e80000100a00 */
[----:B0-----:R-:W2:Y:S04]  /*330f0*/  LDL.LU R20, [R1+0x4e0] ;  /* 0x0004e00001147983 */ /* 0x001ea80000300800 */
[----:B------:R-:W2:Y:S04]  /*33100*/  LDL.LU R21, [R1+0x4e4] ;  /* 0x0004e40001157983 */ /* 0x000ea80000300800 */
[----:B------:R-:W4:Y:S04]  /*33110*/  LDL.LU R22, [R1+0x4e8] ;  /* 0x0004e80001167983 */ /* 0x000f280000300800 */
[----:B------:R-:W4:Y:S04]  /*33120*/  LDL.LU R23, [R1+0x4ec] ;  /* 0x0004ec0001177983 */ /* 0x000f280000300800 */
[----:B----4-:R-:W-:Y:S04]  /*33130*/  STL.64 [R1+0x1868], R22 ;  /* 0x0018681601007387 */ /* 0x010fe80000100a00 */
[----:B--2---:R0:W-:Y:S04]  /*33140*/  STL.64 [R1+0x1860], R20 ;  /* 0x0018601401007387 */ /* 0x0041e80000100a00 */
[----:B0-----:R-:W2:Y:S04]  /*33150*/  LDL.LU R20, [R1+0x4c0] ;  /* 0x0004c00001147983 */ /* 0x001ea80000300800 */
[----:B------:R-:W2:Y:S04]  /*33160*/  LDL.LU R21, [R1+0x4c4] ;  /* 0x0004c40001157983 */ /* 0x000ea80000300800 */
[----:B------:R-:W2:Y:S04]  /*33170*/  LDL.LU R22, [R1+0x4c8] ;  /* 0x0004c80001167983 */ /* 0x000ea80000300800 */
[----:B------:R-:W2:Y:S04]  /*33180*/  LDL.LU R23, [R1+0x4cc] ;  /* 0x0004cc0001177983 */ /* 0x000ea80000300800 */
[----:B------:R-:W4:Y:S04]  /*33190*/  LDL.LU R14, [R1+0x190] ;  /* 0x00019000010e7983 */ /* 0x000f280000300800 */
[----:B------:R-:W4:Y:S04]  /*331a0*/  LDL.LU R15, [R1+0x194] ;  /* 0x00019400010f7983 */ /* 0x000f280000300800 */
[----:B------:R-:W5:Y:S04]  /*331b0*/  LDL.LU R19, [R1+0x10a0] ;  /* 0x0010a00001137983 */ /* 0x000f680000300800 */
[----:B-----5:R-:W-:Y:S04]  /*331c0*/  STL.64 [R1+0x1838], R18 ;  /* 0x0018381201007387 */ /* 0x020fe80000100a00 */
[----:B------:R0:W-:Y:S04]  /*331d0*/  STL.64 [R1+0x1830], R16 ;  /* 0x0018301001007387 */ /* 0x0001e80000100a00 */
[----:B0-----:R-:W5:Y:S04]  /*331e0*/  LDL.LU R16, [R1+0x520] ;  /* 0x0005200001107983 */ /* 0x001f680000300800 */
[----:B------:R-:W5:Y:S04]  /*331f0*/  LDL.LU R17, [R1+0x524] ;  /* 0x0005240001117983 */ /* 0x000f680000300800 */
[----:B------:R-:W5:Y:S04]  /*33200*/  LDL.LU R18, [R1+0x528] ;  /* 0x0005280001127983 */ /* 0x000f680000300800 */
[----:B------:R-:W5:Y:S04]  /*33210*/  LDL.LU R19, [R1+0x52c] ;  /* 0x00052c0001137983 */ /* 0x000f680000300800 */
[----:B------:R-:W3:Y:S04]  /*33220*/  LDL.LU R24, [R1+0x1b8] ;  /* 0x0001b80001187983 */ /* 0x000ee80000300800 */
[----:B------:R-:W3:Y:S04]  /*33230*/  LDL.LU R25, [R1+0x1bc] ;  /* 0x0001bc0001197983 */ /* 0x000ee80000300800 */
[----:B------:R-:W4:Y:S04]  /*33240*/  LDL.LU R26, [R1+0x1d0] ;  /* 0x0001d000011a7983 */ /* 0x000f280000300800 */
[----:B------:R-:W4:Y:S01]  /*33250*/  LDL.LU R27, [R1+0x1d4] ;  /* 0x0001d400011b7983 */ /* 0x000f220000300800 */
[----:B--2---:R-:W-:Y:S03]  /*33260*/  HMMA.16816.F32 R20, R4, R8, R20 ;  /* 0x000000080414723c */ /* 0x004fe60000001814 */
[----:B----4-:R-:W-:Y:S04]  /*33270*/  STL.64 [R1+0x1828], R26 ;  /* 0x0018281a01007387 */ /* 0x010fe80000100a00 */
[----:B---3--:R0:W-:Y:S04]  /*33280*/  STL.64 [R1+0x1820], R24 ;  /* 0x0018201801007387 */ /* 0x0081e80000100a00 */
[----:B0-----:R-:W2:Y:S04]  /*33290*/  LDL.LU R24, [R1+0x540] ;  /* 0x0005400001187983 */ /* 0x001ea80000300800 */
[----:B------:R-:W2:Y:S04]  /*332a0*/  LDL.LU R25, [R1+0x544] ;  /* 0x0005440001197983 */ /* 0x000ea80000300800 */
[----:B------:R-:W2:Y:S04]  /*332b0*/  LDL.LU R26, [R1+0x548] ;  /* 0x00054800011a7983 */ /* 0x000ea80000300800 */
[----:B------:R-:W2:Y:S04]  /*332c0*/  LDL.LU R27, [R1+0x54c] ;  /* 0x00054c00011b7983 */ /* 0x000ea80000300800 */
[----:B------:R-:W-:Y:S04]  /*332d0*/  STL.64 [R1+0x4c0], R20 ;  /* 0x0004c01401007387 */ /* 0x000fe80000100a00 */
[----:B------:R0:W-:Y:S04]  /*332e0*/  STL.64 [R1+0x4c8], R22 ;  /* 0x0004c81601007387 */ /* 0x0001e80000100a00 */
[----:B0-----:R-:W3:Y:S04]  /*332f0*/  LDL.LU.64 R22, [R1+0x1868] ;  /* 0x0018680001167983 */ /* 0x001ee80000300a00 */
[----:B------:R-:W3:Y:S01]  /*33300*/  LDL.LU.64 R20, [R1+0x1860] ;  /* 0x0018600001147983 */ /* 0x000ee20000300a00 */
[----:B------:R-:W-:-:S02]  /*33310*/  F2FP.F16.E4M3.UNPACK_B R10, R10.H1 ;  /* 0x0000000aff0a723e */ /* 0x000fc400030006ff */
[----:B------:R-:W-:-:S07]  /*33320*/  F2FP.F16.E4M3.UNPACK_B R11, R11.H1 ;  /* 0x0000000bff0b723e */ /* 0x000fce00030006ff */
[----:B---3--:R-:W-:-:S15]  /*33330*/  HMMA.16816.F32 R20, R4, R10, R20 ;  /* 0x0000000a0414723c */ /* 0x008fde0000001814 */
[----:B------:R-:W-:-:S08]  /*33340*/  NOP ;  /* 0x0000000000007918 */ /* 0x000fd00000000000 */
[----:B------:R-:W-:Y:S04]  /*33350*/  STL.64 [R1+0x4e0], R20 ;  /* 0x0004e01401007387 */ /* 0x000fe80000100a00 */
[----:B------:R0:W-:Y:S04]  /*33360*/  STL.64 [R1+0x4e8], R22 ;  /* 0x0004e81601007387 */ /* 0x0001e80000100a00 */
[----:B0-----:R-:W3:Y:S04]  /*33370*/  LDL.LU.64 R22, [R1+0x1858] ;  /* 0x0018580001167983 */ /* 0x001ee80000300a00 */
[----:B------:R-:W3:Y:S01]  /*33380*/  LDL.LU.64 R20, [R1+0x1850] ;  /* 0x0018500001147983 */ /* 0x000ee20000300a00 */
[----:B------:R-:W-:-:S02]  /*33390*/  F2FP.F16.E4M3.UNPACK_B R12, R12.H1 ;  /* 0x0000000cff0c723e */ /* 0x000fc400030006ff */
[----:B------:R-:W-:Y:S02]  /*333a0*/  F2FP.F16.E4M3.UNPACK_B R13, R13.H1 ;  /* 0x0000000dff0d723e */ /* 0x000fe400030006ff */
[----:B------:R-:W-:Y:S02]  /*333b0*/  F2FP.F16.E4M3.UNPACK_B R14, R14.H1 ;  /* 0x0000000eff0e723e */ /* 0x000fe400030006ff */
[----:B------:R-:W-:-:S07]  /*333c0*/  F2FP.F16.E4M3.UNPACK_B R15, R15.H1 ;  /* 0x0000000fff0f723e */ /* 0x000fce00030006ff */
[C---:B-----5:R-:W-:Y:S01]  /*333d0*/  HMMA.16816.F32 R16, R4.reuse, R14, R16 ;  /* 0x0000000e0410723c */ /* 0x060fe20000001810 */
[----:B------:R-:W-:Y:S04]  /*333e0*/  STL.64 [R1+0x1610], R10 ;  /* 0x0016100a01007387 */ /* 0x000fe80000100a00 */
[----:B------:R0:W-:Y:S04]  /*333f0*/  STL.64 [R1+0x1608], R8 ;  /* 0x0016080801007387 */ /* 0x0001e80000100a00 */
[----:B0-----:R-:W4:Y:S04]  /*33400*/  LDL.LU R8, [R1+0x570] ;  /* 0x0005700001087983 */ /* 0x001f280000300800 */
[----:B------:R-:W4:Y:S04]  /*33410*/  LDL.LU R9, [R1+0x574] ;  /* 0x0005740001097983 */ /* 0x000f280000300800 */
[----:B------:R-:W4:Y:S04]  /*33420*/  LDL.LU R10, [R1+0x578] ;  /* 0x00057800010a7983 */ /* 0x000f280000300800 */
[----:B------:R-:W4:Y:S01]  /*33430*/  LDL.LU R11, [R1+0x57c] ;  /* 0x00057c00010b7983 */ /* 0x000f220000300800 */
[----:B---3--:R-:W-:-:S15]  /*33440*/  HMMA.16816.F32 R20, R4, R12, R20 ;  /* 0x0000000c0414723c */ /* 0x008fde0000001814 */
[----:B------:R-:W-:-:S08]  /*33450*/  NOP ;  /* 0x0000000000007918 */ /* 0x000fd00000000000 */
[----:B------:R-:W-:Y:S04]  /*33460*/  STL.64 [R1+0x500], R20 ;  /* 0x0005001401007387 */ /* 0x000fe80000100a00 */
[----:B------:R0:W-:Y:S04]  /*33470*/  STL.64 [R1+0x508], R22 ;  /* 0x0005081601007387 */ /* 0x0001e80000100a00 */
[----:B0-----:R-:W3:Y:S04]  /*33480*/  LDL.LU.64 R22, [R1+0x1848] ;  /* 0x0018480001167983 */ /* 0x001ee80000300a00 */
[----:B------:R-:W5:Y:S04]  /*33490*/  LDL.LU.64 R20, [R1+0x1840] ;  /* 0x0018400001147983 */ /* 0x000f680000300a00 */
[----:B------:R-:W-:Y:S04]  /*334a0*/  STL.64 [R1+0x520], R16 ;  /* 0x0005201001007387 */ /* 0x000fe80000100a00 */
[----:B------:R0:W-:Y:S04]  /*334b0*/  STL.64 [R1+0x528], R18 ;  /* 0x0005281201007387 */ /* 0x0001e80000100a00 */
[----:B0-----:R-:W4:Y:S04]  /*334c0*/  LDL.LU.64 R18, [R1+0x1838] ;  /* 0x0018380001127983 */ /* 0x001f280000300a00 */
[----:B------:R-:W4:Y:S04]  /*334d0*/  LDL.LU.64 R16, [R1+0x1830] ;  /* 0x0018300001107983 */ /* 0x000f280000300a00 */
[----:B------:R0:W-:Y:S04]  /*334e0*/  STL.64 [R1+0x15f0], R14 ;  /* 0x0015f00e01007387 */ /* 0x0001e80000100a00 */
[----:B0-----:R-:W4:Y:S04]  /*334f0*/  LDL.LU R14, [R1+0x108c] ;  /* 0x00108c00010e7983 */ /* 0x001f280000300800 */
[----:B------:R-:W4:Y:S04]  /*33500*/  LDL.LU R15, [R1+0x10a4] ;  /* 0x0010a400010f7983 */ /* 0x000f280000300800 */
[----:B------:R0:W-:Y:S01]  /*33510*/  STL.64 [R1+0x15e8], R12 ;  /* 0x0015e80c01007387 */ /* 0x0001e20000100a00 */
[----:B-----5:R-:W-:-:S02]  /*33520*/  F2FP.F16.E4M3.UNPACK_B R20, R20.H1 ;  /* 0x00000014ff14723e */ /* 0x020fc400030006ff */
[----:B------:R-:W-:Y:S02]  /*33530*/  F2FP.F16.E4M3.UNPACK_B R21, R21.H1 ;  /* 0x00000015ff15723e */ /* 0x000fe400030006ff */
[----:B---3--:R-:W-:Y:S02]  /*33540*/  F2FP.F16.E4M3.UNPACK_B R22, R22.H1 ;  /* 0x00000016ff16723e */ /* 0x008fe400030006ff */
[----:B------:R-:W-:-:S03]  /*33550*/  F2FP.F16.E4M3.UNPACK_B R23, R23.H1 ;  /* 0x00000017ff17723e */ /* 0x000fc600030006ff */
[----:B--2---:R-:W-:Y:S01]  /*33560*/  HMMA.16816.F32 R24, R4, R20, R24 ;  /* 0x000000140418723c */ /* 0x004fe20000001818 */
[----:B----4-:R-:W-:Y:S02]  /*33570*/  IMAD R16, R16, 0x100, R14 ;  /* 0x0000010010107824 */ /* 0x010fe400078e020e */
[----:B------:R-:W-:-:S03]  /*33580*/  IMAD R19, R19, 0x100, R15 ;  /* 0x0000010013137824 */ /* 0x000fc600078e020f */
[----:B0-----:R-:W-:Y:S01]  /*33590*/  HMMA.16816.F32 R12, R4, R22, R8 ;  /* 0x00000016040c723c */ /* 0x001fe20000001808 */
[----:B------:R-:W-:Y:S02]  /*335a0*/  IMAD R18, R17, 0x100, R18 ;  /* 0x0000010011127824 */ /* 0x000fe400078e0212 */
[----:B------:R-:W-:Y:S02]  /*335b0*/  IMAD R17, R29, 0x100, R28 ;  /* 0x000001001d117824 */ /* 0x000fe400078e021c */
[----:B------:R-:W2:Y:S04]  /*335c0*/  LDL.LU R28, [R1+0x1d8] ;  /* 0x0001d800011c7983 */ /* 0x000ea80000300800 */
[----:B------:R-:W3:Y:S08]  /*335d0*/  LDL.LU R29, [R1+0x1dc] ;  /* 0x0001dc00011d7983 */ /* 0x000ef00000300800 */
[----:B------:R-:W-:Y:S04]  /*335e0*/  STL.64 [R1+0x540], R24 ;  /* 0x0005401801007387 */ /* 0x000fe80000100a00 */
[----:B------:R0:W-:Y:S04]  /*335f0*/  STL.64 [R1+0x548], R26 ;  /* 0x0005481a01007387 */ /* 0x0001e80000100a00 */
[----:B0-----:R-:W4:Y:S04]  /*33600*/  LDL.LU.64 R26, [R1+0x1828] ;  /* 0x00182800011a7983 */ /* 0x001f280000300a00 */
[----:B------:R-:W5:Y:S04]  /*33610*/  LDL.LU.64 R24, [R1+0x1820] ;  /* 0x0018200001187983 */ /* 0x000f680000300a00 */
[----:B------:R-:W2:Y:S04]  /*33620*/  LDL.LU R10, [R1+0x10] ;  /* 0x00001000010a7983 */ /* 0x000ea80000300800 */
[----:B------:R0:W-:Y:S04]  /*33630*/  STL.64 [R1+0x570], R12 ;  /* 0x0005700c01007387 */ /* 0x0001e80000100a00 */
[----:B------:R1:W-:Y:S04]  /*33640*/  STL.64 [R1+0x578], R14 ;  /* 0x0005780e01007387 */ /* 0x0003e80000100a00 */
[----:B------:R-:W2:Y:S04]  /*33650*/  LDL.LU R11, [R1+0x14] ;  /* 0x00001400010b7983 */ /* 0x000ea80000300800 */
[----:B0-----:R-:W3:Y:S04]  /*33660*/  LDL.LU R12, [R1+0x300] ;  /* 0x00030000010c7983 */ /* 0x001ee80000300800 */
[----:B------:R-:W3:Y:S04]  /*33670*/  LDL.LU R13, [R1+0x304] ;  /* 0x00030400010d7983 */ /* 0x000ee80000300800 */
[----:B-1----:R-:W4:Y:S04]  /*33680*/  LDL.LU R14, [R1+0x308] ;  /* 0x00030800010e7983 */ /* 0x002f280000300800 */
[----:B------:R-:W4:Y:S04]  /*33690*/  LDL.LU R15, [R1+0x30c] ;  /* 0x00030c00010f7983 */ /* 0x000f280000300800 */
[----:B----4-:R-:W-:Y:S04]  /*336a0*/  STL.64 [R1+0x1660], R14 ;  /* 0x0016600e01007387 */ /* 0x010fe80000100a00 */
[----:B---3--:R-:W-:Y:S04]  /*336b0*/  STL.64 [R1+0x1658], R12 ;  /* 0x0016580c01007387 */ /* 0x008fe80000100a00 */
[----:B------:R-:W3:Y:S04]  /*336c0*/  LDL.LU R8, [R1+0x18] ;  /* 0x0000180001087983 */ /* 0x000ee80000300800 */
[----:B------:R-:W3:Y:S04]  /*336d0*/  LDL.LU R9, [R1+0x1c] ;  /* 0x00001c0001097983 */ /* 0x000ee80000300800 */
[----:B--2---:R-:W-:Y:S04]  /*336e0*/  STL.64 [R1+0x1670], R10 ;  /* 0x0016700a01007387 */ /* 0x004fe80000100a00 */
[----:B---3--:R-:W-:Y:S04]  /*336f0*/  STL.64 [R1+0x1668], R8 ;  /* 0x0016680801007387 */ /* 0x008fe80000100a00 */
[----:B------:R-:W-:Y:S04]  /*33700*/  STL.64 [R1+0x15d0], R22 ;  /* 0x0015d01601007387 */ /* 0x000fe80000100a00 */
[----:B------:R0:W-:Y:S04]  /*33710*/  STL.64 [R1+0x15c8], R20 ;  /* 0x0015c81401007387 */ /* 0x0001e80000100a00 */
[----:B0-----:R-:W2:Y:S04]  /*33720*/  LDL.LU R20, [R1+0x320] ;  /* 0x0003200001147983 */ /* 0x001ea80000300800 */
[----:B------:R-:W2:Y:S04]  /*33730*/  LDL.LU R21, [R1+0x324] ;  /* 0x0003240001157983 */ /* 0x000ea80000300800 */
[----:B------:R-:W3:Y:S04]  /*33740*/  LDL.LU R22, [R1+0x328] ;  /* 0x0003280001167983 */ /* 0x000ee80000300800 */
[----:B------:R-:W3:Y:S04]  /*33750*/  LDL.LU R23, [R1+0x32c] ;  /* 0x00032c0001177983 */ /* 0x000ee80000300800 */
[----:B---3--:R-:W-:Y:S04]  /*33760*/  STL.64 [R1+0x1680], R22 ;  /* 0x0016801601007387 */ /* 0x008fe80000100a00 */
[----:B--2---:R-:W-:Y:S04]  /*33770*/  STL.64 [R1+0x1678], R20 ;  /* 0x0016781401007387 */ /* 0x004fe80000100a00 */
[----:B------:R-:W2:Y:S04]  /*33780*/  LDL.LU R14, [R1+0x28] ;  /* 0x00002800010e7983 */ /* 0x000ea80000300800 */
[----:B------:R-:W2:Y:S04]  /*33790*/  LDL.LU R15, [R1+0x2c] ;  /* 0x00002c00010f7983 */ /* 0x000ea80000300800 */
[----:B------:R-:W3:Y:S04]  /*337a0*/  LDL.LU R8, [R1+0x360] ;  /* 0x0003600001087983 */ /* 0x000ee80000300800 */
[----:B------:R-:W3:Y:S04]  /*337b0*/  LDL.LU R9, [R1+0x364] ;  /* 0x0003640001097983 */ /* 0x000ee80000300800 */
[----:B------:R-:W4:Y:S04]  /*337c0*/  LDL.LU R10, [R1+0x368] ;  /* 0x00036800010a7983 */ /* 0x000f280000300800 */
[----:B------:R-:W4:Y:S04]  /*337d0*/  LDL.LU R11, [R1+0x36c] ;  /* 0x00036c00010b7983 */ /* 0x000f280000300800 */
[----:B----4-:R0:W-:Y:S04]  /*337e0*/  STL.64 [R1+0x1690], R10 ;  /* 0x0016900a01007387 */ /* 0x0101e80000100a00 */
[----:B---3--:R-:W-:Y:S04]  /*337f0*/  STL.64 [R1+0x1688], R8 ;  /* 0x0016880801007387 */ /* 0x008fe80000100a00 */
[----:B------:R-:W3:Y:S04]  /*33800*/  LDL.LU R12, [R1+0x30] ;  /* 0x00003000010c7983 */ /* 0x000ee80000300800 */
[----:B------:R-:W3:Y:S04]  /*33810*/  LDL.LU R13, [R1+0x34] ;  /* 0x00003400010d7983 */ /* 0x000ee80000300800 */
[----:B--2---:R-:W-:Y:S04]  /*33820*/  STL.64 [R1+0x16a0], R14 ;  /* 0x0016a00e01007387 */ /* 0x004fe80000100a00 */
[----:B---3--:R1:W-:Y:S04]  /*33830*/  STL.64 [R1+0x1698], R12 ;  /* 0x0016980c01007387 */ /* 0x0083e80000100a00 */
[----:B0-----:R-:W2:Y:S04]  /*33840*/  LDL.LU R10, [R1+0x38] ;  /* 0x00003800010a7983 */ /* 0x001ea80000300800 */
[----:B------:R-:W2:Y:S04]  /*33850*/  LDL.LU R11, [R1+0x3c] ;  /* 0x00003c00010b7983 */ /* 0x000ea80000300800 */
[----:B--2---:R-:W-:Y:S04]  /*33860*/  STL.64 [R1+0x16a8], R10 ;  /* 0x0016a80a01007387 */ /* 0x004fe80000100a00 */
[----:B-1----:R-:W2:Y:S04]  /*33870*/  LDL.LU R12, [R1+0x3a0] ;  /* 0x0003a000010c7983 */ /* 0x002ea80000300800 */
[----:B------:R-:W2:Y:S04]  /*33880*/  LDL.LU R13, [R1+0x3a4] ;  /* 0x0003a400010d7983 */ /* 0x000ea80000300800 */
[----:B------:R-:W3:Y:S04]  /*33890*/  LDL.LU R14, [R1+0x3a8] ;  /* 0x0003a800010e7983 */ /* 0x000ee80000300800 */
[----:B------:R-:W3:Y:S04]  /*338a0*/  LDL.LU R15, [R1+0x3ac] ;  /* 0x0003ac00010f7983 */ /* 0x000ee80000300800 */
[----:B---3--:R-:W-:Y:S04]  /*338b0*/  STL.64 [R1+0x16b8], R14 ;  /* 0x0016b80e01007387 */ /* 0x008fe80000100a00 */
[----:B--2---:R0:W-:Y:S04]  /*338c0*/  STL.64 [R1+0x16b0], R12 ;  /* 0x0016b00c01007387 */ /* 0x0041e80000100a00 */
[----:B------:R-:W2:Y:S04]  /*338d0*/  LDL.LU R8, [R1+0x40] ;  /* 0x0000400001087983 */ /* 0x000ea80000300800 */
[----:B------:R-:W2:Y:S04]  /*338e0*/  LDL.LU R9, [R1+0x44] ;  /* 0x0000440001097983 */ /* 0x000ea80000300800 */
[----:B--2---:R-:W-:Y:S04]  /*338f0*/  STL.64 [R1+0x16c0], R8 ;  /* 0x0016c00801007387 */ /* 0x004fe80000100a00 */
[----:B0-----:R-:W2:Y:S04]  /*33900*/  LDL.LU R12, [R1+0x3c0] ;  /* 0x0003c000010c7983 */ /* 0x001ea80000300800 */
[----:B------:R-:W2:Y:S04]  /*33910*/  LDL.LU R13, [R1+0x3c4] ;  /* 0x0003c400010d7983 */ /* 0x000ea80000300800 */
[----:B------:R-:W3:Y:S04]  /*33920*/  LDL.LU R14, [R1+0x3c8] ;  /* 0x0003c800010e7983 */ /* 0x000ee80000300800 */
[----:B------:R-:W3:Y:S04]  /*33930*/  LDL.LU R15, [R1+0x3cc] ;  /* 0x0003cc00010f7983 */ /* 0x000ee80000300800 */
[----:B---3--:R-:W-:Y:S04]  /*33940*/  STL.64 [R1+0x16d0], R14 ;  /* 0x0016d00e01007387 */ /* 0x008fe80000100a00 */
[----:B--2---:R0:W-:Y:S04]  /*33950*/  STL.64 [R1+0x16c8], R12 ;  /* 0x0016c80c01007387 */ /* 0x0041e80000100a00 */
[----:B------:R-:W2:Y:S04]  /*33960*/  LDL.LU R10, [R1+0x48] ;  /* 0x00004800010a7983 */ /* 0x000ea80000300800 */
[----:B------:R-:W2:Y:S04]  /*33970*/  LDL.LU R11, [R1+0x4c] ;  /* 0x00004c00010b7983 */ /* 0x000ea80000300800 */
[----:B--2---:R1:W-:Y:S04]  /*33980*/  STL.64 [R1+0x16d8], R10 ;  /* 0x0016d80a01007387 */ /* 0x0043e80000100a00 */
        /* <DEDUP_REMOVED lines=8> */
[----:B-1----:R-:W3:Y:S04]  /*33a10*/  LDL.LU R10, [R1+0x58] ;  /* 0x00005800010a7983 */ /* 0x002ee80000300800 */
[----:B------:R-:W3:Y:S04]  /*33a20*/  LDL.LU R11, [R1+0x5c] ;  /* 0x00005c00010b7983 */ /* 0x000ee80000300800 */
[----:B--2---:R1:W-:Y:S04]  /*33a30*/  STL.64 [R1+0x16f0], R8 ;  /* 0x0016f00801007387 */ /* 0x0043e80000100a00 */
[----:B---3--:R-:W-:Y:S04]  /*33a40*/  STL.64 [R1+0x1708], R10 ;  /* 0x0017080a01007387 */ /* 0x008fe80000100a00 */
[----:B0-----:R-:W2:Y:S04]  /*33a50*/  LDL.LU R12, [R1+0x400] ;  /* 0x00040000010c7983 */ /* 0x001ea80000300800 */
[----:B------:R-:W2:Y:S04]  /*33a60*/  LDL.LU R13, [R1+0x404] ;  /* 0x00040400010d7983 */ /* 0x000ea80000300800 */
[----:B------:R-:W3:Y:S04]  /*33a70*/  LDL.LU R14, [R1+0x408] ;  /* 0x00040800010e7983 */ /* 0x000ee80000300800 */
[----:B------:R-:W3:Y:S04]  /*33a80*/  LDL.LU R15, [R1+0x40c] ;  /* 0x00040c00010f7983 */ /* 0x000ee80000300800 */
[----:B-1----:R-:W4:Y:S04]  /*33a90*/  LDL.LU R8, [R1+0x60] ;  /* 0x0000600001087983 */ /* 0x002f280000300800 */
[----:B------:R-:W4:Y:S04]  /*33aa0*/  LDL.LU R9, [R1+0x64] ;  /* 0x0000640001097983 */ /* 0x000f280000300800 */
[----:B----4-:R-:W-:Y:S04]  /*33ab0*/  STL.64 [R1+0x1720], R8 ;  /* 0x0017200801007387 */ /* 0x010fe80000100a00 */
[----:B---3--:R-:W-:Y:S04]  /*33ac0*/  STL.64 [R1+0x1700], R14 ;  /* 0x0017000e01007387 */ /* 0x008fe80000100a00 */
[----:B--2---:R0:W-:Y:S04]  /*33ad0*/  STL.64 [R1+0x16f8], R12 ;  /* 0x0016f80c01007387 */ /* 0x0041e80000100a00 */
[----:B0-----:R-:W2:Y:S04]  /*33ae0*/  LDL.LU R12, [R1+0x420] ;  /* 0x00042000010c7983 */ /* 0x001ea80000300800 */
[----:B------:R-:W2:Y:S04]  /*33af0*/  LDL.LU R13, [R1+0x424] ;  /* 0x00042400010d7983 */ /* 0x000ea80000300800 */
[----:B------:R-:W3:Y:S04]  /*33b00*/  LDL.LU R14, [R1+0x428] ;  /* 0x00042800010e7983 */ /* 0x000ee80000300800 */
[----:B------:R-:W3:Y:S04]  /*33b10*/  LDL.LU R15, [R1+0x42c] ;  /* 0x00042c00010f7983 */ /* 0x000ee80000300800 */
[----:B------:R-:W4:Y:S04]  /*33b20*/  LDL.LU R10, [R1+0x68] ;  /* 0x00006800010a7983 */ /* 0x000f280000300800 */
        /* <DEDUP_REMOVED lines=30> */
[----:B----4-:R-:W-:Y:S04]  /*33d10*/  STL.64 [R1+0x1780], R8 ;  /* 0x0017800801007387 */ /* 0x010fe80000100a00 */
[----:B-----5:R-:W-:Y:S04]  /*33d20*/  STL.64 [R1+0x1798], R10 ;  /* 0x0017980a01007387 */ /* 0x020fe80000100a00 */
        /* <DEDUP_REMOVED lines=35> */
[----:B----4-:R0:W-:Y:S04]  /*33f60*/  STL.64 [R1+0x17f8], R10 ;  /* 0x0017f80a01007387 */ /* 0x0101e80000100a00 */
[----:B------:R-:W4:Y:S04]  /*33f70*/  LDL.LU R8, [R1+0x580] ;  /* 0x0005800001087983 */ /* 0x000f280000300800 */
[----:B------:R-:W4:Y:S04]  /*33f80*/  LDL.LU R9, [R1+0x584] ;  /* 0x0005840001097983 */ /* 0x000f280000300800 */
[----:B0-----:R-:W5:Y:S04]  /*33f90*/  LDL.LU R10, [R1+0x588] ;  /* 0x00058800010a7983 */ /* 0x001f680000300800 */
[----:B------:R-:W5:Y:S04]  /*33fa0*/  LDL.LU R11, [R1+0x58c] ;  /* 0x00058c00010b7983 */ /* 0x000f680000300800 */
[----:B-----5:R-:W-:Y:S04]  /*33fb0*/  STL.64 [R1+0x1808], R10 ;  /* 0x0018080a01007387 */ /* 0x020fe80000100a00 */
[----:B----4-:R0:W-:Y:S04]  /*33fc0*/  STL.64 [R1+0x1800], R8 ;  /* 0x0018000801007387 */ /* 0x0101e80000100a00 */
[----:B0-----:R-:W4:Y:S04]  /*33fd0*/  LDL.LU R8, [R1+0x590] ;  /* 0x0005900001087983 */ /* 0x001f280000300800 */
        /* <DEDUP_REMOVED lines=9> */
[----:B---3--:R-:W-:Y:S04]  /*34070*/  STL.64 [R1+0x17c0], R14 ;  /* 0x0017c00e01007387 */ /* 0x008fe80000100a00 */
[----:B--2---:R0:W-:Y:S04]  /*34080*/  STL.64 [R1+0x17b8], R12 ;  /* 0x0017b80c01007387 */ /* 0x0041e80000100a00 */
[----:B0-----:R-:W2:Y:S04]  /*34090*/  LDL.LU R12, [R1+0x530] ;  /* 0x00053000010c7983 */ /* 0x001ea80000300800 */
[----:B------:R-:W2:Y:S04]  /*340a0*/  LDL.LU R13, [R1+0x534] ;  /* 0x00053400010d7983 */ /* 0x000ea80000300800 */
[----:B------:R-:W3:Y:S04]  /*340b0*/  LDL.LU R14, [R1+0x538] ;  /* 0x00053800010e7983 */ /* 0x000ee80000300800 */
[----:B------:R-:W3:Y:S01]  /*340c0*/  LDL.LU R15, [R1+0x53c] ;  /* 0x00053c00010f7983 */ /* 0x000ee20000300800 */
[----:B------:R-:W-:-:S02]  /*340d0*/  F2FP.F16.E4M3.UNPACK_B R24, R24.H1 ;  /* 0x00000018ff18723e */ /* 0x000fc400030006ff */
[----:B------:R-:W-:Y:S01]  /*340e0*/  F2FP.F16.E4M3.UNPACK_B R25, R25.H1 ;  /* 0x00000019ff19723e */ /* 0x000fe200030006ff */
[----:B---3--:R-:W-:Y:S04]  /*340f0*/  STL.64 [R1+0x17d8], R14 ;  /* 0x0017d80e01007387 */ /* 0x008fe80000100a00 */
[----:B--2---:R0:W-:Y:S04]  /*34100*/  STL.64 [R1+0x17d0], R12 ;  /* 0x0017d00c01007387 */ /* 0x0041e80000100a00 */
[----:B0-----:R-:W2:Y:S04]  /*34110*/  LDL.LU R12, [R1+0x550] ;  /* 0x00055000010c7983 */ /* 0x001ea80000300800 */
[----:B------:R-:W2:Y:S04]  /*34120*/  LDL.LU R13, [R1+0x554] ;  /* 0x00055400010d7983 */ /* 0x000ea80000300800 */
[----:B------:R-:W3:Y:S04]  /*34130*/  LDL.LU R14, [R1+0x558] ;  /* 0x00055800010e7983 */ /* 0x000ee80000300800 */
[----:B------:R-:W3:Y:S01]  /*34140*/  LDL.LU R15, [R1+0x55c] ;  /* 0x00055c00010f7983 */ /* 0x000ee20000300800 */
[----:B----4-:R-:W-:Y:S03]  /*34150*/  HMMA.16816.F32 R8, R4, R24, R8 ;  /* 0x000000180408723c */ /* 0x010fe60000001808 */
[----:B---3--:R-:W-:Y:S04]  /*34160*/  STL.64 [R1+0x17f0], R14 ;  /* 0x0017f00e01007387 */ /* 0x008fe80000100a00 */
[----:B--2---:R0:W-:Y:S04]  /*34170*/  STL.64 [R1+0x17e8], R12 ;  /* 0x0017e80c01007387 */ /* 0x0041e80000100a00 */
[----:B0-----:R-:W2:Y:S04]  /*34180*/  LDL.LU R12, [R1+0x560] ;  /* 0x00056000010c7983 */ /* 0x001ea80000300800 */
[----:B------:R-:W2:Y:S04]  /*34190*/  LDL.LU R13, [R1+0x564] ;  /* 0x00056400010d7983 */ /* 0x000ea80000300800 */
[----:B------:R-:W2:Y:S04]  /*341a0*/  LDL.LU R14, [R1+0x568] ;  /* 0x00056800010e7983 */ /* 0x000ea80000300800 */
[----:B------:R-:W2:Y:S04]  /*341b0*/  LDL.LU R15, [R1+0x56c] ;  /* 0x00056c00010f7983 */ /* 0x000ea80000300800 */
[----:B------:R-:W3:Y:S04]  /*341c0*/  LDL.LU R20, [R1+0x380] ;  /* 0x0003800001147983 */ /* 0x000ee80000300800 */
[----:B------:R-:W3:Y:S04]  /*341d0*/  LDL.LU R21, [R1+0x384] ;  /* 0x0003840001157983 */ /* 0x000ee80000300800 */
[----:B------:R-:W3:Y:S04]  /*341e0*/  LDL.LU R22, [R1+0x388] ;  /* 0x0003880001167983 */ /* 0x000ee80000300800 */
[----:B------:R-:W3:Y:S04]  /*341f0*/  LDL.LU R23, [R1+0x38c] ;  /* 0x00038c0001177983 */ /* 0x000ee80000300800 */
[----:B------:R-:W-:Y:S04]  /*34200*/  STL.64 [R1+0x5a0], R8 ;  /* 0x0005a00801007387 */ /* 0x000fe80000100a00 */
[----:B------:R0:W-:Y:S04]  /*34210*/  STL.64 [R1+0x5a8], R10 ;  /* 0x0005a80a01007387 */ /* 0x0001e80000100a00 */
[----:B0-----:R-:W4:Y:S04]  /*34220*/  LDL.LU.64 R10, [R1+0x1818] ;  /* 0x00181800010a7983 */ /* 0x001f280000300a00 */
[----:B------:R-:W4:Y:S01]  /*34230*/  LDL.LU.64 R8, [R1+0x1810] ;  /* 0x0018100001087983 */ /* 0x000f220000300a00 */
[----:B------:R-:W-:-:S02]  /*34240*/  F2FP.F16.E4M3.UNPACK_B R26, R26.H1 ;  /* 0x0000001aff1a723e */ /* 0x000fc400030006ff */
[----:B------:R-:W-:-:S07]  /*34250*/  F2FP.F16.E4M3.UNPACK_B R27, R27.H1 ;  /* 0x0000001bff1b723e */ /* 0x000fce00030006ff */
[----:B----4-:R-:W-:-:S15]  /*34260*/  HMMA.16816.F32 R8, R4, R26, R8 ;  /* 0x0000001a0408723c */ /* 0x010fde0000001808 */
[----:B------:R-:W-:-:S08]  /*34270*/  NOP ;  /* 0x0000000000007918 */ /* 0x000fd00000000000 */
[----:B------:R-:W-:Y:S04]  /*34280*/  STL.64 [R1+0x590], R8 ;  /* 0x0005900801007387 */ /* 0x000fe80000100a00 */
[----:B------:R0:W-:Y:S04]  /*34290*/  STL.64 [R1+0x598], R10 ;  /* 0x0005980a01007387 */ /* 0x0001e80000100a00 */
[----:B0-----:R-:W4:Y:S04]  /*342a0*/  LDL.LU.64 R10, [R1+0x1808] ;  /* 0x00180800010a7983 */ /* 0x001f280000300a00 */
[----:B------:R-:W4:Y:S01]  /*342b0*/  LDL.LU.64 R8, [R1+0x1800] ;  /* 0x0018000001087983 */ /* 0x000f220000300a00 */
[----:B------:R-:W-:-:S02]  /*342c0*/  F2FP.F16.E4M3.UNPACK_B R28, R28.H1 ;  /* 0x0000001cff1c723e */ /* 0x000fc400030006ff */
[----:B------:R-:W-:Y:S01]  /*342d0*/  F2FP.F16.E4M3.UNPACK_B R29, R29.H1 ;  /* 0x0000001dff1d723e */ /* 0x000fe200030006ff */
[----:B------:R0:W-:Y:S04]  /*342e0*/  STL.64 [R1+0x15b0], R26 ;  /* 0x0015b01a01007387 */ /* 0x0001e80000100a00 */
[----:B0-----:R-:W5:Y:S04]  /*342f0*/  LDL.LU R26, [R1+0x20] ;  /* 0x00002000011a7983 */ /* 0x001f680000300800 */
[----:B------:R-:W5:Y:S04]  /*34300*/  LDL.LU R27, [R1+0x24] ;  /* 0x00002400011b7983 */ /* 0x000f680000300800 */
[----:B------:R-:W-:Y:S01]  /*34310*/  STL.64 [R1+0x15a8], R24 ;  /* 0x0015a81801007387 */ /* 0x000fe20000100a00 */
[----:B----4-:R-:W-:Y:S03]  /*34320*/  HMMA.16816.F32 R4, R4, R28, R8 ;  /* 0x0000001c0404723c */ /* 0x010fe60000001808 */
[----:B------:R-:W2:Y:S01]  /*34330*/  LDL.LU.64 R10, [R1+0x17f8] ;  /* 0x0017f800010a7983 */ /* 0x000ea20000300a00 */
[----:B------:R-:W-:-:S02]  /*34340*/  F2FP.F16.E4M3.UNPACK_B R16, R16 ;  /* 0x00000010ff10723e */ /* 0x000fc400020006ff */
[----:B------:R-:W-:Y:S02]  /*34350*/  F2FP.F16.E4M3.UNPACK_B R18, R18 ;  /* 0x00000012ff12723e */ /* 0x000fe400020006ff */
[----:B------:R-:W-:Y:S02]  /*34360*/  F2FP.F16.E4M3.UNPACK_B R17, R17 ;  /* 0x00000011ff11723e */ /* 0x000fe400020006ff */
[----:B------:R-:W-:-:S13]  /*34370*/  F2FP.F16.E4M3.UNPACK_B R19, R19 ;  /* 0x00000013ff13723e */ /* 0x000fda00020006ff */
[----:B------:R0:W-:Y:S04]  /*34380*/  STL.64 [R1+0x580], R4 ;  /* 0x0005800401007387 */ /* 0x0001e80000100a00 */
[----:B------:R1:W-:Y:S04]  /*34390*/  STL.64 [R1+0x588], R6 ;  /* 0x0005880601007387 */ /* 0x0003e80000100a00 */
[----:B0-----:R-:W5:Y:S04]  /*343a0*/  LDL.LU R4, [R1+0x340] ;  /* 0x0003400001047983 */ /* 0x001f680000300800 */
[----:B------:R-:W5:Y:S04]  /*343b0*/  LDL.LU R5, [R1+0x344] ;  /* 0x0003440001057983 */ /* 0x000f680000300800 */
[----:B-1----:R-:W5:Y:S04]  /*343c0*/  LDL.LU R6, [R1+0x348] ;  /* 0x0003480001067983 */ /* 0x002f680000300800 */
[----:B------:R-:W5:Y:S01]  /*343d0*/  LDL.LU R7, [R1+0x34c] ;  /* 0x00034c0001077983 */ /* 0x000f620000300800 */
[----:B--2---:R-:W-:Y:S03]  /*343e0*/  HMMA.16816.F32 R8, R16, R10, R12 ;  /* 0x0000000a1008723c */ /* 0x004fe6000000180c */
[----:B------:R-:W2:Y:S04]  /*343f0*/  LDL.LU.64 R14, [R1+0x17f0] ;  /* 0x0017f000010e7983 */ /* 0x000ea80000300a00 */
[----:B------:R-:W2:-:S15]  /*34400*/  LDL.LU.64 R12, [R1+0x17e8] ;  /* 0x0017e800010c7983 */ /* 0x000e9e0000300a00 */
[----:B------:R-:W-:-:S01]  /*34410*/  NOP ;  /* 0x0000000000007918 */ /* 0x000fc20000000000 */
[----:B------:R0:W-:Y:S04]  /*34420*/  STL.64 [R1+0x560], R8 ;  /* 0x0005600801007387 */ /* 0x0001e80000100a00 */
[----:B------:R2:W-:Y:S04]  /*34430*/  STL.64 [R1+0x568], R10 ;  /* 0x0005680a01007387 */ /* 0x0005e80000100a00 */
[----:B0-----:R-:W2:Y:S02]  /*34440*/  LDL.LU.64 R8, [R1+0x17e0] ;  /* 0x0017e00001087983 */ /* 0x001ea40000300a00 */
[----:B--2---:R-:W-:Y:S02]  /*34450*/  HMMA.16816.F32 R8, R16, R8, R12 ;  /* 0x000000081008723c */ /* 0x004fe4000000180c */
[----:B------:R-:W2:Y:S04]  /*34460*/  LDL.LU.64 R14, [R1+0x17d8] ;  /* 0x0017d800010e7983 */ /* 0x000ea80000300a00 */
[----:B------:R-:W2:-:S15]  /*34470*/  LDL.LU.64 R12, [R1+0x17d0] ;  /* 0x0017d000010c7983 */ /* 0x000e9e0000300a00 */
[----:B------:R-:W-:-:S02]  /*34480*/  NOP ;  /* 0x0000000000007918 */ /* 0x000fc40000000000 */
[----:B------:R-:W-:Y:S04]  /*34490*/  STL.64 [R1+0x550], R8 ;  /* 0x0005500801007387 */ /* 0x000fe80000100a00 */
[----:B------:R0:W-:Y:S04]  /*344a0*/  STL.64 [R1+0x558], R10 ;  /* 0x0005580a01007387 */ /* 0x0001e80000100a00 */
[----:B0-----:R-:W2:Y:S02]  /*344b0*/  LDL.LU.64 R10, [R1+0x17c8] ;  /* 0x0017c800010a7983 */ /* 0x001ea40000300a00 */
[----:B--2---:R-:W-:Y:S02]  /*344c0*/  HMMA.16816.F32 R8, R16, R10, R12 ;  /* 0x0000000a1008723c */ /* 0x004fe4000000180c */
[----:B------:R-:W2:Y:S04]  /*344d0*/  LDL.LU.64 R14, [R1+0x17c0] ;  /* 0x0017c000010e7983 */ /* 0x000ea80000300a00 */
[----:B------:R-:W2:-:S15]  /*344e0*/  LDL.LU.64 R12, [R1+0x17b8] ;  /* 0x0017b800010c7983 */ /* 0x000e9e0000300a00 */
[----:B------:R-:W-:-:S02]  /*344f0*/  NOP ;  /* 0x0000000000007918 */ /* 0x000fc40000000000 */
        /* <DEDUP_REMOVED lines=82> */
[----:B------:R-:W3:-:S15]  /*34a20*/  LDL.LU.64 R12, [R1+0x1698] ;  /* 0x00169800010c7983 */ /* 0x000ede0000300a00 */
[----:B------:R-:W-:-:S02]  /*34a30*/  NOP ;  /* 0x0000000000007918 */ /* 0x000fc40000000000 */
[----:B------:R-:W-:Y:S04]  /*34a40*/  STL.64 [R1+0x3a0], R8 ;  /* 0x0003a00801007387 */ /* 0x000fe80000100a00 */
[----:B------:R0:W-:Y:S04]  /*34a50*/  STL.64 [R1+0x3a8], R10 ;  /* 0x0003a80a01007387 */ /* 0x0001e80000100a00 */
[----:B0-----:R-:W2:Y:S04]  /*34a60*/  LDL.LU.64 R10, [R1+0x1690] ;  /* 0x00169000010a7983 */ /* 0x001ea80000300a00 */
[----:B------:R-:W2:Y:S01]  /*34a70*/  LDL.LU.64 R8, [R1+0x1688] ;  /* 0x0016880001087983 */ /* 0x000ea20000300a00 */
[C---:B---3--:R-:W-:Y:S06]  /*34a80*/  HMMA.16816.F32 R20, R16.reuse, R12, R20 ;  /* 0x0000000c1014723c */ /* 0x048fec0000001814 */
[----:B--2---:R-:W-:-:S15]  /*34a90*/  HMMA.16816.F32 R12, R16, R14, R8 ;  /* 0x0000000e100c723c */ /* 0x004fde0000001808 */
[----:B------:R-:W-:-:S02]  /*34aa0*/  NOP ;  /* 0x0000000000007918 */ /* 0x000fc40000000000 */
[----:B------:R-:W-:Y:S04]  /*34ab0*/  STL.64 [R1+0x380], R20 ;  /* 0x0003801401007387 */ /* 0x000fe80000100a00 */
[----:B------:R0:W-:Y:S04]  /*34ac0*/  STL.64 [R1+0x388], R22 ;  /* 0x0003881601007387 */ /* 0x0001e80000100a00 */
[----:B0-----:R-:W2:Y:S04]  /*34ad0*/  LDL.LU.64 R22, [R1+0x1680] ;  /* 0x0016800001167983 */ /* 0x001ea80000300a00 */
[----:B------:R-:W2:Y:S04]  /*34ae0*/  LDL.LU.64 R20, [R1+0x1678] ;  /* 0x0016780001147983 */ /* 0x000ea80000300a00 */
[----:B------:R-:W3:Y:S04]  /*34af0*/  LDL.LU.64 R10, [R1+0x1670] ;  /* 0x00167000010a7983 */ /* 0x000ee80000300a00 */
[----:B------:R-:W2:Y:S04]  /*34b00*/  LDL.LU.64 R8, [R1+0x1668] ;  /* 0x0016680001087983 */ /* 0x000ea80000300a00 */
[----:B------:R-:W-:Y:S04]  /*34b10*/  STL.64 [R1+0x360], R12 ;  /* 0x0003600c01007387 */ /* 0x000fe80000100a00 */
[----:B------:R0:W-:Y:S04]  /*34b20*/  STL.64 [R1+0x368], R14 ;  /* 0x0003680e01007387 */ /* 0x0001e80000100a00 */
[----:B0-----:R-:W3:Y:S04]  /*34b30*/  LDL.LU.64 R14, [R1+0x1660] ;  /* 0x00166000010e7983 */ /* 0x001ee80000300a00 */
[----:B------:R-:W3:Y:S01]  /*34b40*/  LDL.LU.64 R12, [R1+0x1658] ;  /* 0x00165800010c7983 */ /* 0x000ee20000300a00 */
[----:B-----5:R-:W-:-:S15]  /*34b50*/  HMMA.16816.F32 R24, R16, R26, R4 ;  /* 0x0000001a1018723c */ /* 0x020fde0000001804 */
[----:B------:R-:W-:-:S08]  /*34b60*/  NOP ;  /* 0x0000000000007918 */ /* 0x000fd00000000000 */
[----:B------:R0:W-:Y:S04]  /*34b70*/  STL.64 [R1+0x340], R24 ;  /* 0x0003401801007387 */ /* 0x0001e80000100a00 */
[----:B------:R1:W-:Y:S04]  /*34b80*/  STL.64 [R1+0x348], R26 ;  /* 0x0003481a01007387 */ /* 0x0003e80000100a00 */
[----:B0-----:R-:W4:Y:S01]  /*34b90*/  LDL.LU R24, [R1+0x1e0] ;  /* 0x0001e00001187983 */ /* 0x001f220000300800 */
[C---:B--2---:R-:W-:Y:S06]  /*34ba0*/  HMMA.16816.F32 R20, R16.reuse, R8, R20 ;  /* 0x000000081014723c */ /* 0x044fec0000001814 */
[----:B---3--:R-:W-:-:S15]  /*34bb0*/  HMMA.16816.F32 R4, R16, R10, R12 ;  /* 0x0000000a1004723c */ /* 0x008fde000000180c */
[----:B------:R-:W-:-:S02]  /*34bc0*/  NOP ;  /* 0x0000000000007918 */ /* 0x000fc40000000000 */
[----:B------:R-:W-:Y:S04]  /*34bd0*/  STL.64 [R1+0x320], R20 ;  /* 0x0003201401007387 */ /* 0x000fe80000100a00 */
[----:B------:R-:W-:Y:S04]  /*34be0*/  STL.64 [R1+0x328], R22 ;  /* 0x0003281601007387 */ /* 0x000fe80000100a00 */
[----:B------:R-:W-:Y:S04]  /*34bf0*/  STL.64 [R1+0x300], R4 ;  /* 0x0003000401007387 */ /* 0x000fe80000100a00 */
[----:B------:R-:W-:Y:S04]  /*34c00*/  STL.64 [R1+0x308], R6 ;  /* 0x0003080601007387 */ /* 0x000fe80000100a00 */
[----:B------:R-:W4:Y:S04]  /*34c10*/  LDL.LU R25, [R1+0x1e4] ;  /* 0x0001e40001197983 */ /* 0x000f280000300800 */
[----:B-1----:R-:W2:Y:S04]  /*34c20*/  LDL.LU R26, [R1+0x1e8] ;  /* 0x0001e800011a7983 */ /* 0x002ea80000300800 */
[----:B------:R-:W2:Y:S04]  /*34c30*/  LDL.LU R27, [R1+0x1ec] ;  /* 0x0001ec00011b7983 */ /* 0x000ea80000300800 */
[----:B--2---:R-:W-:Y:S04]  /*34c40*/  STL.64 [R1+0x15c0], R26 ;  /* 0x0015c01a01007387 */ /* 0x004fe80000100a00 */
[----:B----4-:R0:W-:Y:S04]  /*34c50*/  STL.64 [R1+0x15b8], R24 ;  /* 0x0015b81801007387 */ /* 0x0101e80000100a00 */
        /* <DEDUP_REMOVED lines=8> */
[----:B------:R-:W2:Y:S04]  /*34ce0*/  LDL.LU R8, [R1+0x2a0] ;  /* 0x0002a00001087983 */ /* 0x000ea80000300800 */
[----:B------:R-:W2:Y:S04]  /*34cf0*/  LDL.LU R9, [R1+0x2a4] ;  /* 0x0002a40001097983 */ /* 0x000ea80000300800 */
[----:B------:R-:W3:Y:S04]  /*34d00*/  LDL.LU R10, [R1+0x2a8] ;  /* 0x0002a800010a7983 */ /* 0x000ee80000300800 */
[----:B------:R-:W3:Y:S04]  /*34d10*/  LDL.LU R11, [R1+0x2ac] ;  /* 0x0002ac00010b7983 */ /* 0x000ee80000300800 */
[----:B---3--:R0:W-:Y:S04]  /*34d20*/  STL.64 [R1+0x1620], R10 ;  /* 0x0016200a01007387 */ /* 0x0081e80000100a00 */
[----:B0-----:R-:W3:Y:S04]  /*34d30*/  LDL.LU R10, [R1] ;  /* 0x00000000010a7983 */ /* 0x001ee80000300800 */
[----:B------:R-:W3:Y:S04]  /*34d40*/  LDL.LU R11, [R1+0x4] ;  /* 0x00000400010b7983 */ /* 0x000ee80000300800 */
[----:B--2---:R-:W-:Y:S04]  /*34d50*/  STL.64 [R1+0x1618], R8 ;  /* 0x0016180801007387 */ /* 0x004fe80000100a00 */
[----:B---3--:R-:W-:Y:S04]  /*34d60*/  STL.64 [R1+0x1638], R10 ;  /* 0x0016380a01007387 */ /* 0x008fe80000100a00 */
[----:B-----5:R-:W-:Y:S04]  /*34d70*/  STL.64 [R1+0x1600], R14 ;  /* 0x0016000e01007387 */ /* 0x020fe80000100a00 */
[----:B----4-:R0:W-:Y:S04]  /*34d80*/  STL.64 [R1+0x15f8], R12 ;  /* 0x0015f80c01007387 */ /* 0x0101e80000100a00 */
[----:B0-----:R-:W2:Y:S04]  /*34d90*/  LDL.LU R12, [R1+0x280] ;  /* 0x00028000010c7983 */ /* 0x001ea80000300800 */
[----:B------:R-:W2:Y:S04]  /*34da0*/  LDL.LU R13, [R1+0x284] ;  /* 0x00028400010d7983 */ /* 0x000ea80000300800 */
[----:B------:R-:W3:Y:S04]  /*34db0*/  LDL.LU R14, [R1+0x288] ;  /* 0x00028800010e7983 */ /* 0x000ee80000300800 */
[----:B------:R-:W3:Y:S04]  /*34dc0*/  LDL.LU R15, [R1+0x28c] ;  /* 0x00028c00010f7983 */ /* 0x000ee80000300800 */
[----:B------:R-:W4:Y:S01]  /*34dd0*/  LDL.LU R8, [R1+0x8] ;  /* 0x0000080001087983 */ /* 0x000f220000300800 */
[----:B------:R-:W-:-:S03]  /*34de0*/  IMAD.MOV.U32 R9, RZ, RZ, R0 ;  /* 0x000000ffff097224 */ /* 0x000fc600078e0000 */
        /* <DEDUP_REMOVED lines=9> */
[----:B0-----:R-:W4:Y:S04]  /*34e80*/  LDL.LU R12, [R1+0x2e0] ;  /* 0x0002e000010c7983 */ /* 0x001f280000300800 */
[----:B------:R-:W4:Y:S04]  /*34e90*/  LDL.LU R13, [R1+0x2e4] ;  /* 0x0002e400010d7983 */ /* 0x000f280000300800 */
[----:B------:R-:W4:Y:S04]  /*34ea0*/  LDL.LU R14, [R1+0x2e8] ;  /* 0x0002e800010e7983 */ /* 0x000f280000300800 */
[----:B------:R-:W4:Y:S04]  /*34eb0*/  LDL.LU R15, [R1+0x2ec] ;  /* 0x0002ec00010f7983 */ /* 0x000f280000300800 */
[----:B------:R-:W-:Y:S04]  /*34ec0*/  STL.64 [R1+0x15e0], R26 ;  /* 0x0015e01a01007387 */ /* 0x000fe80000100a00 */
[----:B------:R0:W-:Y:S04]  /*34ed0*/  STL.64 [R1+0x15d8], R24 ;  /* 0x0015d81801007387 */ /* 0x0001e80000100a00 */
        /* <DEDUP_REMOVED lines=8> */
[----:B------:R-:W5:Y:S04]  /*34f60*/  LDL.LU R4, [R1+0x7f4] ;  /* 0x0007f40001047983 */ /* 0x000f680000300800 */
[----:B------:R-:W5:Y:S04]  /*34f70*/  LDL.LU R5, [R1+0x834] ;  /* 0x0008340001057983 */ /* 0x000f680000300800 */
[----:B------:R-:W4:Y:S04]  /*34f80*/  LDL.LU R6, [R1+0x7f0] ;  /* 0x0007f00001067983 */ /* 0x000f280000300800 */
[----:B------:R-:W4:Y:S04]  /*34f90*/  LDL.LU R7, [R1+0x82c] ;  /* 0x00082c0001077983 */ /* 0x000f280000300800 */
[----:B----4-:R-:W-:Y:S04]  /*34fa0*/  STL.64 [R1+0x1590], R6 ;  /* 0x0015900601007387 */ /* 0x010fe80000100a00 */
[----:B-----5:R0:W-:Y:S04]  /*34fb0*/  STL.64 [R1+0x1588], R4 ;  /* 0x0015880401007387 */ /* 0x0201e80000100a00 */
[----:B0-----:R-:W4:Y:S04]  /*34fc0*/  LDL.LU R4, [R1+0x180] ;  /* 0x0001800001047983 */ /* 0x001f280000300800 */
[----:B------:R-:W4:Y:S04]  /*34fd0*/  LDL.LU R5, [R1+0x184] ;  /* 0x0001840001057983 */ /* 0x000f280000300800 */
[----:B------:R-:W5:Y:S04]  /*34fe0*/  LDL.LU R6, [R1+0x188] ;  /* 0x0001880001067983 */ /* 0x000f680000300800 */
[----:B------:R-:W5:Y:S01]  /*34ff0*/  LDL.LU R7, [R1+0x18c] ;  /* 0x00018c0001077983 */ /* 0x000f620000300800 */
[----:B------:R-:W-:Y:S03]  /*35000*/  HMMA.16816.F32 R8, R16, R8, R12 ;  /* 0x000000081008723c */ /* 0x000fe6000000180c */
[----:B-----5:R-:W-:Y:S04]  /*35010*/  STL.64 [R1+0x15a0], R6 ;  /* 0x0015a00601007387 */ /* 0x020fe80000100a00 */
[----:B----4-:R0:W-:Y:S04]  /*35020*/  STL.64 [R1+0x1598], R4 ;  /* 0x0015980401007387 */ /* 0x0101e80000100a00 */
[----:B0-----:R-:W4:Y:S04]  /*35030*/  LDL.LU R4, [R1+0x1a0] ;  /* 0x0001a00001047983 */ /* 0x001f280000300800 */
[----:B------:R-:W4:Y:S04]  /*35040*/  LDL.LU R5, [R1+0x1a4] ;  /* 0x0001a40001057983 */ /* 0x000f280000300800 */
[----:B------:R-:W4:Y:S01]  /*35050*/  LDL.LU R6, [R1+0x1a8] ;  /* 0x0001a80001067983 */ /* 0x000f220000300800 */
[----:B------:R-:W-:-:S03]  /*35060*/  IMAD.MOV.U32 R7, RZ, RZ, R0 ;  /* 0x000000ffff077224 */ /* 0x000fc600078e0000 */
[----:B------:R-:W5:Y:S04]  /*35070*/  LDL.LU R0, [R1+0x7ec] ;  /* 0x0007ec0001007983 */ /* 0x000f680000300800 */
[----:B------:R-:W2:Y:S04]  /*35080*/  LDL.LU.64 R14, [R1+0x1648] ;  /* 0x00164800010e7983 */ /* 0x000ea80000300a00 */
[----:B------:R-:W2:Y:S04]  /*35090*/  LDL.LU.64 R12, [R1+0x1640] ;  /* 0x00164000010c7983 */ /* 0x000ea80000300a00 */
[----:B------:R-:W-:Y:S04]  /*350a0*/  STL.64 [R1+0x2e0], R8 ;  /* 0x0002e00801007387 */ /* 0x000fe80000100a00 */
        /* <DEDUP_REMOVED lines=8> */
[----:B0-----:R-:W3:Y:S04]  /*35130*/  LDL.LU.64 R10, [R1+0x1620] ;  /* 0x00162000010a7983 */ /* 0x001ee80000300a00 */
[----:B------:R-:W3:Y:S02]  /*35140*/  LDL.LU.64 R8, [R1+0x1618] ;  /* 0x0016180001087983 */ /* 0x000ee40000300a00 */
[----:B---3--:R-:W-:-:S15]  /*35150*/  HMMA.16816.F32 R8, R16, R2, R8 ;  /* 0x000000021008723c */ /* 0x008fde0000001808 */
[----:B------:R-:W-:-:S08]  /*35160*/  NOP ;  /* 0x0000000000007918 */ /* 0x000fd00000000000 */
[----:B------:R-:W-:Y:S04]  /*35170*/  STL.64 [R1+0x2a0], R8 ;  /* 0x0002a00801007387 */ /* 0x000fe80000100a00 */
[----:B------:R0:W-:Y:S04]  /*35180*/  STL.64 [R1+0x2a8], R10 ;  /* 0x0002a80a01007387 */ /* 0x0001e80000100a00 */
[----:B0-----:R-:W3:Y:S04]  /*35190*/  LDL.LU.64 R10, [R1+0x1610] ;  /* 0x00161000010a7983 */ /* 0x001ee80000300a00 */
[----:B------:R-:W2:Y:S04]  /*351a0*/  LDL.LU.64 R8, [R1+0x1608] ;  /* 0x0016080001087983 */ /* 0x000ea80000300a00 */
[----:B------:R-:W5:Y:S04]  /*351b0*/  LDL.LU R2, [R1+0x7f8] ;  /* 0x0007f80001027983 */ /* 0x000f680000300800 */
[----:B------:R-:W5:Y:S01]  /*351c0*/  LDL.LU R3, [R1+0x83c] ;  /* 0x00083c0001037983 */ /* 0x000f620000300800 */
[----:B--2---:R-:W-:-:S15]  /*351d0*/  HMMA.16816.F32 R12, R16, R8, R12 ;  /* 0x00000008100c723c */ /* 0x004fde000000180c */
[----:B------:R-:W-:-:S08]  /*351e0*/  NOP ;  /* 0x0000000000007918 */ /* 0x000fd00000000000 */
[----:B------:R-:W-:Y:S04]  /*351f0*/  STL.64 [R1+0x280], R12 ;  /* 0x0002800c01007387 */ /* 0x000fe80000100a00 */
[----:B------:R0:W-:Y:S04]  /*35200*/  STL.64 [R1+0x288], R14 ;  /* 0x0002880e01007387 */ /* 0x0001e80000100a00 */
[----:B0-----:R-:W3:Y:S04]  /*35210*/  LDL.LU.64 R14, [R1+0x1600] ;  /* 0x00160000010e7983 */ /* 0x001ee80000300a00 */
[----:B------:R-:W3:Y:S04]  /*35220*/  LDL.LU.64 R12, [R1+0x15f8] ;  /* 0x0015f800010c7983 */ /* 0x000ee80000300a00 */
[----:B------:R-:W2:Y:S04]  /*35230*/  LDL.LU R8, [R1+0x7fc] ;  /* 0x0007fc0001087983 */ /* 0x000ea80000300800 */
[----:B------:R-:W5:Y:S01]  /*35240*/  LDL.LU R9, [R1+0x844] ;  /* 0x0008440001097983 */ /* 0x000f620000300800 */
[----:B---3--:R-:W-:-:S15]  /*35250*/  HMMA.16816.F32 R12, R16, R10, R12 ;  /* 0x0000000a100c723c */ /* 0x008fde000000180c */
[----:B------:R-:W-:-:S08]  /*35260*/  NOP ;  /* 0x0000000000007918 */ /* 0x000fd00000000000 */
[----:B------:R-:W-:Y:S04]  /*35270*/  STL.64 [R1+0x260], R12 ;  /* 0x0002600c01007387 */ /* 0x000fe80000100a00 */
[----:B------:R0:W-:Y:S04]  /*35280*/  STL.64 [R1+0x268], R14 ;  /* 0x0002680e01007387 */ /* 0x0001e80000100a00 */
[----:B0-----:R-:W3:Y:S04]  /*35290*/  LDL.LU.64 R14, [R1+0x15f0] ;  /* 0x0015f000010e7983 */ /* 0x001ee80000300a00 */
[----:B------:R-:W4:Y:S04]  /*352a0*/  LDL.LU.64 R12, [R1+0x15e8] ;  /* 0x0015e800010c7983 */ /* 0x000f280000300a00 */
[----:B------:R-:W2:Y:S04]  /*352b0*/  LDL.LU R10, [R1+0x7e8] ;  /* 0x0007e800010a7983 */ /* 0x000ea80000300800 */
[----:B------:R-:W5:Y:S01]  /*352c0*/  LDL.LU R11, [R1+0x84c] ;  /* 0x00084c00010b7983 */ /* 0x000f620000300800 */
[C---:B----4-:R-:W-:Y:S06]  /*352d0*/  HMMA.16816.F32 R24, R16.reuse, R12, R24 ;  /* 0x0000000c1018723c */ /* 0x050fec0000001818 */
[----:B---3--:R-:W-:-:S15]  /*352e0*/  HMMA.16816.F32 R20, R16, R14, R20 ;  /* 0x0000000e1014723c */ /* 0x008fde0000001814 */
[----:B------:R-:W-:-:S02]  /*352f0*/  NOP ;  /* 0x0000000000007918 */ /* 0x000fc40000000000 */
[----:B------:R-:W-:Y:S04]  /*35300*/  STL.64 [R1+0x240], R24 ;  /* 0x0002401801007387 */ /* 0x000fe80000100a00 */
[----:B------:R0:W-:Y:S04]  /*35310*/  STL.64 [R1+0x248], R26 ;  /* 0x0002481a01007387 */ /* 0x0001e80000100a00 */
[----:B0-----:R-:W3:Y:S04]  /*35320*/  LDL.LU.64 R26, [R1+0x15e0] ;  /* 0x0015e000011a7983 */ /* 0x001ee80000300a00 */
[----:B------:R-:W3:Y:S04]  /*35330*/  LDL.LU.64 R24, [R1+0x15d8] ;  /* 0x0015d80001187983 */ /* 0x000ee80000300a00 */
[----:B------:R-:W4:Y:S04]  /*35340*/  LDL.LU R12, [R1+0x854] ;  /* 0x00085400010c7983 */ /* 0x000f280000300800 */
[----:B------:R-:W2:Y:S04]  /*35350*/  LDL.LU R13, [R1+0x850] ;  /* 0x00085000010d7983 */ /* 0x000ea80000300800 */
[----:B------:R-:W-:Y:S04]  /*35360*/  STL.64 [R1+0x220], R20 ;  /* 0x0002201401007387 */ /* 0x000fe80000100a00 */
[----:B------:R0:W-:Y:S04]  /*35370*/  STL.64 [R1+0x228], R22 ;  /* 0x0002281601007387 */ /* 0x0001e80000100a00 */
[----:B0-----:R-:W5:Y:S04]  /*35380*/  LDL.LU.64 R22, [R1+0x15d0] ;  /* 0x0015d00001167983 */ /* 0x001f680000300a00 */
[----:B------:R-:W3:Y:S04]  /*35390*/  LDL.LU.64 R20, [R1+0x15c8] ;  /* 0x0015c80001147983 */ /* 0x000ee80000300a00 */
[----:B------:R-:W4:Y:S04]  /*353a0*/  LDL.LU R14, [R1+0x85c] ;  /* 0x00085c00010e7983 */ /* 0x000f280000300800 */
[----:B------:R-:W2:Y:S01]  /*353b0*/  LDL.LU R15, [R1+0x858] ;  /* 0x00085800010f7983 */ /* 0x000ea20000300800 */
[----:B---3--:R-:W-:-:S15]  /*353c0*/  HMMA.16816.F32 R24, R16, R20, R24 ;  /* 0x000000141018723c */ /* 0x008fde0000001818 */
[----:B------:R-:W-:-:S08]  /*353d0*/  NOP ;  /* 0x0000000000007918 */ /* 0x000fd00000000000 */
[----:B------:R-:W-:Y:S04]  /*353e0*/  STL.64 [R1+0x200], R24 ;  /* 0x0002001801007387 */ /* 0x000fe80000100a00 */
[----:B------:R0:W-:Y:S04]  /*353f0*/  STL.64 [R1+0x208], R26 ;  /* 0x0002081a01007387 */ /* 0x0001e80000100a00 */
[----:B0-----:R-:W5:Y:S04]  /*35400*/  LDL.LU.64 R26, [R1+0x15c0] ;  /* 0x0015c000011a7983 */ /* 0x001f680000300a00 */
[----:B------:R-:W5:Y:S04]  /*35410*/  LDL.LU.64 R24, [R1+0x15b8] ;  /* 0x0015b80001187983 */ /* 0x000f680000300a00 */
[----:B------:R-:W3:Y:S04]  /*35420*/  LDL.LU R20, [R1+0x800] ;  /* 0x0008000001147983 */ /* 0x000ee80000300800 */
[----:B------:R-:W4:Y:S01]  /*35430*/  LDL.LU R21, [R1+0x860] ;  /* 0x0008600001157983 */ /* 0x000f220000300800 */
[----:B-----5:R-:W-:Y:S01]  /*35440*/  HMMA.16816.F32 R24, R16, R22, R24 ;  /* 0x000000161018723c */ /* 0x020fe20000001818 */
[----:B---3--:R-:W-:-:S02]  /*35450*/  IADD3 R20, P3, R20, UR7, RZ ;  /* 0x0000000714147c10 */ /* 0x008fc4000ff7e0ff */
[----:B----4-:R-:W-:Y:S02]  /*35460*/  IADD3 R21, P6, R21, UR7, RZ ;  /* 0x0000000715157c10 */ /* 0x010fe4000ffde0ff */
[----:B------:R-:W-:Y:S02]  /*35470*/  IADD3 R14, P5, R14, UR7, RZ ;  /* 0x000000070e0e7c10 */ /* 0x000fe4000ffbe0ff */
[----:B--2---:R-:W-:Y:S02]  /*35480*/  IADD3 R15, P2, R15, UR7, RZ ;  /* 0x000000070f0f7c10 */ /* 0x004fe4000ff5e0ff */
[----:B------:R-:W-:Y:S02]  /*35490*/  IADD3 R12, P1, R12, UR7, RZ ;  /* 0x000000070c0c7c10 */ /* 0x000fe4000ff3e0ff */
[----:B------:R-:W-:Y:S01]  /*354a0*/  IADD3 R13, P4, R13, UR7, RZ ;  /* 0x000000070d0d7c10 */ /* 0x000fe2000ff9e0ff */
[----:B------:R-:W0:Y:S11]  /*354b0*/  LDC R22, c[0x0][0x230] ;  /* 0x00008c00ff167b82 */ /* 0x000e360000000800 */
[----:B------:R-:W-:Y:S04]  /*354c0*/  STL.64 [R1+0x1e0], R24 ;  /* 0x0001e01801007387 */ /* 0x000fe80000100a00 */
[----:B------:R1:W-:Y:S04]  /*354d0*/  STL.64 [R1+0x1e8], R26 ;  /* 0x0001e81a01007387 */ /* 0x0003e80000100a00 */
[----:B-1----:R-:W2:Y:S04]  /*354e0*/  LDL.LU.64 R26, [R1+0x15b0] ;  /* 0x0015b000011a7983 */ /* 0x002ea80000300a00 */
[----:B------:R-:W3:Y:S02]  /*354f0*/  LDL.LU.64 R24, [R1+0x15a8] ;  /* 0x0015a80001187983 */ /* 0x000ee40000300a00 */
[----:B---3--:R-:W-:-:S15]  /*35500*/  HMMA.16816.F32 R4, R16, R24, R4 ;  /* 0x000000181004723c */ /* 0x008fde0000001804 */
[----:B------:R-:W-:-:S08]  /*35510*/  NOP ;  /* 0x0000000000007918 */ /* 0x000fd00000000000 */
[----:B------:R-:W-:Y:S04]  /*35520*/  STL.64 [R1+0x1a0], R4 ;  /* 0x0001a00401007387 */ /* 0x000fe80000100a00 */
[----:B------:R1:W-:Y:S04]  /*35530*/  STL.64 [R1+0x1a8], R6 ;  /* 0x0001a80601007387 */ /* 0x0003e80000100a00 */
[----:B-1----:R-:W2:Y:S04]  /*35540*/  LDL.LU.64 R6, [R1+0x15a0] ;  /* 0x0015a00001067983 */ /* 0x002ea80000300a00 */
[----:B------:R-:W2:Y:S02]  /*35550*/  LDL.LU.64 R4, [R1+0x1598] ;  /* 0x0015980001047983 */ /* 0x000ea40000300a00 */
[----:B--2---:R-:W-:Y:S02]  /*35560*/  HMMA.16816.F32 R24, R16, R26, R4 ;  /* 0x0000001a1018723c */ /* 0x004fe40000001804 */
[----:B------:R-:W2:Y:S04]  /*35570*/  LDL.LU.64 R6, [R1+0x1590] ;  /* 0x0015900001067983 */ /* 0x000ea80000300a00 */
[----:B------:R-:W3:-:S15]  /*35580*/  LDL.LU.64 R4, [R1+0x1588] ;  /* 0x0015880001047983 */ /* 0x000ede0000300a00 */
[----:B------:R-:W-:-:S02]  /*35590*/  NOP ;  /* 0x0000000000007918 */ /* 0x000fc40000000000 */
[----:B------:R1:W-:Y:S04]  /*355a0*/  STL.64 [R1+0x180], R24 ;  /* 0x0001801801007387 */ /* 0x0003e80000100a00 */
[----:B------:R4:W-:Y:S04]  /*355b0*/  STL.64 [R1+0x188], R26 ;  /* 0x0001881a01007387 */ /* 0x0009e80000100a00 */
[----:B-1----:R-:W5:Y:S04]  /*355c0*/  LDL.LU R24, [R1+0xb0] ;  /* 0x0000b00001187983 */ /* 0x002f680000300800 */
[----:B------:R-:W5:Y:S04]  /*355d0*/  LDL.LU R25, [R1+0xb4] ;  /* 0x0000b40001197983 */ /* 0x000f680000300800 */
[----:B----4-:R-:W5:Y:S04]  /*355e0*/  LDL.LU R26, [R1+0xb8] ;  /* 0x0000b800011a7983 */ /* 0x010f680000300800 */
[----:B------:R-:W5:Y:S01]  /*355f0*/  LDL.LU R27, [R1+0xbc] ;  /* 0x0000bc00011b7983 */ /* 0x000f620000300800 */
[----:B------:R-:W-:-:S02]  /*35600*/  IADD3.X R10, R10, UR12, RZ, P3, !PT ;  /* 0x0000000c0a0a7c10 */ /* 0x000fc40009ffe4ff */
[----:B------:R-:W-:Y:S02]  /*35610*/  IADD3 R11, P3, R11, UR7, RZ ;  /* 0x000000070b0b7c10 */ /* 0x000fe4000ff7e0ff */
[----:B------:R-:W-:Y:S02]  /*35620*/  IADD3.X R8, R8, UR12, RZ, P6, !PT ;  /* 0x0000000c08087c10 */ /* 0x000fe4000b7fe4ff */
[----:B------:R-:W-:Y:S02]  /*35630*/  IADD3 R9, P6, R9, UR7, RZ ;  /* 0x0000000709097c10 */ /* 0x000fe4000ffde0ff */
[----:B------:R-:W-:Y:S02]  /*35640*/  IADD3.X R2, R2, UR12, RZ, P5, !PT ;  /* 0x0000000c02027c10 */ /* 0x000fe4000affe4ff */
[----:B------:R-:W-:Y:S02]  /*35650*/  IADD3 R3, P5, R3, UR7, RZ ;  /* 0x0000000703037c10 */ /* 0x000fe4000ffbe0ff */
[----:B---3--:R-:W-:-:S02]  /*35660*/  IADD3.X R4, R4, UR12, RZ, P2, !PT ;  /* 0x0000000c04047c10 */ /* 0x008fc400097fe4ff */
[----:B------:R-:W-:Y:S01]  /*35670*/  IADD3 R5, P2, R5, UR7, RZ ;  /* 0x0000000705057c10 */ /* 0x000fe2000ff5e0ff */
[----:B-----5:R-:W-:-:S15]  /*35680*/  HMMA.16816.F32 R16, R16, R28, R24 ;  /* 0x0000001c1010723c */ /* 0x020fde0000001818 */
[----:B------:R-:W-:-:S08]  /*35690*/  NOP ;  /* 0x0000000000007918 */ /* 0x000fd00000000000 */
[----:B------:R1:W-:Y:S04]  /*356a0*/  STL.64 [R1+0x5b0], R16 ;  /* 0x0005b01001007387 */ /* 0x0003e80000100a00 */
[----:B------:R-:W-:Y:S04]  /*356b0*/  STL.64 [R1+0x5b8], R18 ;  /* 0x0005b81201007387 */ /* 0x000fe80000100a00 */
        /* <DEDUP_REMOVED lines=14> */
[----:B-1----:R-:W3:Y:S01]  /*357a0*/  LDL.LU R16, [R1+0x81c] ;  /* 0x00081c0001107983 */ /* 0x002ee20000300800 */
[----:B--2---:R-:W-:-:S02]  /*357b0*/  IADD3.X R6, R6, UR12, RZ, P1, !PT ;  /* 0x0000000c06067c10 */ /* 0x004fc40008ffe4ff */
[----:B------:R-:W-:-:S03]  /*357c0*/  IADD3 R7, P1, R7, UR7, RZ ;  /* 0x0000000707077c10 */ /* 0x000fc6000ff3e0ff */
[----:B------:R-:W-:Y:S04]  /*357d0*/  STL [R1+0x7f0], R6 ;  /* 0x0007f00601007387 */ /* 0x000fe80000100800 */
[----:B---3--:R1:W-:Y:S04]  /*357e0*/  STL [R1+0x157c], R16 ;  /* 0x00157c1001007387 */ /* 0x0083e80000100800 */
[----:B------:R-:W-:Y:S04]  /*357f0*/  STL [R1+0x82c], R7 ;  /* 0x00082c0701007387 */ /* 0x000fe80000100800 */
[----:B-1----:R-:W2:Y:S01]  /*35800*/  LDL.LU R16, [R1+0x848] ;  /* 0x0008480001107983 */ /* 0x002ea20000300800 */
[----:B------:R-:W-:-:S05]  /*35810*/  IADD3.X R0, R0, UR12, RZ, P4, !PT ;  /* 0x0000000c00007c10 */ /* 0x000fca000a7fe4ff */
[----:B------:R-:W-:Y:S01]  /*35820*/  STL [R1+0x7ec], R0 ;  /* 0x0007ec0001007387 */ /* 0x000fe20000100800 */
[----:B0-----:R-:W-:-:S05]  /*35830*/  VIADD R22, R22, 0x1f ;  /* 0x0000001f16167836 */ /* 0x001fca0000000000 */
[----:B------:R-:W-:Y:S01]  /*35840*/  SHF.R.S32.HI R23, RZ, 0x1f, R22 ;  /* 0x0000001fff177819 */ /* 0x000fe20000011416 */
[----:B------:R-:W-:-:S03]  /*35850*/  UIADD3 UR4, UR4, 0x1, URZ ;  /* 0x0000000104047890 */ /* 0x000fc6000fffe03f */
[----:B------:R-:W-:Y:S01]  /*35860*/  LEA.HI R23, R23, R22, RZ, 0x5 ;  /* 0x0000001617177211 */ /* 0x000fe200078f28ff */
[----:B--2---:R0:W-:Y:S04]  /*35870*/  STL [R1+0x1580], R16 ;  /* 0x0015801001007387 */ /* 0x0041e80000100800 */
[----:B0-----:R-:W2:Y:S04]  /*35880*/  LDL.LU R16, [R1+0x824] ;  /* 0x0008240001107983 */ /* 0x001ea80000300800 */
[----:B------:R-:W3:Y:S04]  /*35890*/  LDL.LU R17, [R1+0x840] ;  /* 0x0008400001117983 */ /* 0x000ee80000300800 */
[----:B------:R-:W4:Y:S04]  /*358a0*/  LDL.LU R18, [R1+0x814] ;  /* 0x0008140001127983 */ /* 0x000f280000300800 */
[----:B------:R-:W5:Y:S04]  /*358b0*/  LDL.LU R19, [R1+0x838] ;  /* 0x0008380001137983 */ /* 0x000f680000300800 */
[----:B------:R-:W5:Y:S01]  /*358c0*/  LDL.LU R28, [R1+0x80c] ;  /* 0x00080c00011c7983 */ /* 0x000f620000300800 */
[----:B------:R-:W-:-:S03]  /*358d0*/  SHF.R.S32.HI R23, RZ, 0x5, R23 ;  /* 0x00000005ff177819 */ /* 0x000fc60000011417 */
[----:B------:R-:W5:Y:S04]  /*358e0*/  LDL.LU R29, [R1+0x830] ;  /* 0x00083000011d7983 */ /* 0x000f680000300800 */
[----:B------:R-:W5:Y:S04]  /*358f0*/  LDL.LU R26, [R1+0xfec] ;  /* 0x000fec00011a7983 */ /* 0x000f680000300800 */
[----:B------:R-:W5:Y:S04]  /*35900*/  LDL.LU R27, [R1+0x828] ;  /* 0x00082800011b7983 */ /* 0x000f680000300800 */
[----:B------:R-:W5:Y:S04]  /*35910*/  LDL.LU R24, [R1+0x878] ;  /* 0x0008780001187983 */ /* 0x000f680000300800 */
[----:B------:R-:W5:Y:S01]  /*35920*/  LDL.LU R25, [R1+0x820] ;  /* 0x0008200001197983 */ /* 0x000f620000300800 */
[----:B------:R-:W-:-:S03]  /*35930*/  ISETP.NE.U32.AND P0, PT, R23, UR4, PT ;  /* 0x0000000417007c0c */ /* 0x000fc6000bf05070 */
        /* <DEDUP_REMOVED lines=19> */
[----:B--2---:R-:W-:-:S05]  /*35a70*/  IADD3 R16, P4, R16, UR7, RZ ;  /* 0x0000000710107c10 */ /* 0x004fca000ff9e0ff */
[----:B------:R0:W-:Y:S04]  /*35a80*/  STL [R1+0x824], R16 ;  /* 0x0008241001007387 */ /* 0x0001e80000100800 */
[----:B0-----:R-:W2:Y:S02]  /*35a90*/  LDL.LU R16, [R1+0x1580] ;  /* 0x0015800001107983 */ /* 0x001ea40000300800 */
[----:B--2---:R-:W-:-:S05]  /*35aa0*/  IADD3.X R16, R16, UR12, RZ, P3, !PT ;  /* 0x0000000c10107c10 */ /* 0x004fca0009ffe4ff */
[----:B------:R0:W-:Y:S04]  /*35ab0*/  STL [R1+0x848], R16 ;  /* 0x0008481001007387 */ /* 0x0001e80000100800 */
[----:B0-----:R-:W2:Y:S01]  /*35ac0*/  LDL.LU R16, [R1+0x157c] ;  /* 0x00157c0001107983 */ /* 0x001ea20000300800 */
[----:B---3--:R-:W-:Y:S02]  /*35ad0*/  IADD3.X R17, R17, UR12, RZ, P6, !PT ;  /* 0x0000000c11117c10 */ /* 0x008fe4000b7fe4ff */
[----:B----4-:R-:W-:Y:S02]  /*35ae0*/  IADD3 R18, P6, R18, UR7, RZ ;  /* 0x0000000712127c10 */ /* 0x010fe4000ffde0ff */
[----:B-----5:R-:W-:Y:S02]  /*35af0*/  IADD3.X R19, R19, UR12, RZ, P5, !PT ;  /* 0x0000000c13137c10 */ /* 0x020fe4000affe4ff */
[----:B------:R-:W-:-:S02]  /*35b00*/  IADD3 R28, P5, R28, UR7, RZ ;  /* 0x000000071c1c7c10 */ /* 0x000fc4000ffbe0ff */
[----:B------:R-:W-:Y:S02]  /*35b10*/  IADD3.X R29, R29, UR12, RZ, P2, !PT ;  /* 0x0000000c1d1d7c10 */ /* 0x000fe400097fe4ff */
[----:B------:R-:W-:Y:S02]  /*35b20*/  IADD3 R26, P2, R26, UR8, RZ ;  /* 0x000000081a1a7c10 */ /* 0x000fe4000ff5e0ff */
[----:B------:R-:W-:Y:S02]  /*35b30*/  IADD3.X R27, R27, UR12, RZ, P1, !PT ;  /* 0x0000000c1b1b7c10 */ /* 0x000fe40008ffe4ff */
[----:B------:R-:W-:Y:S02]  /*35b40*/  IADD3 R24, P1, R24, UR8, RZ ;  /* 0x0000000818187c10 */ /* 0x000fe4000ff3e0ff */
[----:B------:R-:W-:Y:S02]  /*35b50*/  IADD3.X R25, R25, UR12, RZ, P4, !PT ;  /* 0x0000000c19197c10 */ /* 0x000fe4000a7fe4ff */
        /* <DEDUP_REMOVED lines=12> */
[----:B--2---:R-:W-:-:S05]  /*35c20*/  IADD3 R16, P3, R16, UR7, RZ ;  /* 0x0000000710107c10 */ /* 0x004fca000ff7e0ff */
[----:B------:R0:W-:Y:S04]  /*35c30*/  STL [R1+0x81c], R16 ;  /* 0x00081c1001007387 */ /* 0x0001e80000100800 */
[----:B------:R-:W-:Y:S04]  /*35c40*/  STL [R1+0x840], R17 ;  /* 0x0008401101007387 */ /* 0x000fe80000100800 */
[----:B------:R-:W-:Y:S04]  /*35c50*/  STL [R1+0x814], R18 ;  /* 0x0008141201007387 */ /* 0x000fe80000100800 */
[----:B------:R-:W-:Y:S04]  /*35c60*/  STL [R1+0x838], R19 ;  /* 0x0008381301007387 */ /* 0x000fe80000100800 */
[----:B------:R-:W-:Y:S04]  /*35c70*/  STL [R1+0x80c], R28 ;  /* 0x00080c1c01007387 */ /* 0x000fe80000100800 */
[----:B------:R-:W-:Y:S04]  /*35c80*/  STL [R1+0x830], R29 ;  /* 0x0008301d01007387 */ /* 0x000fe80000100800 */
[----:B------:R-:W-:Y:S01]  /*35c90*/  STL [R1+0xfec], R26 ;  /* 0x000fec1a01007387 */ /* 0x000fe20000100800 */
[----:B------:R-:W-:-:S03]  /*35ca0*/  IADD3.X R23, R23, UR12, RZ, P3, !PT ;  /* 0x0000000c17177c10 */ /* 0x000fc60009ffe4ff */
[----:B------:R-:W-:Y:S01]  /*35cb0*/  STL [R1+0x828], R27 ;  /* 0x0008281b01007387 */ /* 0x000fe20000100800 */
[----:B------:R-:W-:-:S03]  /*35cc0*/  IADD3 R20, P3, R20, UR8, RZ ;  /* 0x0000000814147c10 */ /* 0x000fc6000ff7e0ff */
        /* <DEDUP_REMOVED lines=20> */
[----:B0-----:R-:W2:Y:S01]  /*35e10*/  LDL.LU R16, [R1+0xfcc] ;  /* 0x000fcc0001107983 */ /* 0x001ea20000300800 */
[----:B------:R-:W-:-:S02]  /*35e20*/  IADD3 R6, P6, R6, UR8, RZ ;  /* 0x0000000806067c10 */ /* 0x000fc4000ffde0ff */
[----:B------:R-:W-:-:S03]  /*35e30*/  IADD3.X R7, R7, UR13, RZ, P5, !PT ;  /* 0x0000000d07077c10 */ /* 0x000fc6000affe4ff */
[----:B------:R-:W-:Y:S04]  /*35e40*/  STL [R1+0xfb8], R6 ;  /* 0x000fb80601007387 */ /* 0x000fe80000100800 */
[----:B--2---:R0:W-:Y:S04]  /*35e50*/  STL [R1+0x1574], R16 ;  /* 0x0015741001007387 */ /* 0x0041e80000100800 */
[----:B------:R-:W-:Y:S04]  /*35e60*/  STL [R1+0x868], R7 ;  /* 0x0008680701007387 */ /* 0x000fe80000100800 */
[----:B0-----:R-:W2:Y:S01]  /*35e70*/  LDL.LU R16, [R1+0xfa8] ;  /* 0x000fa80001107983 */ /* 0x001ea20000300800 */
[----:B------:R-:W-:-:S05]  /*35e80*/  IADD3 R0, P5, R0, UR8, RZ ;  /* 0x0000000800007c10 */ /* 0x000fca000ffbe0ff */
[----:B------:R-:W-:Y:S04]  /*35e90*/  STL [R1+0xfb0], R0 ;  /* 0x000fb00001007387 */ /* 0x000fe80000100800 */
[----:B--2---:R0:W-:Y:S04]  /*35ea0*/  STL [R1+0x1578], R16 ;  /* 0x0015781001007387 */ /* 0x0041e80000100800 */
[----:B0-----:R-:W2:Y:S04]  /*35eb0*/  LDL.LU R16, [R1+0xfd4] ;  /* 0x000fd40001107983 */ /* 0x001ea80000300800 */
[----:B------:R-:W3:Y:S04]  /*35ec0*/  LDL.LU R17, [R1+0xfa0] ;  /* 0x000fa00001117983 */ /* 0x000ee80000300800 */
[----:B------:R-:W4:Y:S04]  /*35ed0*/  LDL.LU R18, [R1+0xfc4] ;  /* 0x000fc40001127983 */ /* 0x000f280000300800 */
[----:B------:R-:W5:Y:S04]  /*35ee0*/  LDL.LU R19, [R1+0xf98] ;  /* 0x000f980001137983 */ /* 0x000f680000300800 */
[----:B------:R-:W3:Y:S04]  /*35ef0*/  LDL.LU R28, [R1+0xfbc] ;  /* 0x000fbc00011c7983 */ /* 0x000ee80000300800 */
        /* <DEDUP_REMOVED lines=23> */
[----:B------:R-:W3:Y:S01]  /*36070*/  LDL.LU R0, [R1+0xf5c] ;  /* 0x000f5c0001007983 */ /* 0x000ee20000300800 */
[----:B--2---:R-:W-:-:S05]  /*36080*/  IADD3.X R16, R16, UR13, RZ, P2, !PT ;  /* 0x0000000d10107c10 */ /* 0x004fca00097fe4ff */
[----:B------:R0:W-:Y:S04]  /*36090*/  STL [R1+0xfd4], R16 ;  /* 0x000fd41001007387 */ /* 0x0001e80000100800 */
[----:B0-----:R-:W2:Y:S02]  /*360a0*/  LDL.LU R16, [R1+0x1578] ;  /* 0x0015780001107983 */ /* 0x001ea40000300800 */
[----:B--2---:R-:W-:-:S05]  /*360b0*/  IADD3 R16, P2, R16, UR8, RZ ;  /* 0x0000000810107c10 */ /* 0x004fca000ff5e0ff */
[----:B------:R0:W-:Y:S04]  /*360c0*/  STL [R1+0xfa8], R16 ;  /* 0x000fa81001007387 */ /* 0x0001e80000100800 */
[----:B0-----:R-:W2:Y:S01]  /*360d0*/  LDL.LU R16, [R1+0x1574] ;  /* 0x0015740001107983 */ /* 0x001ea20000300800 */
[----:B----4-:R-:W-:Y:S02]  /*360e0*/  IADD3.X R18, R18, UR13, RZ, P4, !PT ;  /* 0x0000000d12127c10 */ /* 0x010fe4000a7fe4ff */
[----:B-----5:R-:W-:Y:S02]  /*360f0*/  IADD3 R19, P4, R19, UR8, RZ ;  /* 0x0000000813137c10 */ /* 0x020fe4000ff9e0ff */
[----:B---3--:R-:W-:Y:S02]  /*36100*/  IADD3.X R28, R28, UR13, RZ, P3, !PT ;  /* 0x0000000d1c1c7c10 */ /* 0x008fe40009ffe4ff */
        /* <DEDUP_REMOVED lines=17> */
[----:B--2---:R-:W-:Y:S02]  /*36220*/  IADD3.X R16, R16, UR13, RZ, P1, !PT ;  /* 0x0000000d10107c10 */ /* 0x004fe40008ffe4ff */
[----:B------:R-:W-:-:S03]  /*36230*/  IADD3 R17, P1, R17, UR8, RZ ;  /* 0x0000000811117c10 */ /* 0x000fc6000ff3e0ff */
[----:B------:R0:W-:Y:S04]  /*36240*/  STL [R1+0xfcc], R16 ;  /* 0x000fcc1001007387 */ /* 0x0001e80000100800 */
        /* <DEDUP_REMOVED lines=29> */
[----:B0-----:R-:W2:Y:S01]  /*36420*/  LDL.LU R16, [R1+0xf28] ;  /* 0x000f280001107983 */ /* 0x001ea20000300800 */
[----:B------:R-:W-:-:S02]  /*36430*/  IADD3.X R6, R6, UR13, RZ, P4, !PT ;  /* 0x0000000d06067c10 */ /* 0x000fc4000a7fe4ff */
[----:B------:R-:W-:-:S03]  /*36440*/  IADD3 R7, P4, R7, UR8, RZ ;  /* 0x0000000807077c10 */ /* 0x000fc6000ff9e0ff */
[----:B------:R-:W-:Y:S04]  /*36450*/  STL [R1+0xf64], R6 ;  /* 0x000f640601007387 */ /* 0x000fe80000100800 */
[----:B--2---:R0:W-:Y:S04]  /*36460*/  STL [R1+0x156c], R16 ;  /* 0x00156c1001007387 */ /* 0x0041e80000100800 */
[----:B------:R-:W-:Y:S04]  /*36470*/  STL [R1+0xf38], R7 ;  /* 0x000f380701007387 */ /* 0x000fe80000100800 */
[----:B0-----:R-:W2:Y:S01]  /*36480*/  LDL.LU R16, [R1+0xf54] ;  /* 0x000f540001107983 */ /* 0x001ea20000300800 */
[----:B------:R-:W-:-:S05]  /*36490*/  IADD3.X R0, R0, UR13, RZ, P3, !PT ;  /* 0x0000000d00007c10 */ /* 0x000fca0009ffe4ff */
[----:B------:R-:W-:Y:S04]  /*364a0*/  STL [R1+0xf5c], R0 ;  /* 0x000f5c0001007387 */ /* 0x000fe80000100800 */
        /* <DEDUP_REMOVED lines=1415> */
[----:B------:R-:W-:-:S02]  /*3bd20*/  IADD3.X R5, R5, UR13, RZ, P1, !PT ;  /* 0x0000000d05057c10 */ /* 0x000fc40008ffe4ff */
[----:B------:R-:W-:Y:S02]  /*3bd30*/  IADD3.X R6, R6, UR13, RZ, P4, !PT ;  /* 0x0000000d06067c10 */ /* 0x000fe4000a7fe4ff */
[----:B------:R-:W-:Y:S02]  /*3bd40*/  IADD3.X R0, R0, UR12, RZ, P6, !PT ;  /* 0x0000000c00007c10 */ /* 0x000fe4000b7fe4ff */
[----:B------:R-:W-:Y:S02]  /*3bd50*/  IADD3.X R7, R7, UR13, RZ, P3, !PT ;  /* 0x0000000d07077c10 */ /* 0x000fe40009ffe4ff */
[----:B--2---:R-:W-:-:S05]  /*3bd60*/  IADD3 R16, P5, R16, UR8, RZ ;  /* 0x0000000810107c10 */ /* 0x004fca000ffbe0ff */
[----:B------:R0:W-:Y:S04]  /*3bd70*/  STL [R1+0x102c], R16 ;  /* 0x00102c1001007387 */ /* 0x0001e80000100800 */
[----:B------:R0:W-:Y:S04]  /*3bd80*/  STL [R1+0x890], R17 ;  /* 0x0008901101007387 */ /* 0x0001e80000100800 */
[----:B------:R0:W-:Y:S04]  /*3bd90*/  STL [R1+0x1034], R18 ;  /* 0x0010341201007387 */ /* 0x0001e80000100800 */
[----:B------:R0:W-:Y:S04]  /*3bda0*/  STL [R1+0x88c], R19 ;  /* 0x00088c1301007387 */ /* 0x0001e80000100800 */
[----:B------:R0:W-:Y:S04]  /*3bdb0*/  STL [R1+0x103c], R28 ;  /* 0x00103c1c01007387 */ /* 0x0001e80000100800 */
[----:B------:R0:W-:Y:S04]  /*3bdc0*/  STL [R1+0x888], R29 ;  /* 0x0008881d01007387 */ /* 0x0001e80000100800 */
[----:B------:R0:W-:Y:S01]  /*3bdd0*/  STL [R1+0x1044], R26 ;  /* 0x0010441a01007387 */ /* 0x0001e20000100800 */
[----:B------:R-:W-:-:S03]  /*3bde0*/  IADD3.X R23, R23, UR13, RZ, P5, !PT ;  /* 0x0000000d17177c10 */ /* 0x000fc6000affe4ff */
[----:B------:R0:W-:Y:S01]  /*3bdf0*/  STL [R1+0x884], R27 ;  /* 0x0008841b01007387 */ /* 0x0001e20000100800 */
[----:B------:R-:W-:-:S03]  /*3be00*/  IADD3 R20, P5, R20, UR8, RZ ;  /* 0x0000000814147c10 */ /* 0x000fc6000ffbe0ff */
[----:B------:R0:W-:Y:S04]  /*3be10*/  STL [R1+0x104c], R24 ;  /* 0x00104c1801007387 */ /* 0x0001e80000100800 */
        /* <DEDUP_REMOVED lines=21> */
[----:B------:R-:W-:Y:S05]  /*3bf70*/  @P0 BRA `(.L_x_1) ;  /* 0xfffffe54007c0947 */ /* 0x000fea000383ffff */
.L_x_0:
[----:B0-----:R-:W3:Y:S01]  /*3bf80*/  LDL.LU R2, [R1+0x1c8] ;  /* 0x0001c80001027983 */ /* 0x001ee20000300800 */
[----:B------:R-:W-:Y:S01]  /*3bf90*/  ULDC.64 UR6, c[0x0][0x228] ;  /* 0x00008a0000067ab9 */ /* 0x000fe20000000a00 */
[----:B------:R-:W-:Y:S02]  /*3bfa0*/  ULDC UR4, c[0x0][0x22c] ;  /* 0x00008b0000047ab9 */ /* 0x000fe40000000800 */
[----:B--2---:R-:W3:Y:S04]  /*3bfb0*/  LDL.LU R0, [R1+0x1cc] ;  /* 0x0001cc0001007983 */ /* 0x004ee80000300800 */
[----:B------:R0:W-:Y:S04]  /*3bfc0*/  STL [R1+0x1644], R12 ;  /* 0x0016440c01007387 */ /* 0x0001e80000100800 */
[----:B------:R-:W-:Y:S04]  /*3bfd0*/  STL [R1+0x1634], R22 ;  /* 0x0016341601007387 */ /* 0x000fe80000100800 */
[----:B0-----:R-:W2:Y:S04]  /*3bfe0*/  LDL.LU R12, [R1+0x1f4] ;  /* 0x0001f400010c7983 */ /* 0x001ea80000300800 */
[----:B------:R-:W4:Y:S01]  /*3bff0*/  LDL.LU R17, [R1+0x1fc] ;  /* 0x0001fc0001117983 */ /* 0x000f220000300800 */
[----:B------:R-:W0:Y:S08]  /*3c000*/  S2UR UR5, SR_CgaCtaId ;  /* 0x00000000000579c3 */ /* 0x000e300000008800 */
[----:B------:R-:W-:Y:S01]  /*3c010*/  BAR.SYNC.DEFER_BLOCKING 0x0 ;  /* 0x0000000000007b1d */ /* 0x000fe20000010000 */
[----:B---3--:R-:W-:-:S05]  /*3c020*/  F2FP.SATFINITE.E4M3.F32.PACK_AB_MERGE_C R0, R0, R2, RZ ;  /* 0x000000020000723e */ /* 0x008fca00048070ff */
[----:B------:R-:W-:Y:S04]  /*3c030*/  STL [R1+0x80], R0 ;  /* 0x0000800001007387 */ /* 0x000fe80000100800 */
[----:B----4-:R1:W-:Y:S04]  /*3c040*/  STL [R1+0x17c8], R17 ;  /* 0x0017c81101007387 */ /* 0x0103e80000100800 */
[----:B-1----:R-:W2:Y:S04]  /*3c050*/  LDL.LU R17, [R1+0x1f0] ;  /* 0x0001f00001117983 */ /* 0x002ea80000300800 */
[----:B------:R-:W3:Y:S04]  /*3c060*/  LDL.LU R16, [R1+0x214] ;  /* 0x0002140001107983 */ /* 0x000ee80000300800 */
[----:B---3--:R1:W-:Y:S04]  /*3c070*/  STL [R1+0x17c4], R16 ;  /* 0x0017c41001007387 */ /* 0x0083e80000100800 */
[----:B-1----:R-:W3:Y:S04]  /*3c080*/  LDL.LU R16, [R1+0x1f8] ;  /* 0x0001f80001107983 */ /* 0x002ee80000300800 */
[----:B------:R-:W4:Y:S04]  /*3c090*/  LDL.LU R13, [R1+0x21c] ;  /* 0x00021c00010d7983 */ /* 0x000f280000300800 */
[----:B----4-:R1:W-:Y:S04]  /*3c0a0*/  STL [R1+0x17c0], R13 ;  /* 0x0017c00d01007387 */ /* 0x0103e80000100800 */
[----:B-1----:R-:W4:Y:S04]  /*3c0b0*/  LDL.LU R13, [R1+0x210] ;  /* 0x00021000010d7983 */ /* 0x002f280000300800 */
[----:B------:R-:W5:Y:S04]  /*3c0c0*/  LDL.LU R22, [R1+0x2d4] ;  /* 0x0002d40001167983 */ /* 0x000f680000300800 */
[----:B-----5:R1:W-:Y:S04]  /*3c0d0*/  STL [R1+0x1778], R22 ;  /* 0x0017781601007387 */ /* 0x0203e80000100800 */
[----:B-1----:R-:W5:Y:S04]  /*3c0e0*/  LDL.LU R22, [R1+0x2b0] ;  /* 0x0002b00001167983 */ /* 0x002f680000300800 */
        /* <DEDUP_REMOVED lines=18> */
[----:B------:R-:W2:Y:S04]  /*3c210*/  LDL.LU R29, [R1+0x2d8] ;  /* 0x0002d800011d7983 */ /* 0x000ea80000300800 */
[----:B--2---:R1:W-:Y:S04]  /*3c220*/  STL [R1+0x1780], R29 ;  /* 0x0017801d01007387 */ /* 0x0043e80000100800 */
[----:B-1----:R-:W2:Y:S04]  /*3c230*/  LDL.LU R29, [R1+0x298] ;  /* 0x00029800011d7983 */ /* 0x002ea80000300800 */
        /* <DEDUP_REMOVED lines=11> */
[----:B-1----:R-:W2:Y:S01]  /*3c2f0*/  LDL.LU R29, [R1+0x238] ;  /* 0x00023800011d7983 */ /* 0x002ea20000300800 */
[----:B------:R-:W-:-:S03]  /*3c300*/  F2FP.SATFINITE.E4M3.F32.PACK_AB_MERGE_C R12, R12, R17, RZ ;  /* 0x000000110c0c723e */ /* 0x000fc600048070ff */
[----:B--2---:R1:W-:Y:S04]  /*3c310*/  STL [R1+0x17b8], R29 ;  /* 0x0017b81d01007387 */ /* 0x0043e80000100800 */
[----:B-1----:R-:W2:Y:S04]  /*3c320*/  LDL.LU R29, [R1+0x230] ;  /* 0x00023000011d7983 */ /* 0x002ea80000300800 */
        /* <DEDUP_REMOVED lines=23> */
[----:B------:R-:W3:Y:S04]  /*3c4a0*/  LDL.LU R17, [R1+0x17c8] ;  /* 0x0017c80001117983 */ /* 0x000ee80000300800 */
[----:B------:R1:W-:Y:S04]  /*3c4b0*/  STL [R1+0x1648], R12 ;  /* 0x0016480c01007387 */ /* 0x0003e80000100800 */
[----:B-1----:R-:W2:Y:S01]  /*3c4c0*/  LDL.LU R12, [R1+0x2d0] ;  /* 0x0002d000010c7983 */ /* 0x002ea20000300800 */
[----:B---3--:R-:W-:-:S03]  /*3c4d0*/  F2FP.SATFINITE.E4M3.F32.PACK_AB_MERGE_C R17, R17, R16, RZ ;  /* 0x000000101111723e */ /* 0x008fc600048070ff */
[----:B------:R-:W4:Y:S04]  /*3c4e0*/  LDL.LU R16, [R1+0x17c4] ;  /* 0x0017c40001107983 */ /* 0x000f280000300800 */
[----:B------:R1:W-:Y:S04]  /*3c4f0*/  STL [R1+0x164c], R17 ;  /* 0x00164c1101007387 */ /* 0x0003e80000100800 */
[----:B-1----:R-:W3:Y:S01]  /*3c500*/  LDL.LU R17, [R1+0x2bc] ;  /* 0x0002bc0001117983 */ /* 0x002ee20000300800 */
[----:B----4-:R-:W-:-:S03]  /*3c510*/  F2FP.SATFINITE.E4M3.F32.PACK_AB_MERGE_C R16, R16, R13, RZ ;  /* 0x0000000d1010723e */ /* 0x010fc600048070ff */
[----:B------:R-:W5:Y:S04]  /*3c520*/  LDL.LU R13, [R1+0x17c0] ;  /* 0x0017c000010d7983 */ /* 0x000f680000300800 */
[----:B------:R1:W-:Y:S04]  /*3c530*/  STL [R1+0x1650], R16 ;  /* 0x0016501001007387 */ /* 0x0003e80000100800 */
[----:B-1----:R-:W3:Y:S01]  /*3c540*/  LDL.LU R16, [R1+0x2b8] ;  /* 0x0002b80001107983 */ /* 0x002ee20000300800 */
[----:B-----5:R-:W-:-:S03]  /*3c550*/  F2FP.SATFINITE.E4M3.F32.PACK_AB_MERGE_C R13, R13, R22, RZ ;  /* 0x000000160d0d723e */ /* 0x020fc600048070ff */
[----:B------:R-:W2:Y:S04]  /*3c560*/  LDL.LU R22, [R1+0x17bc] ;  /* 0x0017bc0001167983 */ /* 0x000ea80000300800 */
[----:B------:R1:W-:Y:S04]  /*3c570*/  STL [R1+0x1654], R13 ;  /* 0x0016540d01007387 */ /* 0x0003e80000100800 */
[----:B-1----:R-:W4:Y:S01]  /*3c580*/  LDL.LU R13, [R1+0x2b4] ;  /* 0x0002b400010d7983 */ /* 0x002f220000300800 */
[----:B--2---:R-:W-:-:S03]  /*3c590*/  F2FP.SATFINITE.E4M3.F32.PACK_AB_MERGE_C R22, R22, R29, RZ ;  /* 0x0000001d1616723e */ /* 0x004fc600048070ff */
[----:B------:R-:W2:Y:S04]  /*3c5a0*/  LDL.LU R29, [R1+0x17b8] ;  /* 0x0017b800011d7983 */ /* 0x000ea80000300800 */
[----:B------:R1:W-:Y:S04]  /*3c5b0*/  STL [R1+0x440], R22 ;  /* 0x0004401601007387 */ /* 0x0003e80000100800 */
[----:B-1----:R-:W2:Y:S02]  /*3c5c0*/  LDL.LU R22, [R1+0x17b4] ;  /* 0x0017b40001167983 */ /* 0x002ea40000300800 */
[----:B--2---:R-:W-:-:S02]  /*3c5d0*/  F2FP.SATFINITE.E4M3.F32.PACK_AB_MERGE_C R22, R22, R29, RZ ;  /* 0x0000001d1616723e */ /* 0x004fc400048070ff */
        /* <DEDUP_REMOVED lines=26> */
[----:B-1----:R-:W4:Y:S02]  /*3c780*/  LDL.LU R22, [R1+0x177c] ;  /* 0x00177c0001167983 */ /* 0x002f240000300800 */
[----:B----4-:R-:W-:-:S02]  /*3c790*/  F2FP.SATFINITE.E4M3.F32.PACK_AB_MERGE_C R13, R13, R22, RZ ;  /* 0x000000160d0d723e */ /* 0x010fc400048070ff */
[----:B------:R-:W4:Y:S04]  /*3c7a0*/  LDL.LU R22, [R1+0x1778] ;  /* 0x0017780001167983 */ /* 0x000f280000300800 */
[----:B------:R3:W-:Y:S02]  /*3c7b0*/  STL [R1+0x23c], R13 ;  /* 0x00023c0d01007387 */ /* 0x0007e40000100800 */
[----:B---3--:R-:W-:Y:S02]  /*3c7c0*/  F2FP.SATFINITE.E4M3.F32.PACK_AB_MERGE_C R13, R17, R16, RZ ;  /* 0x00000010110d723e */ /* 0x008fe400048070ff */
[----:B--2---:R-:W-:-:S03]  /*3c7d0*/  F2FP.SATFINITE.E4M3.F32.PACK_AB_MERGE_C R16, R28, R29, RZ ;  /* 0x0000001d1c10723e */ /* 0x004fc600048070ff */
[----:B------:R1:W-:Y:S01]  /*3c7e0*/  STL [R1+0x238], R13 ;  /* 0x0002380d01007387 */ /* 0x0003e20000100800 */
[----:B------:R-:W-:Y:S02]  /*3c7f0*/  F2FP.SATFINITE.E4M3.F32.PACK_AB_MERGE_C R11, R11, R14, RZ ;  /* 0x0000000e0b0b723e */ /* 0x000fe400048070ff */
[----:B-1----:R-:W-:Y:S02]  /*3c800*/  F2FP.SATFINITE.E4M3.F32.PACK_AB_MERGE_C R13, R26, R27, RZ ;  /* 0x0000001b1a0d723e */ /* 0x002fe400048070ff */
[----:B------:R-:W-:Y:S02]  /*3c810*/  F2FP.SATFINITE.E4M3.F32.PACK_AB_MERGE_C R9, R9, R10, RZ ;  /* 0x0000000a0909723e */ /* 0x000fe400048070ff */
[----:B------:R-:W-:Y:S02]  /*3c820*/  F2FP.SATFINITE.E4M3.F32.PACK_AB_MERGE_C R7, R7, R8, RZ ;  /* 0x000000080707723e */ /* 0x000fe400048070ff */
[----:B------:R-:W-:Y:S02]  /*3c830*/  F2FP.SATFINITE.E4M3.F32.PACK_AB_MERGE_C R5, R5, R6, RZ ;  /* 0x000000060505723e */ /* 0x000fe400048070ff */
[----:B----4-:R-:W-:-:S05]  /*3c840*/  F2FP.SATFINITE.E4M3.F32.PACK_AB_MERGE_C R12, R22, R12, RZ ;  /* 0x0000000c160c723e */ /* 0x010fca00048070ff */
[----:B------:R1:W-:Y:S04]  /*3c850*/  STL [R1+0x128], R12 ;  /* 0x0001280c01007387 */ /* 0x0003e80000100800 */
[----:B------:R2:W-:Y:S01]  /*3c860*/  STL [R1+0x124], R16 ;  /* 0x0001241001007387 */ /* 0x0005e20000100800 */
[----:B-1----:R-:W-:-:S03]  /*3c870*/  F2FP.SATFINITE.E4M3.F32.PACK_AB_MERGE_C R12, R24, R25, RZ ;  /* 0x00000019180c723e */ /* 0x002fc600048070ff */
[----:B------:R1:W-:Y:S01]  /*3c880*/  STL [R1+0x11c], R13 ;  /* 0x00011c0d01007387 */ /* 0x0003e20000100800 */
[----:B--2---:R-:W-:-:S03]  /*3c890*/  F2FP.SATFINITE.E4M3.F32.PACK_AB_MERGE_C R16, R21, R23, RZ ;  /* 0x000000171510723e */ /* 0x004fc600048070ff */
[----:B------:R2:W-:Y:S01]  /*3c8a0*/  STL [R1+0x110], R12 ;  /* 0x0001100c01007387 */ /* 0x0005e20000100800 */
[----:B-1----:R-:W-:-:S03]  /*3c8b0*/  F2FP.SATFINITE.E4M3.F32.PACK_AB_MERGE_C R13, R19, R20, RZ ;  /* 0x00000014130d723e */ /* 0x002fc600048070ff */
[----:B------:R-:W-:Y:S01]  /*3c8c0*/  STL [R1+0x108], R16 ;  /* 0x0001081001007387 */ /* 0x000fe20000100800 */
[----:B--2---:R-:W-:-:S03]  /*3c8d0*/  F2FP.SATFINITE.E4M3.F32.PACK_AB_MERGE_C R12, R15, R18, RZ ;  /* 0x000000120f0c723e */ /* 0x004fc600048070ff */
[----:B------:R1:W-:Y:S04]  /*3c8e0*/  STL [R1+0xfc], R13 ;  /* 0x0000fc0d01007387 */ /* 0x0003e80000100800 */
[----:B------:R-:W-:Y:S04]  /*3c8f0*/  STL [R1+0x234], R12 ;  /* 0x0002340c01007387 */ /* 0x000fe80000100800 */
[----:B------:R-:W-:Y:S04]  /*3c900*/  STL [R1+0x254], R11 ;  /* 0x0002540b01007387 */ /* 0x000fe80000100800 */
[----:B------:R-:W-:Y:S04]  /*3c910*/  STL [R1+0x120], R9 ;  /* 0x0001200901007387 */ /* 0x000fe80000100800 */
[----:B------:R-:W-:Y:S04]  /*3c920*/  STL [R1+0x118], R7 ;  /* 0x0001180701007387 */ /* 0x000fe80000100800 */
[----:B------:R-:W-:Y:S04]  /*3c930*/  STL [R1+0x10c], R5 ;  /* 0x00010c0501007387 */ /* 0x000fe80000100800 */
[----:B-1----:R-:W2:Y:S01]  /*3c940*/  LDL.LU R13, [R1+0x4ac] ;  /* 0x0004ac00010d7983 */ /* 0x002ea20000300800 */
[----:B------:R-:W-:-:S02]  /*3c950*/  F2FP.SATFINITE.E4M3.F32.PACK_AB_MERGE_C R3, R3, R4, RZ ;  /* 0x000000040303723e */ /* 0x000fc400048070ff */
[----:B------:R-:W-:-:S03]  /*3c960*/  F2FP.SATFINITE.E4M3.F32.PACK_AB_MERGE_C R0, R0, R2, RZ ;  /* 0x000000020000723e */ /* 0x000fc600048070ff */
[----:B------:R-:W-:Y:S04]  /*3c970*/  STL [R1+0x104], R3 ;  /* 0x0001040301007387 */ /* 0x000fe80000100800 */
[----:B--2---:R1:W-:Y:S04]  /*3c980*/  STL [R1+0x16f8], R13 ;  /* 0x0016f80d01007387 */ /* 0x0043e80000100800 */
[----:B------:R-:W-:Y:S04]  /*3c990*/  STL [R1+0xf8], R0 ;  /* 0x0000f80001007387 */ /* 0x000fe80000100800 */
        /* <DEDUP_REMOVED lines=31> */
[----:B------:R-:W3:Y:S04]  /*3cb90*/  LDL.LU R16, [R1+0x4c0] ;  /* 0x0004c00001107983 */ /* 0x000ee80000300800 */
[----:B---3--:R1:W-:Y:S04]  /*3cba0*/  STL [R1+0x16f4], R16 ;  /* 0x0016f41001007387 */ /* 0x0083e80000100800 */
[----:B-1----:R-:W3:Y:S04]  /*3cbb0*/  LDL.LU R16, [R1+0x4a8] ;  /* 0x0004a80001107983 */ /* 0x002ee80000300800 */
        /* <DEDUP_REMOVED lines=31> */
[----:B-1----:R-:W2:Y:S04]  /*3cdb0*/  LDL.LU R16, [R1+0x398] ;  /* 0x0003980001107983 */ /* 0x002ea80000300800 */
[----:B------:R-:W3:Y:S04]  /*3cdc0*/  LDL.LU R17, [R1+0x4c4] ;  /* 0x0004c40001117983 */ /* 0x000ee80000300800 */
[----:B------:R-:W4:Y:S04]  /*3cdd0*/  LDL.LU R12, [R1+0x4c8] ;  /* 0x0004c800010c7983 */ /* 0x000f280000300800 */
        /* <DEDUP_REMOVED lines=13> */
[----:B------:R-:W3:Y:S04]  /*3ceb0*/  LDL.LU R14, [R1+0x540] ;  /* 0x00054000010e7983 */ /* 0x000ee80000300800 */
        /* <DEDUP_REMOVED lines=76> */
[----:B------:R-:W2:Y:S01]  /*3d380*/  LDL.LU R16, [R1+0x16f4] ;  /* 0x0016f40001107983 */ /* 0x000ea20000300800 */
[----:B----4-:R-:W-:-:S03]  /*3d390*/  F2FP.SATFINITE.E4M3.F32.PACK_AB_MERGE_C R12, R22, R12, RZ ;  /* 0x0000000c160c723e */ /* 0x010fc600048070ff */
[----:B------:R2:W-:Y:S01]  /*3d3a0*/  STL [R1+0xc8], R13 ;  /* 0x0000c80d01007387 */ /* 0x0005e20000100800 */
[----:B---3--:R-:W-:Y:S02]  /*3d3b0*/  F2FP.SATFINITE.E4M3.F32.PACK_AB_MERGE_C R11, R11, R14, RZ ;  /* 0x0000000e0b0b723e */ /* 0x008fe400048070ff */
[----:B-----5:R-:W-:Y:S02]  /*3d3c0*/  F2FP.SATFINITE.E4M3.F32.PACK_AB_MERGE_C R9, R9, R10, RZ ;  /* 0x0000000a0909723e */ /* 0x020fe400048070ff */
[----:B------:R-:W-:Y:S02]  /*3d3d0*/  F2FP.SATFINITE.E4M3.F32.PACK_AB_MERGE_C R7, R7, R8, RZ ;  /* 0x000000080707723e */ /* 0x000fe400048070ff */
[----:B------:R-:W-:Y:S02]  /*3d3e0*/  F2FP.SATFINITE.E4M3.F32.PACK_AB_MERGE_C R5, R5, R6, RZ ;  /* 0x000000060505723e */ /* 0x000fe400048070ff */
[----:B--2---:R-:W-:Y:S02]  /*3d3f0*/  F2FP.SATFINITE.E4M3.F32.PACK_AB_MERGE_C R13, R17, R16, RZ ;  /* 0x00000010110d723e */ /* 0x004fe400048070ff */
[----:B------:R-:W-:-:S03]  /*3d400*/  F2FP.SATFINITE.E4M3.F32.PACK_AB_MERGE_C R16, R28, R29, RZ ;  /* 0x0000001d1c10723e */ /* 0x000fc600048070ff */
[----:B------:R1:W-:Y:S04]  /*3d410*/  STL [R1+0x270], R13 ;  /* 0x0002700d01007387 */ /* 0x0003e80000100800 */
[----:B------:R2:W-:Y:S01]  /*3d420*/  STL [R1+0x27c], R12 ;  /* 0x00027c0c01007387 */ /* 0x0005e20000100800 */
[----:B-1----:R-:W-:-:S03]  /*3d430*/  F2FP.SATFINITE.E4M3.F32.PACK_AB_MERGE_C R13, R26, R27, RZ ;  /* 0x0000001b1a0d723e */ /* 0x002fc600048070ff */
[----:B------:R1:W-:Y:S01]  /*3d440*/  STL [R1+0xcc], R16 ;  /* 0x0000cc1001007387 */ /* 0x0003e20000100800 */
[----:B--2---:R-:W-:-:S03]  /*3d450*/  F2FP.SATFINITE.E4M3.F32.PACK_AB_MERGE_C R12, R24, R25, RZ ;  /* 0x00000019180c723e */ /* 0x004fc600048070ff */
[----:B------:R2:W-:Y:S04]  /*3d460*/  STL [R1+0xc4], R13 ;  /* 0x0000c40d01007387 */ /* 0x0005e80000100800 */
[----:B------:R3:W-:Y:S01]  /*3d470*/  STL [R1+0xc0], R12 ;  /* 0x0000c00c01007387 */ /* 0x0007e20000100800 */
[----:B-1----:R-:W-:Y:S02]  /*3d480*/  F2FP.SATFINITE.E4M3.F32.PACK_AB_MERGE_C R16, R21, R23, RZ ;  /* 0x000000171510723e */ /* 0x002fe400048070ff */
[----:B--2---:R-:W-:-:S03]  /*3d490*/  F2FP.SATFINITE.E4M3.F32.PACK_AB_MERGE_C R13, R19, R20, RZ ;  /* 0x00000014130d723e */ /* 0x004fc600048070ff */
[----:B------:R-:W-:Y:S01]  /*3d4a0*/  STL [R1+0xbc], R16 ;  /* 0x0000bc1001007387 */ /* 0x000fe20000100800 */
[----:B---3--:R-:W-:-:S03]  /*3d4b0*/  F2FP.SATFINITE.E4M3.F32.PACK_AB_MERGE_C R12, R15, R18, RZ ;  /* 0x000000120f0c723e */ /* 0x008fc600048070ff */
[----:B------:R-:W-:Y:S04]  /*3d4c0*/  STL [R1+0xb8], R13 ;  /* 0x0000b80d01007387 */ /* 0x000fe80000100800 */
[----:B------:R-:W-:Y:S04]  /*3d4d0*/  STL [R1+0xb0], R12 ;  /* 0x0000b00c01007387 */ /* 0x000fe80000100800 */
[----:B------:R-:W-:Y:S04]  /*3d4e0*/  STL [R1+0x278], R11 ;  /* 0x0002780b01007387 */ /* 0x000fe80000100800 */
[----:B------:R-:W-:Y:S04]  /*3d4f0*/  STL [R1+0x290], R9 ;  /* 0x0002900901007387 */ /* 0x000fe80000100800 */
[----:B------:R-:W-:Y:S04]  /*3d500*/  STL [R1+0xb4], R7 ;  /* 0x0000b40701007387 */ /* 0x000fe80000100800 */
[----:B------:R-:W-:Y:S04]  /*3d510*/  STL [R1+0xac], R5 ;  /* 0x0000ac0501007387 */ /* 0x000fe80000100800 */
[----:B------:R-:W2:Y:S01]  /*3d520*/  LDL.LU R21, [R1+0x554] ;  /* 0x0005540001157983 */ /* 0x000ea20000300800 */
        /* <DEDUP_REMOVED lines=32> */
[----:B---3--:R1:W-:Y:S04]  /*3d730*/  STL [R1+0x16bc], R19 ;  /* 0x0016bc1301007387 */ /* 0x0083e80000100800 */
[----:B-1----:R-:W3:Y:S04]  /*3d740*/  LDL.LU R19, [R1+0x558] ;  /* 0x0005580001137983 */ /* 0x002ee80000300800 */
[----:B------:R-:W4:Y:S04]  /*3d750*/  LDL.LU R18, [R1+0x53c] ;  /* 0x00053c0001127983 */ /* 0x000f280000300800 */
[----:B----4-:R1:W-:Y:S04]  /*3d760*/  STL [R1+0x16b8], R18 ;  /* 0x0016b81201007387 */ /* 0x0103e80000100800 */
[----:B-1----:R-:W4:Y:S04]  /*3d770*/  LDL.LU R18, [R1+0x530] ;  /* 0x0005300001127983 */ /* 0x002f280000300800 */
[----:B------:R-:W5:Y:S01]  /*3d780*/  LDL.LU R13, [R1+0x51c] ;  /* 0x00051c00010d7983 */ /* 0x000f620000300800 */
[----:B--2---:R-:W-:-:S03]  /*3d790*/  F2FP.SATFINITE.E4M3.F32.PACK_AB_MERGE_C R21, R21, R20, RZ ;  /* 0x000000141515723e */ /* 0x004fc600048070ff */
[----:B-----5:R1:W-:Y:S04]  /*3d7a0*/  STL [R1+0x16b4], R13 ;  /* 0x0016b40d01007387 */ /* 0x0203e80000100800 */
[----:B-1----:R-:W2:Y:S04]  /*3d7b0*/  LDL.LU R13, [R1+0x538] ;  /* 0x00053800010d7983 */ /* 0x002ea80000300800 */
        /* <DEDUP_REMOVED lines=25> */
[----:B------:R1:W-:Y:S04]  /*3d950*/  STL [R1+0xa0], R21 ;  /* 0x0000a01501007387 */ /* 0x0003e80000100800 */
[----:B-1----:R-:W3:Y:S02]  /*3d960*/  LDL.LU R21, [R1+0x16ec] ;  /* 0x0016ec0001157983 */ /* 0x002ee40000300800 */
[----:B---3--:R-:W-:-:S02]  /*3d970*/  F2FP.SATFINITE.E4M3.F32.PACK_AB_MERGE_C R21, R21, R20, RZ ;  /* 0x000000141515723e */ /* 0x008fc400048070ff */
        /* <DEDUP_REMOVED lines=22> */
[----:B-1----:R-:W5:Y:S01]  /*3dae0*/  LDL.LU R21, [R1+0x518] ;  /* 0x0005180001157983 */ /* 0x002f620000300800 */
[----:B---3--:R-:W-:-:S03]  /*3daf0*/  F2FP.SATFINITE.E4M3.F32.PACK_AB_MERGE_C R20, R20, R19, RZ ;  /* 0x000000131414723e */ /* 0x008fc600048070ff */
[----:B------:R-:W4:Y:S04]  /*3db00*/  LDL.LU R19, [R1+0x16bc] ;  /* 0x0016bc0001137983 */ /* 0x000f280000300800 */
[----:B------:R1:W-:Y:S04]  /*3db10*/  STL [R1+0x1658], R20 ;  /* 0x0016581401007387 */ /* 0x0003e80000100800 */
[----:B-1----:R-:W3:Y:S01]  /*3db20*/  LDL.LU R20, [R1+0x514] ;  /* 0x0005140001147983 */ /* 0x002ee20000300800 */
[----:B----4-:R-:W-:-:S03]  /*3db30*/  F2FP.SATFINITE.E4M3.F32.PACK_AB_MERGE_C R19, R19, R18, RZ ;  /* 0x000000121313723e */ /* 0x010fc600048070ff */
[----:B------:R-:W2:Y:S04]  /*3db40*/  LDL.LU R18, [R1+0x16b8] ;  /* 0x0016b80001127983 */ /* 0x000ea80000300800 */
[----:B------:R1:W-:Y:S04]  /*3db50*/  STL [R1+0x165c], R19 ;  /* 0x00165c1301007387 */ /* 0x0003e80000100800 */
[----:B-1----:R-:W3:Y:S01]  /*3db60*/  LDL.LU R19, [R1+0x510] ;  /* 0x0005100001137983 */ /* 0x002ee20000300800 */
[----:B--2---:R-:W-:-:S03]  /*3db70*/  F2FP.SATFINITE.E4M3.F32.PACK_AB_MERGE_C R18, R18, R13, RZ ;  /* 0x0000000d1212723e */ /* 0x004fc600048070ff */
[----:B------:R-:W2:Y:S04]  /*3db80*/  LDL.LU R13, [R1+0x16b4] ;  /* 0x0016b400010d7983 */ /* 0x000ea80000300800 */
[----:B------:R3:W-:Y:S01]  /*3db90*/  STL [R1+0x1660], R18 ;  /* 0x0016601201007387 */ /* 0x0007e20000100800 */
[----:B-----5:R-:W-:Y:S02]  /*3dba0*/  F2FP.SATFINITE.E4M3.F32.PACK_AB_MERGE_C R17, R17, R16, RZ ;  /* 0x000000101111723e */ /* 0x020fe400048070ff */
[----:B------:R-:W-:Y:S02]  /*3dbb0*/  F2FP.SATFINITE.E4M3.F32.PACK_AB_MERGE_C R16, R22, R12, RZ ;  /* 0x0000000c1610723e */ /* 0x000fe400048070ff */
[----:B---3--:R-:W-:Y:S02]  /*3dbc0*/  F2FP.SATFINITE.E4M3.F32.PACK_AB_MERGE_C R18, R20, R19, RZ ;  /* 0x000000131412723e */ /* 0x008fe400048070ff */
[----:B------:R-:W-:-:S03]  /*3dbd0*/  F2FP.SATFINITE.E4M3.F32.PACK_AB_MERGE_C R12, R26, R27, RZ ;  /* 0x0000001b1a0c723e */ /* 0x000fc600048070ff */
[----:B------:R-:W-:Y:S01]  /*3dbe0*/  STL [R1+0x1d8], R18 ;  /* 0x0001d81201007387 */ /* 0x000fe20000100800 */
[----:B------:R-:W-:Y:S02]  /*3dbf0*/  F2FP.SATFINITE.E4M3.F32.PACK_AB_MERGE_C R26, R24, R25, RZ ;  /* 0x00000019181a723e */ /* 0x000fe400048070ff */
[----:B------:R-:W-:Y:S02]  /*3dc00*/  F2FP.SATFINITE.E4M3.F32.PACK_AB_MERGE_C R23, R15, R23, RZ ;  /* 0x000000170f17723e */ /* 0x000fe400048070ff */
[----:B------:R-:W-:Y:S02]  /*3dc10*/  F2FP.SATFINITE.E4M3.F32.PACK_AB_MERGE_C R11, R11, R14, RZ ;  /* 0x0000000e0b0b723e */ /* 0x000fe400048070ff */
[----:B------:R-:W-:Y:S02]  /*3dc20*/  F2FP.SATFINITE.E4M3.F32.PACK_AB_MERGE_C R9, R9, R10, RZ ;  /* 0x0000000a0909723e */ /* 0x000fe400048070ff */
[----:B------:R-:W-:Y:S02]  /*3dc30*/  F2FP.SATFINITE.E4M3.F32.PACK_AB_MERGE_C R22, R5, R6, RZ ;  /* 0x000000060516723e */ /* 0x000fe400048070ff */
[----:B------:R-:W-:-:S02]  /*3dc40*/  F2FP.SATFINITE.E4M3.F32.PACK_AB_MERGE_C R7, R7, R8, RZ ;  /* 0x000000080707723e */ /* 0x000fc400048070ff */
[----:B------:R-:W-:Y:S02]  /*3dc50*/  F2FP.SATFINITE.E4M3.F32.PACK_AB_MERGE_C R3, R3, R4, RZ ;  /* 0x000000040303723e */ /* 0x000fe400048070ff */
[----:B------:R-:W-:Y:S02]  /*3dc60*/  F2FP.SATFINITE.E4M3.F32.PACK_AB_MERGE_C R0, R0, R2, RZ ;  /* 0x000000020000723e */ /* 0x000fe400048070ff */
[----:B--2---:R-:W-:-:S05]  /*3dc70*/  F2FP.SATFINITE.E4M3.F32.PACK_AB_MERGE_C R13, R13, R21, RZ ;  /* 0x000000150d0d723e */ /* 0x004fca00048070ff */
[----:B------:R1:W-:Y:S04]  /*3dc80*/  STL [R1+0x1d4], R13 ;  /* 0x0001d40d01007387 */ /* 0x0003e80000100800 */
[----:B------:R-:W-:Y:S01]  /*3dc90*/  STL [R1+0x20], R17 ;  /* 0x0000201101007387 */ /* 0x000fe20000100800 */
[----:B-1----:R-:W-:-:S03]  /*3dca0*/  F2FP.SATFINITE.E4M3.F32.PACK_AB_MERGE_C R13, R28, R29, RZ ;  /* 0x0000001d1c0d723e */ /* 0x002fc600048070ff */
        /* <DEDUP_REMOVED lines=8> */
[----:B------:R-:W-:Y:S04]  /*3dd30*/  STL [R1+0x5c], R7 ;  /* 0x00005c0701007387 */ /* 0x000fe80000100800 */
[----:B------:R-:W2:Y:S04]  /*3dd40*/  LDL.LU R25, [R1+0x420] ;  /* 0x0004200001197983 */ /* 0x000ea80000300800 */
[----:B------:R3:W-:Y:S04]  /*3dd50*/  STL [R1+0x54], R3 ;  /* 0x0000540301007387 */ /* 0x0007e80000100800 */
[----:B------:R-:W2:Y:S04]  /*3dd60*/  LDL.LU R24, [R1+0x424] ;  /* 0x0004240001187983 */ /* 0x000ea80000300800 */
[----:B------:R4:W-:Y:S04]  /*3dd70*/  STL [R1+0x50], R0 ;  /* 0x0000500001007387 */ /* 0x0009e80000100800 */
[----:B-1----:R-:W5:Y:S04]  /*3dd80*/  LDL.LU R9, [R1+0x428] ;  /* 0x0004280001097983 */ /* 0x002f680000300800 */
[----:B---3--:R-:W5:Y:S04]  /*3dd90*/  LDL.LU R3, [R1+0x42c] ;  /* 0x00042c0001037983 */ /* 0x008f680000300800 */
[----:B------:R-:W3:Y:S04]  /*3dda0*/  LDL.LU R2, [R1+0x400] ;  /* 0x0004000001027983 */ /* 0x000ee80000300800 */
[----:B----4-:R-:W3:Y:S04]  /*3ddb0*/  LDL.LU R0, [R1+0x404] ;  /* 0x0004040001007983 */ /* 0x010ee80000300800 */
[----:B------:R-:W4:Y:S04]  /*3ddc0*/  LDL.LU R8, [R1+0x3e0] ;  /* 0x0003e00001087983 */ /* 0x000f280000300800 */
[----:B----4-:R1:W-:Y:S04]  /*3ddd0*/  STL [R1+0x16ac], R8 ;  /* 0x0016ac0801007387 */ /* 0x0103e80000100800 */
[----:B-1----:R-:W4:Y:S04]  /*3dde0*/  LDL.LU R8, [R1+0x40c] ;  /* 0x00040c0001087983 */ /* 0x002f280000300800 */
[----:B------:R-:W2:Y:S04]  /*3ddf0*/  LDL.LU R7, [R1+0x3e4] ;  /* 0x0003e40001077983 */ /* 0x000ea80000300800 */
[----:B--2---:R1:W-:Y:S04]  /*3de00*/  STL [R1+0x16b0], R7 ;  /* 0x0016b00701007387 */ /* 0x0043e80000100800 */
[----:B-1----:R-:W4:Y:S04]  /*3de10*/  LDL.LU R7, [R1+0x408] ;  /* 0x0004080001077983 */ /* 0x002f280000300800 */
[----:B------:R-:W2:Y:S04]  /*3de20*/  LDL.LU R6, [R1+0x3e8] ;  /* 0x0003e80001067983 */ /* 0x000ea80000300800 */
[----:B------:R-:W2:Y:S04]  /*3de30*/  LDL.LU R4, [R1+0x3ec] ;  /* 0x0003ec0001047983 */ /* 0x000ea80000300800 */
[----:B------:R-:W5:Y:S04]  /*3de40*/  LDL.LU R28, [R1+0x3a4] ;  /* 0x0003a400011c7983 */ /* 0x000f680000300800 */
[----:B-----5:R1:W-:Y:S04]  /*3de50*/  STL [R1+0x169c], R28 ;  /* 0x00169c1c01007387 */ /* 0x0203e80000100800 */
[----:B-1----:R-:W5:Y:S04]  /*3de60*/  LDL.LU R28, [R1+0x3cc] ;  /* 0x0003cc00011c7983 */ /* 0x002f680000300800 */
[----:B-----5:R1:W-:Y:S04]  /*3de70*/  STL [R1+0x16a4], R28 ;  /* 0x0016a41c01007387 */ /* 0x0203e80000100800 */
[----:B-1----:R-:W5:Y:S04]  /*3de80*/  LDL.LU R28, [R1+0x3c4] ;  /* 0x0003c400011c7983 */ /* 0x002f680000300800 */
[----:B------:R-:W3:Y:S04]  /*3de90*/  LDL.LU R27, [R1+0x3ac] ;  /* 0x0003ac00011b7983 */ /* 0x000ee80000300800 */
[----:B---3--:R1:W-:Y:S04]  /*3dea0*/  STL [R1+0x1698], R27 ;  /* 0x0016981b01007387 */ /* 0x0083e80000100800 */
[----:B-1----:R-:W3:Y:S04]  /*3deb0*/  LDL.LU R27, [R1+0x3a0] ;  /* 0x0003a000011b7983 */ /* 0x002ee80000300800 */
[----:B---3--:R1:W-:Y:S04]  /*3dec0*/  STL [R1+0x16a0], R27 ;  /* 0x0016a01b01007387 */ /* 0x0083e80000100800 */
[----:B-1----:R-:W3:Y:S04]  /*3ded0*/  LDL.LU R27, [R1+0x3c8] ;  /* 0x0003c800011b7983 */ /* 0x002ee80000300800 */
[----:B---3--:R1:W-:Y:S04]  /*3dee0*/  STL [R1+0x16a8], R27 ;  /* 0x0016a81b01007387 */ /* 0x0083e80000100800 */
[----:B-1----:R-:W5:Y:S04]  /*3def0*/  LDL.LU R27, [R1+0x3c0] ;  /* 0x0003c000011b7983 */ /* 0x002f680000300800 */
        /* <DEDUP_REMOVED lines=13> */
[----:B------:R-:W4:Y:S04]  /*3dfd0*/  LDL.LU R23, [R1+0x320] ;  /* 0x0003200001177983 */ /* 0x000f280000300800 */
[----:B----4-:R1:W-:Y:S04]  /*3dfe0*/  STL [R1+0x1670], R23 ;  /* 0x0016701701007387 */ /* 0x0103e80000100800 */
[----:B-1----:R-:W4:Y:S04]  /*3dff0*/  LDL.LU R23, [R1+0x340] ;  /* 0x0003400001177983 */ /* 0x002f280000300800 */
[----:B----4-:R1:W-:Y:S04]  /*3e000*/  STL [R1+0x1678], R23 ;  /* 0x0016781701007387 */ /* 0x0103e80000100800 */
[----:B-1----:R-:W4:Y:S04]  /*3e010*/  LDL.LU R23, [R1+0x368] ;  /* 0x0003680001177983 */ /* 0x002f280000300800 */
[----:B----4-:R1:W-:Y:S04]  /*3e020*/  STL [R1+0x1680], R23 ;  /* 0x0016801701007387 */ /* 0x0103e80000100800 */
[----:B-1----:R-:W4:Y:S04]  /*3e030*/  LDL.LU R23, [R1+0x360] ;  /* 0x0003600001177983 */ /* 0x002f280000300800 */
[----:B----4-:R1:W-:Y:S04]  /*3e040*/  STL [R1+0x1688], R23 ;  /* 0x0016881701007387 */ /* 0x0103e80000100800 */
[----:B-1----:R-:W4:Y:S01]  /*3e050*/  LDL.LU R23, [R1+0x388] ;  /* 0x0003880001177983 */ /* 0x002f220000300800 */
[----:B------:R-:W-:-:S02]  /*3e060*/  F2FP.SATFINITE.E4M3.F32.PACK_AB_MERGE_C R25, R24, R25, RZ ;  /* 0x000000191819723e */ /* 0x000fc400048070ff */
[----:B------:R-:W-:Y:S02]  /*3e070*/  F2FP.SATFINITE.E4M3.F32.PACK_AB_MERGE_C R0, R0, R2, RZ ;  /* 0x000000020000723e */ /* 0x000fe400048070ff */
[----:B------:R-:W-:Y:S02]  /*3e080*/  F2FP.SATFINITE.E4M3.F32.PACK_AB_MERGE_C R24, R3, R9, RZ ;  /* 0x000000090318723e */ /* 0x000fe400048070ff */
[----:B------:R-:W-:Y:S01]  /*3e090*/  F2FP.SATFINITE.E4M3.F32.PACK_AB_MERGE_C R8, R8, R7, RZ ;  /* 0x000000070808723e */ /* 0x000fe200048070ff */
[----:B----4-:R1:W-:Y:S04]  /*3e0a0*/  STL [R1+0x1690], R23 ;  /* 0x0016901701007387 */ /* 0x0103e80000100800 */
[----:B-1----:R-:W4:Y:S04]  /*3e0b0*/  LDL.LU R23, [R1+0x380] ;  /* 0x0003800001177983 */ /* 0x002f280000300800 */
        /* <DEDUP_REMOVED lines=15> */
[----:B------:R1:W-:Y:S04]  /*3e1b0*/  STL [R1+0x1668], R25 ;  /* 0x0016681901007387 */ /* 0x0003e80000100800 */
[----:B-1----:R-:W4:Y:S04]  /*3e1c0*/  LDL.LU R25, [R1+0x348] ;  /* 0x0003480001197983 */ /* 0x002f280000300800 */
[----:B------:R-:W4:Y:S04]  /*3e1d0*/  LDL.LU R9, [R1+0x2a0] ;  /* 0x0002a00001097983 */ /* 0x000f280000300800 */
[----:B------:R-:W4:Y:S04]  /*3e1e0*/  LDL.LU R3, [R1+0x2a4] ;  /* 0x0002a40001037983 */ /* 0x000f280000300800 */
[----:B------:R-:W4:Y:S04]  /*3e1f0*/  LDL.LU R2, [R1+0x2a8] ;  /* 0x0002a80001027983 */ /* 0x000f280000300800 */
[----:B------:R1:W-:Y:S04]  /*3e200*/  STL [R1+0x1f0], R0 ;  /* 0x0001f00001007387 */ /* 0x0003e80000100800 */
[----:B-1----:R-:W4:Y:S04]  /*3e210*/  LDL.LU R0, [R1+0x2ac] ;  /* 0x0002ac0001007983 */ /* 0x002f280000300800 */
[----:B------:R-:W3:Y:S04]  /*3e220*/  LDL.LU R7, [R1+0x16b0] ;  /* 0x0016b00001077983 */ /* 0x000ee80000300800 */
[----:B------:R1:W-:Y:S04]  /*3e230*/  STL [R1+0x1dc], R8 ;  /* 0x0001dc0801007387 */ /* 0x0003e80000100800 */
[----:B-1----:R-:W3:Y:S01]  /*3e240*/  LDL.LU R8, [R1+0x16ac] ;  /* 0x0016ac0001087983 */ /* 0x002ee20000300800 */
[----:B--2---:R-:W-:-:S02]  /*3e250*/  F2FP.SATFINITE.E4M3.F32.PACK_AB_MERGE_C R4, R4, R6, RZ ;  /* 0x000000060404723e */ /* 0x004fc400048070ff */
[----:B-----5:R-:W-:Y:S02]  /*3e260*/  F2FP.SATFINITE.E4M3.F32.PACK_AB_MERGE_C R28, R28, R27, RZ ;  /* 0x0000001b1c1c723e */ /* 0x020fe400048070ff */
[----:B---3--:R-:W-:Y:S02]  /*3e270*/  F2FP.SATFINITE.E4M3.F32.PACK_AB_MERGE_C R7, R7, R8, RZ ;  /* 0x000000080707723e */ /* 0x008fe400048070ff */
[----:B------:R-:W2:Y:S04]  /*3e280*/  LDL.LU R8, [R1+0x280] ;  /* 0x0002800001087983 */ /* 0x000ea80000300800 */
[----:B------:R1:W-:Y:S04]  /*3e290*/  STL [R1+0x4c], R7 ;  /* 0x00004c0701007387 */ /* 0x0003e80000100800 */
[----:B-1----:R-:W2:Y:S04]  /*3e2a0*/  LDL.LU R7, [R1+0x284] ;  /* 0x0002840001077983 */ /* 0x002ea80000300800 */
[----:B------:R1:W-:Y:S04]  /*3e2b0*/  STL [R1+0x48], R4 ;  /* 0x0000480401007387 */ /* 0x0003e80000100800 */
[----:B------:R-:W3:Y:S04]  /*3e2c0*/  LDL.LU R6, [R1+0x288] ;  /* 0x0002880001067983 */ /* 0x000ee80000300800 */
[----:B-1----:R-:W3:Y:S04]  /*3e2d0*/  LDL.LU R4, [R1+0x28c] ;  /* 0x00028c0001047983 */ /* 0x002ee80000300800 */
[----:B------:R-:W5:Y:S04]  /*3e2e0*/  LDL.LU R27, [R1+0x16a8] ;  /* 0x0016a800011b7983 */ /* 0x000f680000300800 */
[----:B------:R1:W-:Y:S04]  /*3e2f0*/  STL [R1+0x44], R28 ;  /* 0x0000441c01007387 */ /* 0x0003e80000100800 */
[----:B-1----:R-:W5:Y:S02]  /*3e300*/  LDL.LU R28, [R1+0x16a4] ;  /* 0x0016a400011c7983 */ /* 0x002f640000300800 */
[----:B-----5:R-:W-:-:S02]  /*3e310*/  F2FP.SATFINITE.E4M3.F32.PACK_AB_MERGE_C R28, R28, R27, RZ ;  /* 0x0000001b1c1c723e */ /* 0x020fc400048070ff */
[----:B------:R-:W5:Y:S04]  /*3e320*/  LDL.LU R27, [R1+0x16a0] ;  /* 0x0016a000011b7983 */ /* 0x000f680000300800 */
[----:B------:R1:W-:Y:S04]  /*3e330*/  STL [R1+0x40], R28 ;  /* 0x0000401c01007387 */ /* 0x0003e80000100800 */
[----:B-1----:R-:W5:Y:S02]  /*3e340*/  LDL.LU R28, [R1+0x169c] ;  /* 0x00169c00011c7983 */ /* 0x002f640000300800 */
[----:B-----5:R-:W-:-:S02]  /*3e350*/  F2FP.SATFINITE.E4M3.F32.PACK_AB_MERGE_C R28, R28, R27, RZ ;  /* 0x0000001b1c1c723e */ /* 0x020fc400048070ff */
[----:B------:R-:W5:Y:S02]  /*3e360*/  LDL.LU R27, [R1+0x1698] ;  /* 0x00169800011b7983 */ /* 0x000f640000300800 */
[----:B-----5:R-:W-:Y:S02]  /*3e370*/  F2FP.SATFINITE.E4M3.F32.PACK_AB_MERGE_C R27, R27, R22, RZ ;  /* 0x000000161b1b723e */ /* 0x020fe400048070ff */
[----:B------:R-:W4:Y:S02]  /*3e380*/  LDL.LU R22, [R1+0x1694] ;  /* 0x0016940001167983 */ /* 0x000f240000300800 */
[----:B----4-:R-:W-:Y:S02]  /*3e390*/  F2FP.SATFINITE.E4M3.F32.PACK_AB_MERGE_C R22, R22, R23, RZ ;  /* 0x000000171616723e */ /* 0x010fe400048070ff */
[----:B------:R-:W4:Y:S04]  /*3e3a0*/  LDL.LU R23, [R1+0x1690] ;  /* 0x0016900001177983 */ /* 0x000f280000300800 */
[----:B------:R1:W-:Y:S04]  /*3e3b0*/  STL [R1+0x1f8], R22 ;  /* 0x0001f81601007387 */ /* 0x0003e80000100800 */
[----:B-1----:R-:W4:Y:S02]  /*3e3c0*/  LDL.LU R22, [R1+0x168c] ;  /* 0x00168c0001167983 */ /* 0x002f240000300800 */
[----:B----4-:R-:W-:-:S02]  /*3e3d0*/  F2FP.SATFINITE.E4M3.F32.PACK_AB_MERGE_C R22, R22, R23, RZ ;  /* 0x000000171616723e */ /* 0x010fc400048070ff */
        /* <DEDUP_REMOVED lines=14> */
[----:B-1----:R-:W5:Y:S01]  /*3e4c0*/  LDL.LU R22, [R1+0x166c] ;  /* 0x00166c0001167983 */ /* 0x002f620000300800 */
[----:B------:R-:W-:Y:S02]  /*3e4d0*/  F2FP.SATFINITE.E4M3.F32.PACK_AB_MERGE_C R19, R19, R18, RZ ;  /* 0x000000121313723e */ /* 0x000fe400048070ff */
[----:B------:R-:W-:-:S02]  /*3e4e0*/  F2FP.SATFINITE.E4M3.F32.PACK_AB_MERGE_C R18, R21, R20, RZ ;  /* 0x000000141512723e */ /* 0x000fc400048070ff */
[----:B------:R-:W-:Y:S02]  /*3e4f0*/  F2FP.SATFINITE.E4M3.F32.PACK_AB_MERGE_C R16, R16, R13, RZ ;  /* 0x0000000d1010723e */ /* 0x000fe400048070ff */
[----:B------:R-:W-:Y:S02]  /*3e500*/  F2FP.SATFINITE.E4M3.F32.PACK_AB_MERGE_C R13, R12, R17, RZ ;  /* 0x000000110c0d723e */ /* 0x000fe400048070ff */
[----:B------:R-:W-:Y:S02]  /*3e510*/  F2FP.SATFINITE.E4M3.F32.PACK_AB_MERGE_C R12, R15, R29, RZ ;  /* 0x0000001d0f0c723e */ /* 0x000fe400048070ff */
[----:B------:R-:W-:Y:S02]  /*3e520*/  F2FP.SATFINITE.E4M3.F32.PACK_AB_MERGE_C R11, R11, R14, RZ ;  /* 0x0000000e0b0b723e */ /* 0x000fe400048070ff */
[----:B------:R-:W-:Y:S02]  /*3e530*/  F2FP.SATFINITE.E4M3.F32.PACK_AB_MERGE_C R10, R5, R10, RZ ;  /* 0x0000000a050a723e */ /* 0x000fe400048070ff */
[----:B------:R-:W-:-:S02]  /*3e540*/  F2FP.SATFINITE.E4M3.F32.PACK_AB_MERGE_C R9, R3, R9, RZ ;  /* 0x000000090309723e */ /* 0x000fc400048070ff */
[----:B------:R-:W-:Y:S02]  /*3e550*/  F2FP.SATFINITE.E4M3.F32.PACK_AB_MERGE_C R29, R0, R2, RZ ;  /* 0x00000002001d723e */ /* 0x000fe400048070ff */
[----:B-----5:R-:W-:Y:S02]  /*3e560*/  F2FP.SATFINITE.E4M3.F32.PACK_AB_MERGE_C R25, R22, R25, RZ ;  /* 0x000000191619723e */ /* 0x020fe400048070ff */
[----:B----4-:R-:W-:-:S03]  /*3e570*/  F2FP.SATFINITE.E4M3.F32.PACK_AB_MERGE_C R22, R26, R23, RZ ;  /* 0x000000171a16723e */ /* 0x010fc600048070ff */
[----:B------:R1:W-:Y:S04]  /*3e580*/  STL [R1+0x1c], R25 ;  /* 0x00001c1901007387 */ /* 0x0003e80000100800 */
[----:B------:R4:W-:Y:S04]  /*3e590*/  STL [R1+0x18], R22 ;  /* 0x0000181601007387 */ /* 0x0009e80000100800 */
[----:B------:R-:W-:Y:S04]  /*3e5a0*/  STL [R1+0x10], R19 ;  /* 0x0000101301007387 */ /* 0x000fe80000100800 */
[----:B------:R5:W-:Y:S04]  /*3e5b0*/  STL [R1+0x214], R18 ;  /* 0x0002141201007387 */ /* 0x000be80000100800 */
[----:B------:R-:W-:Y:S04]  /*3e5c0*/  STL [R1+0x210], R16 ;  /* 0x0002101001007387 */ /* 0x000fe80000100800 */
[----:B------:R-:W-:Y:S04]  /*3e5d0*/  STL [R1+0x14], R13 ;  /* 0x0000140d01007387 */ /* 0x000fe80000100800 */
[----:B------:R-:W-:Y:S04]  /*3e5e0*/  STL [R1+0xc], R12 ;  /* 0x00000c0c01007387 */ /* 0x000fe80000100800 */
[----:B-1----:R-:W3:Y:S04]  /*3e5f0*/  LDL.LU R25, [R1+0x260] ;  /* 0x0002600001197983 */ /* 0x002ee80000300800 */
[----:B------:R-:W-:Y:S04]  /*3e600*/  STL [R1+0x8], R11 ;  /* 0x0000080b01007387 */ /* 0x000fe80000100800 */
[----:B------:R-:W3:Y:S04]  /*3e610*/  LDL.LU R5, [R1+0x264] ;  /* 0x0002640001057983 */ /* 0x000ee80000300800 */
[----:B------:R-:W-:Y:S04]  /*3e620*/  STL [R1+0x4], R10 ;  /* 0x0000040a01007387 */ /* 0x000fe80000100800 */
[----:B----4-:R-:W4:Y:S04]  /*3e630*/  LDL.LU R22, [R1+0x268] ;  /* 0x0002680001167983 */ /* 0x010f280000300800 */
[----:B------:R-:W4:Y:S04]  /*3e640*/  LDL.LU R3, [R1+0x26c] ;  /* 0x00026c0001037983 */ /* 0x000f280000300800 */
[----:B------:R-:W-:Y:S04]  /*3e650*/  STL [R1], R9 ;  /* 0x0000000901007387 */ /* 0x000fe80000100800 */
[----:B-----5:R-:W5:Y:S04]  /*3e660*/  LDL.LU R18, [R1+0x240] ;  /* 0x0002400001127983 */ /* 0x020f680000300800 */
[----:B------:R-:W5:Y:S04]  /*3e670*/  LDL.LU R0, [R1+0x244] ;  /* 0x0002440001007983 */ /* 0x000f680000300800 */
[----:B------:R-:W5:Y:S04]  /*3e680*/  LDL.LU R21, [R1+0x248] ;  /* 0x0002480001157983 */ /* 0x000f680000300800 */
[----:B------:R-:W5:Y:S01]  /*3e690*/  LDL.LU R2, [R1+0x24c] ;  /* 0x00024c0001027983 */ /* 0x000f620000300800 */
[----:B--2---:R-:W-:-:S02]  /*3e6a0*/  F2FP.SATFINITE.E4M3.F32.PACK_AB_MERGE_C R7, R7, R8, RZ ;  /* 0x000000080707723e */ /* 0x004fc400048070ff */
[----:B---3--:R-:W-:Y:S01]  /*3e6b0*/  F2FP.SATFINITE.E4M3.F32.PACK_AB_MERGE_C R6, R4, R6, RZ ;  /* 0x000000060406723e */ /* 0x008fe200048070ff */
[----:B------:R-:W-:Y:S04]  /*3e6c0*/  STL [R1+0x1620], R29 ;  /* 0x0016201d01007387 */ /* 0x000fe80000100800 */
[----:B------:R-:W2:Y:S04]  /*3e6d0*/  LDL.LU R19, [R1+0x220] ;  /* 0x0002200001137983 */ /* 0x000ea80000300800 */
[----:B------:R-:W-:Y:S04]  /*3e6e0*/  STL [R1+0x21c], R7 ;  /* 0x00021c0701007387 */ /* 0x000fe80000100800 */
[----:B------:R-:W2:Y:S04]  /*3e6f0*/  LDL.LU R4, [R1+0x224] ;  /* 0x0002240001047983 */ /* 0x000ea80000300800 */
[----:B------:R1:W-:Y:S04]  /*3e700*/  STL [R1+0x218], R6 ;  /* 0x0002180601007387 */ /* 0x0003e80000100800 */
[----:B-1----:R-:W3:Y:S04]  /*3e710*/  LDL.LU R6, [R1+0x22c] ;  /* 0x00022c0001067983 */ /* 0x002ee80000300800 */
        /* <DEDUP_REMOVED lines=15> */
[----:B------:R-:W-:-:S03]  /*3e810*/  F2FP.SATFINITE.E4M3.F32.PACK_AB_MERGE_C R5, R5, R25, RZ ;  /* 0x000000190505723e */ /* 0x000fc600048070ff */
[----:B------:R-:W3:Y:S04]  /*3e820*/  LDL.LU R25, [R1+0x1668] ;  /* 0x0016680001197983 */ /* 0x000ee80000300800 */
[----:B------:R1:W-:Y:S01]  /*3e830*/  STL [R1+0x1610], R5 ;  /* 0x0016100501007387 */ /* 0x0003e20000100800 */
[----:B----4-:R-:W-:-:S03]  /*3e840*/  F2FP.SATFINITE.E4M3.F32.PACK_AB_MERGE_C R3, R3, R22, RZ ;  /* 0x000000160303723e */ /* 0x010fc600048070ff */
[----:B-1----:R-:W4:Y:S04]  /*3e850*/  LDL.LU R5, [R1+0x5b4] ;  /* 0x0005b40001057983 */ /* 0x002f280000300800 */
[----:B------:R-:W4:Y:S01]  /*3e860*/  LDL.LU R22, [R1+0x1664] ;  /* 0x0016640001167983 */ /* 0x000f220000300800 */
[----:B-----5:R-:W-:-:S03]  /*3e870*/  F2FP.SATFINITE.E4M3.F32.PACK_AB_MERGE_C R0, R0, R18, RZ ;  /* 0x000000120000723e */ /* 0x020fc600048070ff */
[----:B------:R1:W-:Y:S01]  /*3e880*/  STL [R1+0x1614], R3 ;  /* 0x0016140301007387 */ /* 0x0003e20000100800 */
[----:B------:R-:W-:-:S03]  /*3e890*/  F2FP.SATFINITE.E4M3.F32.PACK_AB_MERGE_C R2, R2, R21, RZ ;  /* 0x000000150202723e */ /* 0x000fc600048070ff */
[----:B-1----:R-:W4:Y:S04]  /*3e8a0*/  LDL.LU R3, [R1+0x5b0] ;  /* 0x0005b00001037983 */ /* 0x002f280000300800 */
[----:B------:R-:W5:Y:S04]  /*3e8b0*/  LDL.LU R18, [R1+0x1660] ;  /* 0x0016600001127983 */ /* 0x000f680000300800 */
[----:B------:R1:W-:Y:S04]  /*3e8c0*/  STL [R1+0x1618], R0 ;  /* 0x0016180001007387 */ /* 0x0003e80000100800 */
[----:B-1----:R-:W4:Y:S04]  /*3e8d0*/  LDL.LU R0, [R1+0x1e8] ;  /* 0x0001e80001007983 */ /* 0x002f280000300800 */
[----:B------:R-:W5:Y:S04]  /*3e8e0*/  LDL.LU R21, [R1+0x80] ;  /* 0x0000800001157983 */ /* 0x000f680000300800 */
[----:B------:R1:W-:Y:S04]  /*3e8f0*/  STL [R1+0x161c], R2 ;  /* 0x00161c0201007387 */ /* 0x0003e80000100800 */
[----:B-1----:R-:W5:Y:S01]  /*3e900*/  LDL.LU R2, [R1+0x228] ;  /* 0x0002280001027983 */ /* 0x002f620000300800 */
[----:B--2---:R-:W-:-:S03]  /*3e910*/  F2FP.SATFINITE.E4M3.F32.PACK_AB_MERGE_C R4, R4, R19, RZ ;  /* 0x000000130404723e */ /* 0x004fc600048070ff */
[----:B------:R-:W2:Y:S01]  /*3e920*/  LDL.LU R19, [R1+0x165c] ;  /* 0x00165c0001137983 */ /* 0x000ea20000300800 */
[----:B---3--:R-:W-:-:S03]  /*3e930*/  F2FP.SATFINITE.E4M3.F32.PACK_AB_MERGE_C R13, R13, R20, RZ ;  /* 0x000000140d0d723e */ /* 0x008fc600048070ff */
[----:B------:R1:W-:Y:S01]  /*3e940*/  STL [R1+0x1624], R4 ;  /* 0x0016240401007387 */ /* 0x0003e20000100800 */
[----:B------:R-:W-:-:S03]  /*3e950*/  F2FP.SATFINITE.E4M3.F32.PACK_AB_MERGE_C R17, R17, R16, RZ ;  /* 0x000000101111723e */ /* 0x000fc600048070ff */
[----:B-1----:R-:W3:Y:S01]  /*3e960*/  LDL.LU R4, [R1+0x188] ;  /* 0x0001880001047983 */ /* 0x002ee20000300800 */
[----:B------:R-:W-:Y:S02]  /*3e970*/  F2FP.SATFINITE.E4M3.F32.PACK_AB_MERGE_C R7, R7, R12, RZ ;  /* 0x0000000c0707723e */ /* 0x000fe400048070ff */
[----:B----4-:R-:W-:Y:S02]  /*3e980*/  F2FP.SATFINITE.E4M3.F32.PACK_AB_MERGE_C R8, R8, R0, RZ ;  /* 0x000000000808723e */ /* 0x010fe400048070ff */
[----:B-----5:R-:W-:Y:S02]  /*3e990*/  F2FP.SATFINITE.E4M3.F32.PACK_AB_MERGE_C R6, R6, R2, RZ ;  /* 0x000000020606723e */ /* 0x020fe400048070ff */
[----:B------:R-:W4:Y:S04]  /*3e9a0*/  LDL R2, [R1+0x10fc] ;  /* 0x0010fc0001027983 */ /* 0x000f280000100800 */
[----:B------:R1:W-:Y:S04]  /*3e9b0*/  STL [R1+0x1628], R6 ;  /* 0x0016280601007387 */ /* 0x0003e80000100800 */
[----:B-1----:R-:W5:Y:S04]  /*3e9c0*/  LDL.LU R6, [R1+0x180] ;  /* 0x0001800001067983 */ /* 0x002f680000300800 */
[----:B------:R-:W2:Y:S04]  /*3e9d0*/  LDL.LU R20, [R1+0x1658] ;  /* 0x0016580001147983 */ /* 0x000ea80000300800 */
[----:B------:R1:W-:Y:S04]  /*3e9e0*/  STL [R1+0x220], R13 ;  /* 0x0002200d01007387 */ /* 0x0003e80000100800 */
[----:B-1----:R-:W2:Y:S04]  /*3e9f0*/  LDL.LU R13, [R1+0x1654] ;  /* 0x00165400010d7983 */ /* 0x002ea80000300800 */
[----:B------:R-:W2:Y:S04]  /*3ea00*/  LDL.LU R16, [R1+0x1650] ;  /* 0x0016500001107983 */ /* 0x000ea80000300800 */
[----:B------:R1:W-:Y:S04]  /*3ea10*/  STL [R1+0x20c], R17 ;  /* 0x00020c1101007387 */ /* 0x0003e80000100800 */
[----:B-1----:R-:W5:Y:S04]  /*3ea20*/  LDL.LU R17, [R1+0x164c] ;  /* 0x00164c0001117983 */ /* 0x002f680000300800 */
[----:B------:R-:W2:Y:S04]  /*3ea30*/  LDL.LU R12, [R1+0x1648] ;  /* 0x00164800010c7983 */ /* 0x000ea80000300800 */
[----:B------:R1:W-:Y:S04]  /*3ea40*/  STL [R1+0x1608], R7 ;  /* 0x0016080701007387 */ /* 0x0003e80000100800 */
[----:B-1----:R-:W5:Y:S04]  /*3ea50*/  LDL.LU R7, [R1+0x1a8] ;  /* 0x0001a80001077983 */ /* 0x002f680000300800 */
[----:B------:R-:W2:Y:S04]  /*3ea60*/  LDL.LU R0, [R1+0x113c] ;  /* 0x00113c0001007983 */ /* 0x000ea80000300800 */
[----:B------:R1:W-:Y:S04]  /*3ea70*/  STL [R1+0x160c], R8 ;  /* 0x00160c0801007387 */ /* 0x0003e80000100800 */
[----:B-1----:R-:W2:Y:S01]  /*3ea80*/  LDL.LU R8, [R1+0x1a0] ;  /* 0x0001a00001087983 */ /* 0x002ea20000300800 */
[----:B------:R-:W-:-:S02]  /*3ea90*/  F2FP.SATFINITE.E4M3.F32.PACK_AB_MERGE_C R3, R5, R3, RZ ;  /* 0x000000030503723e */ /* 0x000fc400048070ff */
[----:B---3--:R-:W-:Y:S02]  /*3eaa0*/  F2FP.SATFINITE.E4M3.F32.PACK_AB_MERGE_C R15, R15, R4, RZ ;  /* 0x000000040f0f723e */ /* 0x008fe400048070ff */
[----:B------:R-:W-:Y:S02]  /*3eab0*/  F2FP.SATFINITE.E4M3.F32.PACK_AB_MERGE_C R10, R10, R26, RZ ;  /* 0x0000001a0a0a723e */ /* 0x000fe400048070ff */
[----:B----4-:R-:W-:Y:S01]  /*3eac0*/  ISETP.GE.AND P0, PT, R2, UR6, PT ;  /* 0x0000000602007c0c */ /* 0x010fe2000bf06270 */
[----:B------:R-:W-:Y:S01]  /*3ead0*/  ULDC UR6, c[0x0][0x22c] ;  /* 0x00008b0000067ab9 */ /* 0x000fe20000000800 */
[----:B------:R-:W-:Y:S02]  /*3eae0*/  F2FP.SATFINITE.E4M3.F32.PACK_AB_MERGE_C R2, R23, R29, RZ ;  /* 0x0000001d1702723e */ /* 0x000fe400048070ff */
[----:B-----5:R-:W-:Y:S02]  /*3eaf0*/  F2FP.SATFINITE.E4M3.F32.PACK_AB_MERGE_C R11, R11, R7, RZ ;  /* 0x000000070b0b723e */ /* 0x020fe400048070ff */
[----:B--2---:R-:W-:-:S05]  /*3eb00*/  F2FP.SATFINITE.E4M3.F32.PACK_AB_MERGE_C R9, R9, R8, RZ ;  /* 0x000000080909723e */ /* 0x004fca00048070ff */
[----:B------:R-:W-:Y:S04]  /*3eb10*/  STL [R1+0x162c], R9 ;  /* 0x00162c0901007387 */ /* 0x000fe80000100800 */
[----:B------:R-:W-:Y:S01]  /*3eb20*/  STL [R1+0x1630], R11 ;  /* 0x0016300b01007387 */ /* 0x000fe20000100800 */
[----:B------:R-:W-:-:S03]  /*3eb30*/  LOP3.LUT R8, R21, 0xffff, RZ, 0xc0, !PT ;  /* 0x0000ffff15087812 */ /* 0x000fc600078ec0ff */
[----:B------:R1:W-:Y:S01]  /*3eb40*/  STL [R1+0x228], R3 ;  /* 0x0002280301007387 */ /* 0x0003e20000100800 */
[----:B------:R-:W-:-:S03]  /*3eb50*/  LOP3.LUT R21, R12, 0xffff, RZ, 0xc0, !PT ;  /* 0x0000ffff0c157812 */ /* 0x000fc600078ec0ff */
[----:B------:R2:W-:Y:S04]  /*3eb60*/  STL [R1+0x224], R2 ;  /* 0x0002240201007387 */ /* 0x0005e80000100800 */
[----:B------:R-:W3:Y:S04]  /*3eb70*/  LDL.LU R4, [R1+0x78] ;  /* 0x0000780001047983 */ /* 0x000ee80000300800 */
[----:B-1----:R-:W4:Y:S04]  /*3eb80*/  LDL.LU R3, [R1+0x74] ;  /* 0x0000740001037983 */ /* 0x002f280000300800 */
[----:B------:R-:W5:Y:S04]  /*3eb90*/  LDL.LU R26, [R1+0x70] ;  /* 0x00007000011a7983 */ /* 0x000f680000300800 */
[----:B------:R-:W3:Y:S01]  /*3eba0*/  LDL.LU R12, [R1+0x1644] ;  /* 0x00164400010c7983 */ /* 0x000ee20000300800 */
[----:B------:R-:W-:-:S02]  /*3ebb0*/  LOP3.LUT R9, R17, 0xffff, RZ, 0xc0, !PT ;  /* 0x0000ffff11097812 */ /* 0x000fc400078ec0ff */
[----:B------:R-:W1:Y:S01]  /*3ebc0*/  S2R R17, SR_TID.X ;  /* 0x0000000000117919 */ /* 0x000e620000002100 */
[----:B------:R-:W4:Y:S01]  /*3ebd0*/  LDL.LU R7, [R1+0x1140] ;  /* 0x0011400001077983 */ /* 0x000f220000300800 */
[----:B------:R-:W-:-:S03]  /*3ebe0*/  ISETP.LT.AND P1, PT, R0, UR4, !P0 ;  /* 0x0000000400007c0c */ /* 0x000fc6000c721270 */
[----:B--2---:R-:W2:Y:S04]  /*3ebf0*/  LDL.LU R2, [R1+0x6c] ;  /* 0x00006c0001027983 */ /* 0x004ea80000300800 */
[----:B------:R-:W-:Y:S04]  /*3ec00*/  STL [R1+0x98], R8 ;  /* 0x0000980801007387 */ /* 0x000fe80000100800 */
[----:B------:R-:W-:Y:S01]  /*3ec10*/  STL [R1+0x88], R21 ;  /* 0x0000881501007387 */ /* 0x000fe20000100800 */
[----:B------:R-:W-:-:S03]  /*3ec20*/  F2FP.SATFINITE.E4M3.F32.PACK_AB_MERGE_C R14, R14, R6, RZ ;  /* 0x000000060e0e723e */ /* 0x000fc600048070ff */
[----:B------:R-:W2:Y:S01]  /*3ec30*/  LDL.LU R0, [R1+0x68] ;  /* 0x0000680001007983 */ /* 0x000ea20000300800 */
[----:B------:R-:W-:-:S03]  /*3ec40*/  LOP3.LUT R16, R16, 0xffff, RZ, 0xc0, !PT ;  /* 0x0000ffff10107812 */ /* 0x000fc600078ec0ff */
[----:B------:R-:W2:Y:S01]  /*3ec50*/  LDL.LU R5, [R1+0x64] ;  /* 0x0000640001057983 */ /* 0x000ea20000300800 */
[----:B------:R-:W-:-:S03]  /*3ec60*/  LOP3.LUT R6, R13, 0xffff, RZ, 0xc0, !PT ;  /* 0x0000ffff0d067812 */ /* 0x000fc600078ec0ff */
[----:B------:R-:W2:Y:S01]  /*3ec70*/  LDL.LU R23, [R1+0x3c] ;  /* 0x00003c0001177983 */ /* 0x000ea20000300800 */
[----:B------:R-:W-:Y:S01]  /*3ec80*/  LOP3.LUT R11, R10, 0xffff, RZ, 0xc0, !PT ;  /* 0x0000ffff0a0b7812 */ /* 0x000fe200078ec0ff */
[----:B-1----:R-:W-:Y:S02]  /*3ec90*/  IMAD.SHL.U32 R13, R17, 0x40, RZ ;  /* 0x00000040110d7824 */ /* 0x002fe400078e00ff */
[----:B------:R-:W2:Y:S04]  /*3eca0*/  LDL.LU R29, [R1+0x30] ;  /* 0x00003000011d7983 */ /* 0x000ea80000300800 */
[----:B------:R-:W-:Y:S04]  /*3ecb0*/  STL [R1+0x94], R9 ;  /* 0x0000940901007387 */ /* 0x000fe80000100800 */
[----:B------:R-:W-:Y:S04]  /*3ecc0*/  STL [R1+0x84], R16 ;  /* 0x0000841001007387 */ /* 0x000fe80000100800 */
[----:B------:R1:W-:Y:S04]  /*3ecd0*/  STL [R1+0x90], R6 ;  /* 0x0000900601007387 */ /* 0x0003e80000100800 */
[----:B------:R-:W-:Y:S01]  /*3ece0*/  STL [R1+0x80], R11 ;  /* 0x0000800b01007387 */ /* 0x000fe20000100800 */
[----:B---3--:R-:W-:-:S02]  /*3ecf0*/  PRMT R12, R6, 0x3340, R12 ;  /* 0x00003340060c7816 */ /* 0x008fc4000000000c */
[----:B-1----:R-:W-:Y:S02]  /*3ed00*/  LOP3.LUT R6, R13, 0x200, RZ, 0xc0, !PT ;  /* 0x000002000d067812 */ /* 0x002fe400078ec0ff */
[----:B------:R-:W-:Y:S02]  /*3ed10*/  PRMT R13, R11, 0x3340, R21 ;  /* 0x000033400b0d7816 */ /* 0x000fe40000000015 */
[----:B------:R-:W3:Y:S01]  /*3ed20*/  LDL.LU R21, [R1+0x1640] ;  /* 0x0016400001157983 */ /* 0x000ee20000300800 */
[----:B------:R-:W-:Y:S01]  /*3ed30*/  IMAD.SHL.U32 R17, R17, 0x8, RZ ;  /* 0x0000000811117824 */ /* 0x000fe200078e00ff */
[----:B------:R-:W-:Y:S01]  /*3ed40*/  UMOV UR4, 0x400 ;  /* 0x0000040000047882 */ /* 0x000fe20000000000 */
[----:B------:R-:W-:Y:S01]  /*3ed50*/  PRMT R10, R16, 0x3340, R1 ;  /* 0x00003340100a7816 */ /* 0x000fe20000000001 */
[----:B0-----:R-:W-:Y:S01]  /*3ed60*/  ULEA UR4, UR5, UR4, 0x18 ;  /* 0x0000000405047291 */ /* 0x001fe2000f8ec03f */
[----:B------:R-:W-:Y:S02]  /*3ed70*/  PRMT R16, R8, 0x3340, R9 ;  /* 0x0000334008107816 */ /* 0x000fe40000000009 */
[----:B------:R-:W-:-:S02]  /*3ed80*/  LOP3.LUT R17, R17, 0x80, RZ, 0xc0, !PT ;  /* 0x0000008011117812 */ /* 0x000fc400078ec0ff */
[----:B------:R-:W-:Y:S02]  /*3ed90*/  PRMT R8, R13, 0x5410, R10 ;  /* 0x000054100d087816 */ /* 0x000fe4000000000a */
[----:B----4-:R-:W-:Y:S01]  /*3eda0*/  ISETP.LT.AND P3, PT, R7, UR6, !P0 ;  /* 0x0000000607007c0c */ /* 0x010fe2000c761270 */
[----:B------:R-:W-:Y:S01]  /*3edb0*/  ULDC UR6, c[0x0][0x22c] ;  /* 0x00008b0000067ab9 */ /* 0x000fe20000000800 */
[----:B------:R-:W-:Y:S02]  /*3edc0*/  IADD3 R17, R17, UR4, R6 ;  /* 0x0000000411117c10 */ /* 0x000fe4000fffe006 */
[----:B------:R-:W-:Y:S01]  /*3edd0*/  PRMT R7, R16, 0x5410, R12 ;  /* 0x0000541010077816 */ /* 0x000fe2000000000c */
[----:B------:R-:W-:Y:S01]  /*3ede0*/  STL [R1+0x22c], R8 ;  /* 0x00022c0801007387 */ /* 0x000fe20000100800 */
[----:B------:R-:W-:Y:S02]  /*3edf0*/  LOP3.LUT R9, R4, 0xffff, RZ, 0xc0, !PT ;  /* 0x0000ffff04097812 */ /* 0x000fe400078ec0ff */
[----:B-----5:R-:W-:Y:S01]  /*3ee00*/  LOP3.LUT R26, R26, 0xffff, RZ, 0xc0, !PT ;  /* 0x0000ffff1a1a7812 */ /* 0x020fe200078ec0ff */
[----:B------:R-:W-:Y:S01]  /*3ee10*/  STL [R1+0x1604], R17 ;  /* 0x0016041101007387 */ /* 0x000fe20000100800 */
[----:B------:R-:W-:-:S03]  /*3ee20*/  LOP3.LUT R6, R3, 0xffff, RZ, 0xc0, !PT ;  /* 0x0000ffff03067812 */ /* 0x000fc600078ec0ff */
[----:B------:R0:W-:Y:S01]  /*3ee30*/  STL [R1+0x230], R7 ;  /* 0x0002300701007387 */ /* 0x0001e20000100800 */
[----:B--2---:R-:W-:-:S03]  /*3ee40*/  LOP3.LUT R13, R0, 0xffff, RZ, 0xc0, !PT ;  /* 0x0000ffff000d7812 */ /* 0x004fc600078ec0ff */
[----:B------:R-:W2:Y:S01]  /*3ee50*/  LDL.LU R4, [R1+0x128] ;  /* 0x0001280001047983 */ /* 0x000ea20000300800 */
[----:B------:R-:W-:-:S03]  /*3ee60*/  LOP3.LUT R16, R5, 0xffff, RZ, 0xc0, !PT ;  /* 0x0000ffff05107812 */ /* 0x000fc600078ec0ff */
[----:B------:R-:W-:Y:S01]  /*3ee70*/  STL [R1+0x8c], R9 ;  /* 0x00008c0901007387 */ /* 0x000fe20000100800 */
[----:B0-----:R-:W-:-:S03]  /*3ee80*/  LOP3.LUT R7, R2, 0xffff, RZ, 0xc0, !PT ;  /* 0x0000ffff02077812 */ /* 0x001fc600078ec0ff */
[----:B------:R-:W4:Y:S01]  /*3ee90*/  LDL.LU R3, [R1+0x124] ;  /* 0x0001240001037983 */ /* 0x000f220000300800 */
[----:B------:R-:W-:-:S03]  /*3eea0*/  LOP3.LUT R23, R23, 0xffff, RZ, 0xc0, !PT ;  /* 0x0000ffff17177812 */ /* 0x000fc600078ec0ff */
[----:B------:R-:W-:Y:S01]  /*3eeb0*/  STL [R1+0x7c], R26 ;  /* 0x00007c1a01007387 */ /* 0x000fe20000100800 */
[----:B------:R-:W-:-:S03]  /*3eec0*/  LOP3.LUT R5, R29, 0xffff, RZ, 0xc0, !PT ;  /* 0x0000ffff1d057812 */ /* 0x000fc600078ec0ff */
[----:B------:R-:W-:Y:S04]  /*3eed0*/  STL [R1+0x138], R6 ;  /* 0x0001380601007387 */ /* 0x000fe80000100800 */
[----:B------:R-:W-:Y:S04]  /*3eee0*/  STL [R1+0x134], R7 ;  /* 0x0001340701007387 */ /* 0x000fe80000100800 */
[----:B------:R-:W-:Y:S01]  /*3eef0*/  STL [R1+0x12c], R13 ;  /* 0x00012c0d01007387 */ /* 0x000fe20000100800 */
[----:B------:R-:W-:-:S03]  /*3ef00*/  LOP3.LUT R10, R19, 0xffff, RZ, 0xc0, !PT ;  /* 0x0000ffff130a7812 */ /* 0x000fc600078ec0ff */
[----:B------:R-:W-:Y:S04]  /*3ef10*/  STL [R1+0x130], R16 ;  /* 0x0001301001007387 */ /* 0x000fe80000100800 */
[----:B------:R-:W5:Y:S01]  /*3ef20*/  LDL.LU R11, [R1+0x11c] ;  /* 0x00011c00010b7983 */ /* 0x000f620000300800 */
[----:B------:R-:W-:-:S03]  /*3ef30*/  LOP3.LUT R12, R18, 0xffff, RZ, 0xc0, !PT ;  /* 0x0000ffff120c7812 */ /* 0x000fc600078ec0ff */
[----:B------:R-:W-:Y:S01]  /*3ef40*/  STL [R1+0x74], R23 ;  /* 0x0000741701007387 */ /* 0x000fe20000100800 */
[----:B------:R-:W-:-:S03]  /*3ef50*/  LOP3.LUT R20, R20, 0xffff, RZ, 0xc0, !PT ;  /* 0x0000ffff14147812 */ /* 0x000fc600078ec0ff */
[----:B------:R-:W5:Y:S04]  /*3ef60*/  LDL.LU R8, [R1+0x110] ;  /* 0x0001100001087983 */ /* 0x000f680000300800 */
[----:B------:R-:W5:Y:S04]  /*3ef70*/  LDL.LU R2, [R1+0xfc] ;  /* 0x0000fc0001027983 */ /* 0x000f680000300800 */
[----:B------:R-:W-:Y:S04]  /*3ef80*/  STL [R1+0x78], R5 ;  /* 0x0000780501007387 */ /* 0x000fe80000100800 */
[----:B------:R-:W5:Y:S04]  /*3ef90*/  LDL.LU R0, [R1+0x20] ;  /* 0x0000200001007983 */ /* 0x000f680000300800 */
[----:B------:R-:W5:Y:S04]  /*3efa0*/  LDL.LU R29, [R1+0x28] ;  /* 0x00002800011d7983 */ /* 0x000f680000300800 */
[----:B------:R0:W-:Y:S01]  /*3efb0*/  STL [R1+0x70], R10 ;  /* 0x0000700a01007387 */ /* 0x0001e20000100800 */
[----:B------:R-:W-:-:S03]  /*3efc0*/  PRMT R19, R5, 0x3340, R20 ;  /* 0x0000334005137816 */ /* 0x000fc60000000014 */
[----:B------:R-:W-:Y:S04]  /*3efd0*/  STL [R1+0x6c], R12 ;  /* 0x00006c0c01007387 */ /* 0x000fe80000100800 */
[----:B------:R1:W-:Y:S01]  /*3efe0*/  STL [R1+0x68], R20 ;  /* 0x0000681401007387 */ /* 0x0003e20000100800 */
[--C-:B0-----:R-:W-:Y:S02]  /*3eff0*/  PRMT R10, R10, 0x3340, R1.reuse ;  /* 0x000033400a0a7816 */ /* 0x101fe40000000001 */
[----:B-1----:R-:W-:Y:S02]  /*3f000*/  PRMT R20, R9, 0x3340, R26 ;  /* 0x0000334009147816 */ /* 0x002fe4000000001a */
[----:B------:R-:W-:Y:S02]  /*3f010*/  PRMT R13, R13, 0x3340, R1 ;  /* 0x000033400d0d7816 */ /* 0x000fe40000000001 */
[----:B---3--:R-:W-:-:S04]  /*3f020*/  LOP3.LUT R17, R21, 0xffff, RZ, 0xc0, !PT ;  /* 0x0000ffff15117812 */ /* 0x008fc800078ec0ff */
[----:B------:R-:W-:Y:S02]  /*3f030*/  PRMT R18, R23, 0x3340, R17 ;  /* 0x0000334017127816 */ /* 0x000fe40000000011 */
[----:B------:R-:W3:Y:S01]  /*3f040*/  LDL.LU R23, [R1+0x163c] ;  /* 0x00163c0001177983 */ /* 0x000ee20000300800 */
[----:B------:R-:W-:Y:S02]  /*3f050*/  PRMT R21, R6, 0x3340, R7 ;  /* 0x0000334006157816 */ /* 0x000fe40000000007 */
[----:B------:R-:W-:Y:S01]  /*3f060*/  PRMT R7, R18, 0x5410, R10 ;  /* 0x0000541012077816 */ /* 0x000fe2000000000a */
[----:B------:R-:W3:Y:S04]  /*3f070*/  LDL.LU R5, [R1+0x60] ;  /* 0x0000600001057983 */ /* 0x000ee80000300800 */
[----:B------:R-:W3:Y:S04]  /*3f080*/  LDL.LU R26, [R1+0x1638] ;  /* 0x00163800011a7983 */ /* 0x000ee80000300800 */
[----:B------:R-:W3:Y:S04]  /*3f090*/  LDL.LU R10, [R1+0x108] ;  /* 0x00010800010a7983 */ /* 0x000ee80000300800 */
[----:B------:R0:W-:Y:S02]  /*3f0a0*/  STL [R1+0x1fc], R7 ;  /* 0x0001fc0701007387 */ /* 0x0001e40000100800 */
[----:B0-----:R-:W-:-:S02]  /*3f0b0*/  PRMT R7, R20, 0x5410, R13 ;  /* 0x0000541014077816 */ /* 0x001fc4000000000d */
[----:B------:R-:W3:Y:S01]  /*3f0c0*/  LDL.LU R20, [R1+0x38] ;  /* 0x0000380001147983 */ /* 0x000ee20000300800 */
[--C-:B------:R-:W-:Y:S02]  /*3f0d0*/  PRMT R12, R12, 0x3340, R1.reuse ;  /* 0x000033400c0c7816 */ /* 0x100fe40000000001 */
[----:B------:R-:W-:Y:S02]  /*3f0e0*/  PRMT R16, R16, 0x3340, R1 ;  /* 0x0000334010107816 */ /* 0x000fe40000000001 */
[----:B------:R-:W-:-:S05]  /*3f0f0*/  PRMT R6, R19, 0x5410, R12 ;  /* 0x0000541013067816 */ /* 0x000fca000000000c */
[----:B------:R0:W-:Y:S01]  /*3f100*/  STL [R1+0x1ec], R6 ;  /* 0x0001ec0601007387 */ /* 0x0001e20000100800 */
[----:B--2---:R-:W-:-:S03]  /*3f110*/  LOP3.LUT R9, R4, 0xffff, RZ, 0xc0, !PT ;  /* 0x0000ffff04097812 */ /* 0x004fc600078ec0ff */
[----:B------:R4:W-:Y:S01]  /*3f120*/  STL [R1+0x204], R7 ;  /* 0x0002040701007387 */ /* 0x0009e20000100800 */
[----:B0-----:R-:W-:Y:S02]  /*3f130*/  PRMT R6, R21, 0x5410, R16 ;  /* 0x0000541015067816 */ /* 0x001fe40000000010 */
[----:B----4-:R-:W-:-:S03]  /*3f140*/  LOP3.LUT R7, R3, 0xffff, RZ, 0xc0, !PT ;  /* 0x0000ffff03077812 */ /* 0x010fc600078ec0ff */
[----:B------:R0:W-:Y:S01]  /*3f150*/  STL [R1+0x208], R6 ;  /* 0x0002080601007387 */ /* 0x0001e20000100800 */
[----:B-----5:R-:W-:-:S03]  /*3f160*/  LOP3.LUT R11, R11, 0xffff, RZ, 0xc0, !PT ;  /* 0x0000ffff0b0b7812 */ /* 0x020fc600078ec0ff */
[----:B0-----:R-:W2:Y:S01]  /*3f170*/  LDL.LU R6, [R1+0x120] ;  /* 0x0001200001067983 */ /* 0x001ea20000300800 */
[----:B------:R-:W-:-:S03]  /*3f180*/  LOP3.LUT R8, R8, 0xffff, RZ, 0xc0, !PT ;  /* 0x0000ffff08087812 */ /* 0x000fc600078ec0ff */
[----:B------:R-:W4:Y:S01]  /*3f190*/  LDL.LU R4, [R1+0x118] ;  /* 0x0001180001047983 */ /* 0x000f220000300800 */
[----:B------:R-:W-:-:S03]  /*3f1a0*/  LOP3.LUT R18, R2, 0xffff, RZ, 0xc0, !PT ;  /* 0x0000ffff02127812 */ /* 0x000fc600078ec0ff */
[----:B------:R-:W-:Y:S04]  /*3f1b0*/  STL [R1+0x128], R9 ;  /* 0x0001280901007387 */ /* 0x000fe80000100800 */
[----:B------:R-:W5:Y:S01]  /*3f1c0*/  LDL.LU R3, [R1+0x10c] ;  /* 0x00010c0001037983 */ /* 0x000f620000300800 */
[----:B------:R-:W-:-:S03]  /*3f1d0*/  LOP3.LUT R19, R0, 0xffff, RZ, 0xc0, !PT ;  /* 0x0000ffff00137812 */ /* 0x000fc600078ec0ff */
[----:B------:R-:W-:Y:S01]  /*3f1e0*/  STL [R1+0x13c], R7 ;  /* 0x00013c0701007387 */ /* 0x000fe20000100800 */
[----:B------:R-:W-:-:S03]  /*3f1f0*/  LOP3.LUT R0, R29, 0xffff, RZ, 0xc0, !PT ;  /* 0x0000ffff1d007812 */ /* 0x000fc600078ec0ff */
[----:B------:R-:W-:Y:S01]  /*3f200*/  STL [R1+0x11c], R11 ;  /* 0x00011c0b01007387 */ /* 0x000fe20000100800 */
[----:B---3--:R-:W-:Y:S02]  /*3f210*/  LOP3.LUT R12, R23, 0xffff, RZ, 0xc0, !PT ;  /* 0x0000ffff170c7812 */ /* 0x008fe400078ec0ff */
[----:B------:R-:W-:Y:S02]  /*3f220*/  LOP3.LUT R16, R5, 0xffff, RZ, 0xc0, !PT ;  /* 0x0000ffff05107812 */ /* 0x000fe400078ec0ff */
[----:B------:R-:W-:Y:S02]  /*3f230*/  LOP3.LUT R13, R10, 0xffff, RZ, 0xc0, !PT ;  /* 0x0000ffff0a0d7812 */ /* 0x000fe400078ec0ff */
[----:B------:R-:W-:-:S03]  /*3f240*/  LOP3.LUT R10, R26, 0xffff, RZ, 0xc0, !PT ;  /* 0x0000ffff1a0a7812 */ /* 0x000fc600078ec0ff */
[----:B------:R-:W-:Y:S04]  /*3f250*/  STL [R1+0x108], R13 ;  /* 0x0001080d01007387 */ /* 0x000fe80000100800 */
[----:B------:R-:W-:Y:S04]  /*3f260*/  STL [R1+0x124], R8 ;  /* 0x0001240801007387 */ /* 0x000fe80000100800 */
[----:B------:R-:W-:Y:S04]  /*3f270*/  STL [R1+0x110], R18 ;  /* 0x0001101201007387 */ /* 0x000fe80000100800 */
[----:B------:R-:W3:Y:S01]  /*3f280*/  LDL.LU R29, [R1+0x104] ;  /* 0x00010400011d7983 */ /* 0x000ee20000300800 */
[----:B------:R-:W-:-:S03]  /*3f290*/  LOP3.LUT R20, R20, 0xffff, RZ, 0xc0, !PT ;  /* 0x0000ffff14147812 */ /* 0x000fc600078ec0ff */
[----:B------:R0:W-:Y:S04]  /*3f2a0*/  STL [R1+0x20], R19 ;  /* 0x0000201301007387 */ /* 0x0001e80000100800 */
[----:B------:R-:W3:Y:S04]  /*3f2b0*/  LDL.LU R2, [R1+0xf0] ;  /* 0x0000f00001027983 */ /* 0x000ee80000300800 */
[----:B------:R-:W-:Y:S01]  /*3f2c0*/  STL [R1+0x3c], R0 ;  /* 0x00003c0001007387 */ /* 0x000fe20000100800 */
[----:B0-----:R-:W-:-:S03]  /*3f2d0*/  PRMT R19, R19, 0x3340, R16 ;  /* 0x0000334013137816 */ /* 0x001fc60000000010 */
[----:B------:R0:W-:Y:S01]  /*3f2e0*/  STL [R1+0x30], R10 ;  /* 0x0000300a01007387 */ /* 0x0001e20000100800 */
[----:B------:R-:W-:-:S03]  /*3f2f0*/  PRMT R23, R7, 0x3340, R8 ;  /* 0x0000334007177816 */ /* 0x000fc60000000008 */
[----:B------:R-:W3:Y:S04]  /*3f300*/  LDL.LU R5, [R1+0x5c] ;  /* 0x00005c0001057983 */ /* 0x000ee80000300800 */
[----:B------:R-:W-:Y:S01]  /*3f310*/  STL [R1+0x28], R12 ;  /* 0x0000280c01007387 */ /* 0x000fe20000100800 */
[----:B0-----:R-:W-:-:S03]  /*3f320*/  PRMT R10, R10, 0x3340, R1 ;  /* 0x000033400a0a7816 */ /* 0x001fc60000000001 */
[----:B------:R0:W-:Y:S01]  /*3f330*/  STL [R1+0x38], R20 ;  /* 0x0000381401007387 */ /* 0x0001e20000100800 */
[----:B------:R-:W-:Y:S02]  /*3f340*/  PRMT R7, R19, 0x5410, R10 ;  /* 0x0000541013077816 */ /* 0x000fe4000000000a */
[----:B0-----:R-:W-:Y:S02]  /*3f350*/  PRMT R20, R0, 0x3340, R20 ;  /* 0x0000334000147816 */ /* 0x001fe40000000014 */
[----:B------:R-:W3:Y:S04]  /*3f360*/  LDL.LU R0, [R1+0x54] ;  /* 0x0000540001007983 */ /* 0x000ee80000300800 */
[----:B------:R-:W3:Y:S01]  /*3f370*/  LDL.LU R19, [R1+0xf8] ;  /* 0x0000f80001137983 */ /* 0x000ee20000300800 */
[----:B------:R-:W-:-:S02]  /*3f380*/  PRMT R12, R12, 0x3340, R1 ;  /* 0x000033400c0c7816 */ /* 0x000fc40000000001 */
[----:B------:R-:W-:Y:S01]  /*3f390*/  PRMT R13, R13, 0x3340, R1 ;  /* 0x000033400d0d7816 */ /* 0x000fe20000000001 */
[----:B------:R-:W3:Y:S01]  /*3f3a0*/  LDL.LU R10, [R1+0x50] ;  /* 0x00005000010a7983 */ /* 0x000ee20000300800 */
[----:B------:R-:W-:Y:S02]  /*3f3b0*/  PRMT R21, R9, 0x3340, R11 ;  /* 0x0000334009157816 */ /* 0x000fe4000000000b */
[----:B------:R-:W-:Y:S01]  /*3f3c0*/  PRMT R18, R18, 0x3340, R1 ;  /* 0x0000334012127816 */ /* 0x000fe20000000001 */
[----:B------:R0:W-:Y:S01]  /*3f3d0*/  STL [R1+0x1b8], R7 ;  /* 0x0001b80701007387 */ /* 0x0001e20000100800 */
[----:B------:R-:W-:Y:S02]  /*3f3e0*/  PRMT R9, R20, 0x5410, R12 ;  /* 0x0000541014097816 */ /* 0x000fe4000000000c */
[----:B------:R-:W-:Y:S02]  /*3f3f0*/  PRMT R8, R21, 0x5410, R13 ;  /* 0x0000541015087816 */ /* 0x000fe4000000000d */
[----:B--2---:R-:W-:Y:S01]  /*3f400*/  LOP3.LUT R26, R6, 0xffff, RZ, 0xc0, !PT ;  /* 0x0000ffff061a7812 */ /* 0x004fe200078ec0ff */
[----:B------:R4:W-:Y:S01]  /*3f410*/  STL [R1+0x1c0], R9 ;  /* 0x0001c00901007387 */ /* 0x0009e20000100800 */
[----:B0-----:R-:W-:-:S03]  /*3f420*/  PRMT R7, R23, 0x5410, R18 ;  /* 0x0000541017077816 */ /* 0x001fc60000000012 */
[----:B------:R0:W-:Y:S01]  /*3f430*/  STL [R1+0x1e8], R8 ;  /* 0x0001e80801007387 */ /* 0x0001e20000100800 */
[----:B-----5:R-:W-:-:S03]  /*3f440*/  LOP3.LUT R3, R3, 0xffff, RZ, 0xc0, !PT ;  /* 0x0000ffff03037812 */ /* 0x020fc600078ec0ff */
[----:B------:R1:W-:Y:S01]  /*3f450*/  STL [R1+0x200], R7 ;  /* 0x0002000701007387 */ /* 0x0003e20000100800 */
[----:B----4-:R-:W-:-:S03]  /*3f460*/  LOP3.LUT R9, R4, 0xffff, RZ, 0xc0, !PT ;  /* 0x0000ffff04097812 */ /* 0x010fc600078ec0ff */
[----:B0-----:R-:W2:Y:S04]  /*3f470*/  LDL.LU R8, [R1+0x114] ;  /* 0x0001140001087983 */ /* 0x001ea80000300800 */
[----:B------:R-:W-:Y:S04]  /*3f480*/  STL [R1+0xfc], R26 ;  /* 0x0000fc1a01007387 */ /* 0x000fe80000100800 */
[----:B------:R-:W4:Y:S04]  /*3f490*/  LDL.LU R4, [R1+0x100] ;  /* 0x0001000001047983 */ /* 0x000f280000300800 */
[----:B------:R0:W-:Y:S04]  /*3f4a0*/  STL [R1+0x60], R3 ;  /* 0x0000600301007387 */ /* 0x0001e80000100800 */
[----:B------:R-:W-:Y:S04]  /*3f4b0*/  STL [R1+0x120], R9 ;  /* 0x0001200901007387 */ /* 0x000fe80000100800 */
[----:B-1----:R-:W5:Y:S04]  /*3f4c0*/  LDL.LU R7, [R1+0xf4] ;  /* 0x0000f40001077983 */ /* 0x002f680000300800 */
[----:B------:R-:W5:Y:S01]  /*3f4d0*/  LDL.LU R6, [R1+0xec] ;  /* 0x0000ec0001067983 */ /* 0x000f620000300800 */
[----:B---3--:R-:W-:-:S03]  /*3f4e0*/  LOP3.LUT R11, R29, 0xffff, RZ, 0xc0, !PT ;  /* 0x0000ffff1d0b7812 */ /* 0x008fc600078ec0ff */
[----:B------:R-:W3:Y:S04]  /*3f4f0*/  LDL.LU R29, [R1+0xe4] ;  /* 0x0000e400011d7983 */ /* 0x000ee80000300800 */
[----:B------:R-:W-:Y:S01]  /*3f500*/  STL [R1+0x118], R11 ;  /* 0x0001180b01007387 */ /* 0x000fe20000100800 */
[----:B------:R-:W-:Y:S02]  /*3f510*/  LOP3.LUT R21, R19, 0xffff, RZ, 0xc0, !PT ;  /* 0x0000ffff13157812 */ /* 0x000fe400078ec0ff */
[----:B------:R-:W-:Y:S02]  /*3f520*/  LOP3.LUT R19, R5, 0xffff, RZ, 0xc0, !PT ;  /* 0x0000ffff05137812 */ /* 0x000fe400078ec0ff */
[----:B------:R-:W-:Y:S01]  /*3f530*/  LOP3.LUT R5, R22, 0xffff, RZ, 0xc0, !PT ;  /* 0x0000ffff16057812 */ /* 0x000fe200078ec0ff */
[----:B------:R-:W-:Y:S04]  /*3f540*/  STL [R1+0x104], R21 ;  /* 0x0001041501007387 */ /* 0x000fe80000100800 */
[----:B------:R-:W2:Y:S01]  /*3f550*/  LDL.LU R22, [R1+0x1634] ;  /* 0x0016340001167983 */ /* 0x000ea20000300800 */
[----:B------:R-:W-:-:S02]  /*3f560*/  LOP3.LUT R23, R2, 0xffff, RZ, 0xc0, !PT ;  /* 0x0000ffff02177812 */ /* 0x000fc400078ec0ff */
[----:B------:R-:W-:Y:S01]  /*3f570*/  LOP3.LUT R12, R25, 0xffff, RZ, 0xc0, !PT ;  /* 0x0000ffff190c7812 */ /* 0x000fe200078ec0ff */
[----:B------:R-:W-:Y:S01]  /*3f580*/  IMAD.MOV.U32 R25, RZ, RZ, R3 ;  /* 0x000000ffff197224 */ /* 0x000fe200078e0003 */
[----:B------:R-:W-:Y:S01]  /*3f590*/  LOP3.LUT R20, R0, 0xffff, RZ, 0xc0, !PT ;  /* 0x0000ffff00147812 */ /* 0x000fe200078ec0ff */
[----:B------:R-:W-:Y:S01]  /*3f5a0*/  STL [R1+0x10c], R23 ;  /* 0x00010c1701007387 */ /* 0x000fe20000100800 */
[----:B0-----:R-:W-:Y:S02]  /*3f5b0*/  LOP3.LUT R3, R24, 0xffff, RZ, 0xc0, !PT ;  /* 0x0000ffff18037812 */ /* 0x001fe400078ec0ff */
[----:B------:R-:W-:Y:S01]  /*3f5c0*/  LOP3.LUT R13, R10, 0xffff, RZ, 0xc0, !PT ;  /* 0x0000ffff0a0d7812 */ /* 0x000fe200078ec0ff */
[----:B------:R-:W5:Y:S01]  /*3f5d0*/  LDL.LU R2, [R1+0xdc] ;  /* 0x0000dc0001027983 */ /* 0x000f620000300800 */
[----:B------:R-:W-:-:S03]  /*3f5e0*/  PRMT R10, R12, 0x3340, R1 ;  /* 0x000033400c0a7816 */ /* 0x000fc60000000001 */
[----:B------:R-:W-:Y:S01]  /*3f5f0*/  STL [R1+0x5c], R5 ;  /* 0x00005c0501007387 */ /* 0x000fe20000100800 */
[----:B------:R-:W-:-:S03]  /*3f600*/  PRMT R18, R3, 0x3340, R1 ;  /* 0x0000334003127816 */ /* 0x000fc60000000001 */
[----:B------:R-:W5:Y:S01]  /*3f610*/  LDL.LU R0, [R1+0x48] ;  /* 0x0000480001007983 */ /* 0x000f620000300800 */
[----:B------:R-:W-:Y:S02]  /*3f620*/  PRMT R25, R26, 0x3340, R25 ;  /* 0x000033401a197816 */ /* 0x000fe40000000019 */
[----:B------:R-:W-:Y:S01]  /*3f630*/  PRMT R24, R5, 0x3340, R13 ;  /* 0x0000334005187816 */ /* 0x000fe2000000000d */
[----:B------:R0:W-:Y:S01]  /*3f640*/  STL [R1+0x58], R3 ;  /* 0x0000580301007387 */ /* 0x0001e20000100800 */
[----:B------:R-:W-:-:S03]  /*3f650*/  PRMT R26, R9, 0x3340, R11 ;  /* 0x00003340091a7816 */ /* 0x000fc6000000000b */
[----:B0-----:R-:W5:Y:S04]  /*3f660*/  LDL.LU R3, [R1+0x44] ;  /* 0x0000440001037983 */ /* 0x001f680000300800 */
[----:B------:R-:W5:Y:S01]  /*3f670*/  LDL.LU R5, [R1+0x40] ;  /* 0x0000400001057983 */ /* 0x000f620000300800 */
[----:B--2---:R-:W-:Y:S02]  /*3f680*/  PRMT R22, R23, 0x3340, R22 ;  /* 0x0000334017167816 */ /* 0x004fe40000000016 */
[----:B------:R-:W-:-:S04]  /*3f690*/  PRMT R23, R19, 0x3340, R20 ;  /* 0x0000334013177816 */ /* 0x000fc80000000014 */
[----:B------:R-:W-:Y:S02]  /*3f6a0*/  PRMT R11, R23, 0x5410, R10 ;  /* 0x00005410170b7816 */ /* 0x000fe4000000000a */
[----:B------:R-:W2:Y:S01]  /*3f6b0*/  LDL.LU R10, [R1+0x4c] ;  /* 0x00004c00010a7983 */ /* 0x000ea20000300800 */
[----:B------:R-:W-:Y:S02]  /*3f6c0*/  PRMT R21, R21, 0x3340, R1 ;  /* 0x0000334015157816 */ /* 0x000fe40000000001 */
[----:B------:R-:W-:Y:S01]  /*3f6d0*/  PRMT R9, R24, 0x5410, R18 ;  /* 0x0000541018097816 */ /* 0x000fe20000000012 */
[----:B------:R0:W-:Y:S01]  /*3f6e0*/  STL [R1+0x1b0], R11 ;  /* 0x0001b00b01007387 */ /* 0x0001e20000100800 */
[----:B------:R-:W-:-:S03]  /*3f6f0*/  PRMT R18, R25, 0x5410, R21 ;  /* 0x0000541019127816 */ /* 0x000fc60000000015 */
[----:B------:R1:W-:Y:S01]  /*3f700*/  STL [R1+0x1ac], R9 ;  /* 0x0001ac0901007387 */ /* 0x0003e20000100800 */
[----:B0-----:R-:W-:-:S03]  /*3f710*/  PRMT R11, R26, 0x5410, R22 ;  /* 0x000054101a0b7816 */ /* 0x001fc60000000016 */
[----:B------:R-:W-:Y:S01]  /*3f720*/  STL [R1+0x1e0], R18 ;  /* 0x0001e01201007387 */ /* 0x000fe20000100800 */
[----:B----4-:R-:W-:Y:S02]  /*3f730*/  LOP3.LUT R4, R4, 0xffff, RZ, 0xc0, !PT ;  /* 0x0000ffff04047812 */ /* 0x010fe400078ec0ff */
[----:B-1----:R-:W-:Y:S01]  /*3f740*/  LOP3.LUT R9, R8, 0xffff, RZ, 0xc0, !PT ;  /* 0x0000ffff08097812 */ /* 0x002fe200078ec0ff */
[----:B------:R0:W-:Y:S01]  /*3f750*/  STL [R1+0x1e4], R11 ;  /* 0x0001e40b01007387 */ /* 0x0001e20000100800 */
[----:B---3--:R-:W-:Y:S02]  /*3f760*/  LOP3.LUT R23, R29, 0xffff, RZ, 0xc0, !PT ;  /* 0x0000ffff1d177812 */ /* 0x008fe400078ec0ff */
[----:B-----5:R-:W-:Y:S01]  /*3f770*/  LOP3.LUT R6, R6, 0xffff, RZ, 0xc0, !PT ;  /* 0x0000ffff06067812 */ /* 0x020fe200078ec0ff */
[----:B------:R-:W-:Y:S01]  /*3f780*/  STL [R1+0xf8], R9 ;  /* 0x0000f80901007387 */ /* 0x000fe20000100800 */
[----:B0-----:R-:W-:Y:S02]  /*3f790*/  LOP3.LUT R11, R7, 0xffff, RZ, 0xc0, !PT ;  /* 0x0000ffff070b7812 */ /* 0x001fe400078ec0ff */
[----:B------:R-:W-:-:S03]  /*3f7a0*/  LOP3.LUT R2, R2, 0xffff, RZ, 0xc0, !PT ;  /* 0x0000ffff02027812 */ /* 0x000fc600078ec0ff */
[----:B------:R-:W-:Y:S01]  /*3f7b0*/  STL [R1+0xf0], R11 ;  /* 0x0000f00b01007387 */ /* 0x000fe20000100800 */
[----:B------:R-:W-:-:S03]  /*3f7c0*/  LOP3.LUT R26, R0, 0xffff, RZ, 0xc0, !PT ;  /* 0x0000ffff001a7812 */ /* 0x000fc600078ec0ff */
[----:B------:R-:W-:Y:S01]  /*3f7d0*/  STL [R1+0x100], R4 ;  /* 0x0001000401007387 */ /* 0x000fe20000100800 */
[----:B------:R-:W-:-:S03]  /*3f7e0*/  LOP3.LUT R21, R28, 0xffff, RZ, 0xc0, !PT ;  /* 0x0000ffff1c157812 */ /* 0x000fc600078ec0ff */
[----:B------:R-:W3:Y:S01]  /*3f7f0*/  LDL.LU R8, [R1+0xe0] ;  /* 0x0000e00001087983 */ /* 0x000ee20000300800 */
[----:B------:R-:W-:-:S03]  /*3f800*/  LOP3.LUT R0, R27, 0xffff, RZ, 0xc0, !PT ;  /* 0x0000ffff1b007812 */ /* 0x000fc600078ec0ff */
[----:B------:R-:W-:Y:S04]  /*3f810*/  STL [R1+0xe4], R23 ;  /* 0x0000e41701007387 */ /* 0x000fe80000100800 */
[----:B------:R-:W-:Y:S01]  /*3f820*/  STL [R1+0xf4], R6 ;  /* 0x0000f40601007387 */ /* 0x000fe20000100800 */
[----:B------:R-:W-:-:S03]  /*3f830*/  LOP3.LUT R18, R3, 0xffff, RZ, 0xc0, !PT ;  /* 0x0000ffff03127812 */ /* 0x000fc600078ec0ff */
[----:B------:R-:W4:Y:S01]  /*3f840*/  LDL.LU R29, [R1+0xd8] ;  /* 0x0000d800011d7983 */ /* 0x000f220000300800 */
[----:B------:R-:W-:-:S03]  /*3f850*/  LOP3.LUT R27, R5, 0xffff, RZ, 0xc0, !PT ;  /* 0x0000ffff051b7812 */ /* 0x000fc600078ec0ff */
[----:B------:R-:W5:Y:S04]  /*3f860*/  LDL.LU R7, [R1+0xd0] ;  /* 0x0000d00001077983 */ /* 0x000f680000300800 */
[----:B------:R-:W-:Y:S04]  /*3f870*/  STL [R1+0xec], R2 ;  /* 0x0000ec0201007387 */ /* 0x000fe80000100800 */
[----:B------:R-:W-:Y:S04]  /*3f880*/  STL [R1+0x50], R26 ;  /* 0x0000501a01007387 */ /* 0x000fe80000100800 */
[----:B------:R0:W-:Y:S01]  /*3f890*/  STL [R1+0x48], R21 ;  /* 0x0000481501007387 */ /* 0x0001e20000100800 */
[----:B------:R-:W-:-:S03]  /*3f8a0*/  PRMT R22, R0, 0x3340, R1 ;  /* 0x0000334000167816 */ /* 0x000fc60000000001 */
[----:B------:R-:W5:Y:S01]  /*3f8b0*/  LDL.LU R3, [R1+0xc8] ;  /* 0x0000c80001037983 */ /* 0x000f620000300800 */
[----:B------:R-:W-:-:S03]  /*3f8c0*/  PRMT R24, R2, 0x3340, R1 ;  /* 0x0000334002187816 */ /* 0x000fc60000000001 */
[----:B------:R1:W-:Y:S01]  /*3f8d0*/  STL [R1+0x4c], R0 ;  /* 0x00004c0001007387 */ /* 0x0003e20000100800 */
[----:B0-----:R-:W-:-:S03]  /*3f8e0*/  PRMT R21, R21, 0x3340, R1 ;  /* 0x0000334015157816 */ /* 0x001fc60000000001 */
[----:B------:R-:W5:Y:S01]  /*3f8f0*/  LDL.LU R5, [R1+0x34] ;  /* 0x0000340001057983 */ /* 0x000f620000300800 */
[----:B------:R-:W-:-:S03]  /*3f900*/  PRMT R26, R26, 0x3340, R27 ;  /* 0x000033401a1a7816 */ /* 0x000fc6000000001b */
[----:B------:R0:W-:Y:S01]  /*3f910*/  STL [R1+0x40], R27 ;  /* 0x0000401b01007387 */ /* 0x0001e20000100800 */
[----:B------:R-:W-:-:S03]  /*3f920*/  PRMT R28, R4, 0x3340, R6 ;  /* 0x00003340041c7816 */ /* 0x000fc60000000006 */
[----:B-1----:R-:W5:Y:S04]  /*3f930*/  LDL.LU R0, [R1+0x2c] ;  /* 0x00002c0001007983 */ /* 0x002f680000300800 */
[----:B------:R-:W5:Y:S01]  /*3f940*/  LDL.LU R2, [R1+0x1c] ;  /* 0x00001c0001027983 */ /* 0x000f620000300800 */
[----:B0-----:R-:W-:-:S03]  /*3f950*/  PRMT R27, R9, 0x3340, R11 ;  /* 0x00003340091b7816 */ /* 0x001fc6000000000b */
[----:B------:R-:W5:Y:S01]  /*3f960*/  LDL.LU R11, [R1+0x1630] ;  /* 0x00163000010b7983 */ /* 0x000f620000300800 */
[----:B------:R-:W-:-:S03]  /*3f970*/  PRMT R26, R26, 0x5410, R22 ;  /* 0x000054101a1a7816 */ /* 0x000fc60000000016 */
[----:B------:R-:W5:Y:S01]  /*3f980*/  LDL.LU R9, [R1+0x162c] ;  /* 0x00162c0001097983 */ /* 0x000f620000300800 */
[----:B------:R-:W-:-:S03]  /*3f990*/  PRMT R23, R23, 0x3340, R1 ;  /* 0x0000334017177816 */ /* 0x000fc60000000001 */
[----:B------:R-:W5:Y:S04]  /*3f9a0*/  LDL.LU R6, [R1+0x1628] ;  /* 0x0016280001067983 */ /* 0x000f680000300800 */
[----:B------:R-:W5:Y:S01]  /*3f9b0*/  LDL.LU R4, [R1+0x1624] ;  /* 0x0016240001047983 */ /* 0x000f620000300800 */
[----:B------:R-:W-:Y:S02]  /*3f9c0*/  PRMT R27, R27, 0x5410, R23 ;  /* 0x000054101b1b7816 */ /* 0x000fe40000000017 */
[----:B--2---:R-:W-:-:S04]  /*3f9d0*/  LOP3.LUT R10, R10, 0xffff, RZ, 0xc0, !PT ;  /* 0x0000ffff0a0a7812 */ /* 0x004fc800078ec0ff */
[----:B------:R-:W-:-:S04]  /*3f9e0*/  PRMT R25, R10, 0x3340, R18 ;  /* 0x000033400a197816 */ /* 0x000fc80000000012 */
[----:B------:R-:W-:Y:S02]  /*3f9f0*/  PRMT R21, R25, 0x5410, R21 ;  /* 0x0000541019157816 */ /* 0x000fe40000000015 */
[----:B------:R-:W2:Y:S04]  /*3fa00*/  LDL.LU R25, [R1+0xd4] ;  /* 0x0000d40001197983 */ /* 0x000ea80000300800 */
[----:B------:R0:W-:Y:S04]  /*3fa10*/  STL [R1+0x198], R21 ;  /* 0x0001981501007387 */ /* 0x0001e80000100800 */
[----:B0-----:R-:W2:Y:S04]  /*3fa20*/  LDL.LU R21, [R1+0x18] ;  /* 0x0000180001157983 */ /* 0x001ea80000300800 */
[----:B------:R-:W2:Y:S04]  /*3fa30*/  LDL.LU R22, [R1+0x10] ;  /* 0x0000100001167983 */ /* 0x000ea80000300800 */
[----:B------:R0:W-:Y:S04]  /*3fa40*/  STL [R1+0x194], R26 ;  /* 0x0001941a01007387 */ /* 0x0001e80000100800 */
[----:B0-----:R-:W2:Y:S04]  /*3fa50*/  LDL.LU R26, [R1+0x24] ;  /* 0x00002400011a7983 */ /* 0x001ea80000300800 */
[----:B------:R-:W2:Y:S01]  /*3fa60*/  LDL.LU R23, [R1+0xe8] ;  /* 0x0000e80001177983 */ /* 0x000ea20000300800 */
[----:B------:R-:W-:-:S03]  /*3fa70*/  PRMT R24, R28, 0x5410, R24 ;  /* 0x000054101c187816 */ /* 0x000fc60000000018 */
[----:B------:R-:W-:Y:S01]  /*3fa80*/  STL [R1+0x1c4], R27 ;  /* 0x0001c41b01007387 */ /* 0x000fe20000100800 */
[----:B---3--:R-:W-:Y:S02]  /*3fa90*/  LOP3.LUT R8, R8, 0xffff, RZ, 0xc0, !PT ;  /* 0x0000ffff08087812 */ /* 0x008fe400078ec0ff */
[----:B----4-:R-:W-:Y:S01]  /*3faa0*/  LOP3.LUT R29, R29, 0xffff, RZ, 0xc0, !PT ;  /* 0x0000ffff1d1d7812 */ /* 0x010fe200078ec0ff */
[----:B------:R5:W-:Y:S02]  /*3fab0*/  STL [R1+0x1d0], R24 ;  /* 0x0001d01801007387 */ /* 0x000be40000100800 */
[----:B-----5:R-:W-:Y:S02]  /*3fac0*/  LOP3.LUT R24, R3, 0xffff, RZ, 0xc0, !PT ;  /* 0x0000ffff03187812 */ /* 0x020fe400078ec0ff */
[----:B------:R-:W-:Y:S02]  /*3fad0*/  LOP3.LUT R0, R0, 0xffff, RZ, 0xc0, !PT ;  /* 0x0000ffff00007812 */ /* 0x000fe400078ec0ff */
[----:B------:R-:W-:-:S02]  /*3fae0*/  LOP3.LUT R2, R2, 0xffff, RZ, 0xc0, !PT ;  /* 0x0000ffff02027812 */ /* 0x000fc400078ec0ff */
[----:B--2---:R-:W-:Y:S02]  /*3faf0*/  LOP3.LUT R28, R25, 0xffff, RZ, 0xc0, !PT ;  /* 0x0000ffff191c7812 */ /* 0x004fe400078ec0ff */
[----:B------:R-:W-:Y:S02]  /*3fb00*/  LOP3.LUT R25, R5, 0xffff, RZ, 0xc0, !PT ;  /* 0x0000ffff05197812 */ /* 0x000fe400078ec0ff */
[----:B------:R-:W-:Y:S02]  /*3fb10*/  LOP3.LUT R21, R21, 0xffff, RZ, 0xc0, !PT ;  /* 0x0000ffff15157812 */ /* 0x000fe400078ec0ff */
[----:B------:R-:W-:Y:S02]  /*3fb20*/  LOP3.LUT R22, R22, 0xffff, RZ, 0xc0, !PT ;  /* 0x0000ffff16167812 */ /* 0x000fe400078ec0ff */
[----:B------:R-:W-:Y:S02]  /*3fb30*/  LOP3.LUT R27, R23, 0xffff, RZ, 0xc0, !PT ;  /* 0x0000ffff171b7812 */ /* 0x000fe400078ec0ff */
[----:B------:R-:W-:-:S03]  /*3fb40*/  LOP3.LUT R23, R7, 0xffff, RZ, 0xc0, !PT ;  /* 0x0000ffff07177812 */ /* 0x000fc600078ec0ff */
[----:B------:R-:W-:Y:S04]  /*3fb50*/  STL [R1+0xdc], R27 ;  /* 0x0000dc1b01007387 */ /* 0x000fe80000100800 */
[----:B------:R-:W-:Y:S04]  /*3fb60*/  STL [R1+0xd8], R29 ;  /* 0x0000d81d01007387 */ /* 0x000fe80000100800 */
[----:B------:R-:W-:Y:S04]  /*3fb70*/  STL [R1+0x140], R8 ;  /* 0x0001400801007387 */ /* 0x000fe80000100800 */
[----:B------:R-:W2:Y:S01]  /*3fb80*/  LDL.LU R7, [R1+0xc4] ;  /* 0x0000c40001077983 */ /* 0x000ea20000300800 */
[----:B------:R-:W-:-:S03]  /*3fb90*/  LOP3.LUT R26, R26, 0xffff, RZ, 0xc0, !PT ;  /* 0x0000ffff1a1a7812 */ /* 0x000fc600078ec0ff */
[----:B------:R-:W-:Y:S04]  /*3fba0*/  STL [R1+0xe0], R23 ;  /* 0x0000e01701007387 */ /* 0x000fe80000100800 */
[----:B------:R0:W-:Y:S04]  /*3fbb0*/  STL [R1+0x114], R28 ;  /* 0x0001141c01007387 */ /* 0x0001e80000100800 */
[----:B------:R-:W3:Y:S04]  /*3fbc0*/  LDL.LU R3, [R1+0xc0] ;  /* 0x0000c00001037983 */ /* 0x000ee80000300800 */
[----:B------:R-:W4:Y:S04]  /*3fbd0*/  LDL.LU R5, [R1+0xbc] ;  /* 0x0000bc0001057983 */ /* 0x000f280000300800 */
[----:B------:R-:W-:Y:S04]  /*3fbe0*/  STL [R1+0xe8], R24 ;  /* 0x0000e81801007387 */ /* 0x000fe80000100800 */
[----:B------:R1:W-:Y:S04]  /*3fbf0*/  STL [R1+0x34], R25 ;  /* 0x0000341901007387 */ /* 0x0003e80000100800 */
[----:B------:R5:W-:Y:S01]  /*3fc00*/  STL [R1+0xc8], R21 ;  /* 0x0000c81501007387 */ /* 0x000be20000100800 */
[----:B0-----:R-:W-:-:S03]  /*3fc10*/  PRMT R28, R8, 0x3340, R28 ;  /* 0x00003340081c7816 */ /* 0x001fc6000000001c */
[----:B------:R-:W-:Y:S01]  /*3fc20*/  STL [R1+0xd4], R0 ;  /* 0x0000d40001007387 */ /* 0x000fe20000100800 */
[----:B-1----:R-:W-:-:S03]  /*3fc30*/  PRMT R25, R25, 0x3340, R26 ;  /* 0x0000334019197816 */ /* 0x002fc6000000001a */
[----:B------:R0:W-:Y:S01]  /*3fc40*/  STL [R1+0xd0], R22 ;  /* 0x0000d01601007387 */ /* 0x0001e20000100800 */
[----:B-----5:R-:W-:-:S03]  /*3fc50*/  PRMT R21, R21, 0x3340, R1 ;  /* 0x0000334015157816 */ /* 0x020fc60000000001 */
[----:B------:R1:W-:Y:S01]  /*3fc60*/  STL [R1+0x18], R26 ;  /* 0x0000181a01007387 */ /* 0x0003e20000100800 */
[----:B------:R-:W-:Y:S02]  /*3fc70*/  PRMT R27, R27, 0x3340, R29 ;  /* 0x000033401b1b7816 */ /* 0x000fe4000000001d */
[----:B------:R-:W-:Y:S01]  /*3fc80*/  PRMT R8, R25, 0x5410, R21 ;  /* 0x0000541019087816 */ /* 0x000fe20000000015 */
[----:B------:R5:W-:Y:S01]  /*3fc90*/  STL [R1+0x44], R2 ;  /* 0x0000440201007387 */ /* 0x000be20000100800 */
[--C-:B0-----:R-:W-:Y:S02]  /*3fca0*/  PRMT R22, R22, 0x3340, R1.reuse ;  /* 0x0000334016167816 */ /* 0x101fe40000000001 */
[----:B-1----:R-:W-:Y:S02]  /*3fcb0*/  PRMT R26, R0, 0x3340, R2 ;  /* 0x00003340001a7816 */ /* 0x002fe40000000002 */
[----:B-----5:R-:W5:Y:S04]  /*3fcc0*/  LDL.LU R2, [R1+0x8] ;  /* 0x0000080001027983 */ /* 0x020f680000300800 */
[----:B------:R-:W5:Y:S04]  /*3fcd0*/  LDL.LU R0, [R1+0x4] ;  /* 0x0000040001007983 */ /* 0x000f680000300800 */
[----:B------:R-:W5:Y:S04]  /*3fce0*/  LDL.LU R29, [R1+0x1620] ;  /* 0x00162000011d7983 */ /* 0x000f680000300800 */
[----:B------:R-:W5:Y:S04]  /*3fcf0*/  LDL.LU R25, [R1+0x14] ;  /* 0x0000140001197983 */ /* 0x000f680000300800 */
[----:B------:R-:W5:Y:S01]  /*3fd00*/  LDL.LU R21, [R1] ;  /* 0x0000000001157983 */ /* 0x000f620000300800 */
[----:B------:R-:W-:-:S03]  /*3fd10*/  PRMT R23, R23, 0x3340, R1 ;  /* 0x0000334017177816 */ /* 0x000fc60000000001 */
[----:B------:R0:W-:Y:S02]  /*3fd20*/  STL [R1+0x190], R8 ;  /* 0x0001900801007387 */ /* 0x0001e40000100800 */
[----:B0-----:R-:W-:Y:S02]  /*3fd30*/  PRMT R8, R26, 0x5410, R22 ;  /* 0x000054101a087816 */ /* 0x001fe40000000016 */
[----:B------:R-:W5:Y:S04]  /*3fd40*/  LDL.LU R26, [R1+0xb0] ;  /* 0x0000b000011a7983 */ /* 0x000f680000300800 */
[----:B------:R-:W5:Y:S04]  /*3fd50*/  LDL.LU R22, [R1+0xc] ;  /* 0x00000c0001167983 */ /* 0x000f680000300800 */
[----:B------:R0:W-:Y:S02]  /*3fd60*/  STL [R1+0x18c], R8 ;  /* 0x00018c0801007387 */ /* 0x0001e40000100800 */
[----:B0-----:R-:W-:-:S02]  /*3fd70*/  PRMT R8, R27, 0x5410, R23 ;  /* 0x000054101b087816 */ /* 0x001fc40000000017 */
[----:B------:R-:W5:Y:S04]  /*3fd80*/  LDL.LU R27, [R1+0xcc] ;  /* 0x0000cc00011b7983 */ /* 0x000f680000300800 */
[----:B------:R-:W5:Y:S01]  /*3fd90*/  LDL.LU R23, [R1+0xb8] ;  /* 0x0000b80001177983 */ /* 0x000f620000300800 */
[----:B------:R-:W-:-:S04]  /*3fda0*/  PRMT R24, R24, 0x3340, R1 ;  /* 0x0000334018187816 */ /* 0x000fc80000000001 */
[----:B------:R-:W-:Y:S01]  /*3fdb0*/  PRMT R24, R28, 0x5410, R24 ;  /* 0x000054101c187816 */ /* 0x000fe20000000018 */
[----:B------:R0:W-:Y:S04]  /*3fdc0*/  STL [R1+0x1b4], R8 ;  /* 0x0001b40801007387 */ /* 0x0001e80000100800 */
[----:B0-----:R-:W5:Y:S04]  /*3fdd0*/  LDL.LU R8, [R1+0xa0] ;  /* 0x0000a00001087983 */ /* 0x001f680000300800 */
[----:B------:R0:W-:Y:S01]  /*3fde0*/  STL [R1+0x1bc], R24 ;  /* 0x0001bc1801007387 */ /* 0x0001e20000100800 */
[----:B--2---:R-:W-:-:S03]  /*3fdf0*/  LOP3.LUT R28, R7, 0xffff, RZ, 0xc0, !PT ;  /* 0x0000ffff071c7812 */ /* 0x004fc600078ec0ff */
[----:B------:R-:W2:Y:S01]  /*3fe00*/  LDL.LU R7, [R1+0x9c] ;  /* 0x00009c0001077983 */ /* 0x000ea20000300800 */
[----:B---3--:R-:W-:Y:S02]  /*3fe10*/  LOP3.LUT R3, R3, 0xffff, RZ, 0xc0, !PT ;  /* 0x0000ffff03037812 */ /* 0x008fe400078ec0ff */
[----:B----4-:R-:W-:Y:S02]  /*3fe20*/  LOP3.LUT R5, R5, 0xffff, RZ, 0xc0, !PT ;  /* 0x0000ffff05057812 */ /* 0x010fe400078ec0ff */
[----:B-----5:R-:W-:Y:S02]  /*3fe30*/  LOP3.LUT R2, R2, 0xffff, RZ, 0xc0, !PT ;  /* 0x0000ffff02027812 */ /* 0x020fe400078ec0ff */
[----:B------:R-:W-:Y:S02]  /*3fe40*/  LOP3.LUT R0, R0, 0xffff, RZ, 0xc0, !PT ;  /* 0x0000ffff00007812 */ /* 0x000fe400078ec0ff */
[----:B------:R-:W-:Y:S02]  /*3fe50*/  LOP3.LUT R25, R25, 0xffff, RZ, 0xc0, !PT ;  /* 0x0000ffff19197812 */ /* 0x000fe400078ec0ff */
[----:B------:R-:W-:-:S02]  /*3fe60*/  LOP3.LUT R21, R21, 0xffff, RZ, 0xc0, !PT ;  /* 0x0000ffff15157812 */ /* 0x000fc400078ec0ff */
[----:B0-----:R-:W-:Y:S02]  /*3fe70*/  LOP3.LUT R24, R26, 0xffff, RZ, 0xc0, !PT ;  /* 0x0000ffff1a187812 */ /* 0x001fe400078ec0ff */
[----:B------:R-:W-:Y:S02]  /*3fe80*/  LOP3.LUT R26, R22, 0xffff, RZ, 0xc0, !PT ;  /* 0x0000ffff161a7812 */ /* 0x000fe400078ec0ff */
[----:B------:R-:W-:Y:S02]  /*3fe90*/  LOP3.LUT R22, R29, 0xffff, RZ, 0xc0, !PT ;  /* 0x0000ffff1d167812 */ /* 0x000fe400078ec0ff */
[----:B------:R-:W-:Y:S02]  /*3fea0*/  LOP3.LUT R27, R27, 0xffff, RZ, 0xc0, !PT ;  /* 0x0000ffff1b1b7812 */ /* 0x000fe400078ec0ff */
[----:B------:R-:W-:-:S03]  /*3feb0*/  LOP3.LUT R23, R23, 0xffff, RZ, 0xc0, !PT ;  /* 0x0000ffff17177812 */ /* 0x000fc600078ec0ff */
[----:B------:R-:W-:Y:S04]  /*3fec0*/  STL [R1+0xcc], R27 ;  /* 0x0000cc1b01007387 */ /* 0x000fe80000100800 */
[----:B------:R-:W-:Y:S04]  /*3fed0*/  STL [R1+0x15c], R28 ;  /* 0x00015c1c01007387 */ /* 0x000fe80000100800 */
[----:B------:R-:W-:Y:S04]  /*3fee0*/  STL [R1+0xc0], R3 ;  /* 0x0000c00301007387 */ /* 0x000fe80000100800 */
[----:B------:R-:W-:Y:S04]  /*3fef0*/  STL [R1+0x158], R5 ;  /* 0x0001580501007387 */ /* 0x000fe80000100800 */
[----:B------:R-:W-:Y:S04]  /*3ff00*/  STL [R1+0x148], R23 ;  /* 0x0001481701007387 */ /* 0x000fe80000100800 */
[----:B------:R-:W-:Y:S04]  /*3ff10*/  STL [R1+0x154], R24 ;  /* 0x0001541801007387 */ /* 0x000fe80000100800 */
[----:B------:R0:W-:Y:S04]  /*3ff20*/  STL [R1+0x1c], R25 ;  /* 0x00001c1901007387 */ /* 0x0001e80000100800 */
[----:B------:R-:W3:Y:S04]  /*3ff30*/  LDL.LU R29, [R1+0xa4] ;  /* 0x0000a400011d7983 */ /* 0x000ee80000300800 */
[----:B------:R1:W-:Y:S01]  /*3ff40*/  STL [R1+0xb0], R21 ;  /* 0x0000b01501007387 */ /* 0x0003e20000100800 */
[----:B0-----:R-:W-:-:S03]  /*3ff50*/  PRMT R25, R25, 0x3340, R2 ;  /* 0x0000334019197816 */ /* 0x001fc60000000002 */
[----:B------:R0:W-:Y:S04]  /*3ff60*/  STL [R1+0xbc], R26 ;  /* 0x0000bc1a01007387 */ /* 0x0001e80000100800 */
[----:B------:R4:W-:Y:S01]  /*3ff70*/  STL [R1+0xb8], R22 ;  /* 0x0000b81601007387 */ /* 0x0009e20000100800 */
[----:B-1----:R-:W-:-:S03]  /*3ff80*/  PRMT R21, R21, 0x3340, R1 ;  /* 0x0000334015157816 */ /* 0x002fc60000000001 */
[----:B------:R1:W-:Y:S01]  /*3ff90*/  STL [R1+0x8], R2 ;  /* 0x0000080201007387 */ /* 0x0003e20000100800 */
[----:B------:R-:W-:Y:S02]  /*3ffa0*/  PRMT R27, R27, 0x3340, R3 ;  /* 0x000033401b1b7816 */ /* 0x000fe40000000003 */
[----:B0-----:R-:W-:Y:S01]  /*3ffb0*/  PRMT R26, R26, 0x3340, R0 ;  /* 0x000033401a1a7816 */ /* 0x001fe20000000000 */
[----:B------:R0:W-:Y:S01]  /*3ffc0*/  STL [R1+0x4], R0 ;  /* 0x0000040001007387 */ /* 0x0001e20000100800 */
[----:B------:R-:W-:Y:S02]  /*3ffd0*/  PRMT R25, R25, 0x5410, R21 ;  /* 0x0000541019197816 */ /* 0x000fe40000000015 */
[----:B----4-:R-:W-:Y:S01]  /*3ffe0*/  PRMT R22, R22, 0x3340, R1 ;  /* 0x0000334016167816 */ /* 0x010fe20000000001 */
[----:B-1----:R-:W4:Y:S01]  /*3fff0*/  LDL.LU R2, [R1+0x161c] ;  /* 0x00161c0001027983 */ /* 0x002f220000300800 */
[----:B------:R-:W-:-:S03]  /*40000*/  PRMT R28, R28, 0x3340, R5 ;  /* 0x000033401c1c7816 */ /* 0x000fc60000000005 */
[----:B0-----:R-:W5:Y:S04]  /*40010*/  LDL.LU R0, [R1+0x1618] ;  /* 0x0016180001007983 */ /* 0x001f680000300800 */
[----:B------:R-:W4:Y:S01]  /*40020*/  LDL.LU R3, [R1+0x1614] ;  /* 0x0016140001037983 */ /* 0x000f220000300800 */
[----:B------:R-:W-:-:S03]  /*40030*/  PRMT R26, R26, 0x5410, R22 ;  /* 0x000054101a1a7816 */ /* 0x000fc60000000016 */
[----:B------:R-:W5:Y:S04]  /*40040*/  LDL.LU R5, [R1+0x1610] ;  /* 0x0016100001057983 */ /* 0x000f680000300800 */
[----:B------:R-:W5:Y:S04]  /*40050*/  LDL.LU R21, [R1+0xb4] ;  /* 0x0000b40001157983 */ /* 0x000f680000300800 */
[----:B------:R0:W-:Y:S04]  /*40060*/  STL [R1+0x188], R25 ;  /* 0x0001881901007387 */ /* 0x0001e80000100800 */
[----:B0-----:R-:W5:Y:S04]  /*40070*/  LDL.LU R25, [R1+0xa8] ;  /* 0x0000a80001197983 */ /* 0x001f680000300800 */
[----:B------:R-:W5:Y:S01]  /*40080*/  LDL.LU R22, [R1+0xac] ;  /* 0x0000ac0001167983 */ /* 0x000f620000300800 */
[----:B------:R-:W-:-:S02]  /*40090*/  PRMT R23, R23, 0x3340, R1 ;  /* 0x0000334017177816 */ /* 0x000fc40000000001 */
[----:B------:R-:W-:Y:S01]  /*400a0*/  PRMT R24, R24, 0x3340, R1 ;  /* 0x0000334018187816 */ /* 0x000fe20000000001 */
[----:B------:R0:W-:Y:S01]  /*400b0*/  STL [R1+0x184], R26 ;  /* 0x0001841a01007387 */ /* 0x0001e20000100800 */
[----:B------:R-:W-:Y:S02]  /*400c0*/  LOP3.LUT R8, R8, 0xffff, RZ, 0xc0, !PT ;  /* 0x0000ffff08087812 */ /* 0x000fe400078ec0ff */
[----:B0-----:R-:W-:Y:S02]  /*400d0*/  PRMT R26, R27, 0x5410, R23 ;  /* 0x000054101b1a7816 */ /* 0x001fe40000000017 */
[----:B------:R-:W-:-:S03]  /*400e0*/  PRMT R23, R28, 0x5410, R24 ;  /* 0x000054101c177816 */ /* 0x000fc60000000018 */
[----:B------:R-:W-:Y:S04]  /*400f0*/  STL [R1+0x1a4], R26 ;  /* 0x0001a41a01007387 */ /* 0x000fe80000100800 */
[----:B------:R3:W-:Y:S01]  /*40100*/  STL [R1+0x1a8], R23 ;  /* 0x0001a81701007387 */ /* 0x0007e20000100800 */
[----:B------:R-:W-:Y:S02]  /*40110*/  LOP3.LUT R6, R6, 0xffff, RZ, 0xc0, !PT ;  /* 0x0000ffff06067812 */ /* 0x000fe400078ec0ff */
[----:B------:R-:W-:Y:S02]  /*40120*/  LOP3.LUT R28, R4, 0xffff, RZ, 0xc0, !PT ;  /* 0x0000ffff041c7812 */ /* 0x000fe400078ec0ff */
[----:B--2---:R-:W-:-:S04]  /*40130*/  LOP3.LUT R7, R7, 0xffff, RZ, 0xc0, !PT ;  /* 0x0000ffff07077812 */ /* 0x004fc800078ec0ff */
[----:B------:R-:W-:Y:S02]  /*40140*/  PRMT R4, R7, 0x3340, R1 ;  /* 0x0000334007047816 */ /* 0x000fe40000000001 */
[----:B---3--:R-:W-:Y:S02]  /*40150*/  LOP3.LUT R23, R29, 0xffff, RZ, 0xc0, !PT ;  /* 0x0000ffff1d177812 */ /* 0x008fe400078ec0ff */
[----:B----4-:R-:W-:Y:S02]  /*40160*/  LOP3.LUT R29, R3, 0xffff, RZ, 0xc0, !PT ;  /* 0x0000ffff031d7812 */ /* 0x010fe400078ec0ff */
[----:B-----5:R-:W-:-:S05]  /*40170*/  LOP3.LUT R21, R21, 0xffff, RZ, 0xc0, !PT ;  /* 0x0000ffff15157812 */ /* 0x020fca00078ec0ff */
[----:B------:R-:W-:Y:S01]  /*40180*/  STL [R1+0x144], R21 ;  /* 0x0001441501007387 */ /* 0x000fe20000100800 */
[----:B------:R-:W-:Y:S02]  /*40190*/  LOP3.LUT R24, R25, 0xffff, RZ, 0xc0, !PT ;  /* 0x0000ffff19187812 */ /* 0x000fe400078ec0ff */
[----:B------:R-:W-:-:S03]  /*401a0*/  LOP3.LUT R22, R22, 0xffff, RZ, 0xc0, !PT ;  /* 0x0000ffff16167812 */ /* 0x000fc600078ec0ff */
[----:B------:R-:W-:Y:S04]  /*401b0*/  STL [R1+0xb4], R24 ;  /* 0x0000b41801007387 */ /* 0x000fe80000100800 */
[----:B------:R-:W-:Y:S04]  /*401c0*/  STL [R1+0x170], R22 ;  /* 0x0001701601007387 */ /* 0x000fe80000100800 */
[----:B------:R0:W-:Y:S01]  /*401d0*/  STL [R1+0x164], R8 ;  /* 0x0001640801007387 */ /* 0x0001e20000100800 */
[----:B------:R-:W-:-:S03]  /*401e0*/  PRMT R3, R8, 0x3340, R1 ;  /* 0x0000334008037816 */ /* 0x000fc60000000001 */
[----:B------:R-:W-:Y:S01]  /*401f0*/  STL [R1+0x16c], R23 ;  /* 0x00016c1701007387 */ /* 0x000fe20000100800 */
[----:B------:R-:W-:-:S03]  /*40200*/  LOP3.LUT R26, R5, 0xffff, RZ, 0xc0, !PT ;  /* 0x0000ffff051a7812 */ /* 0x000fc600078ec0ff */
[----:B------:R1:W-:Y:S01]  /*40210*/  STL [R1+0x168], R7 ;  /* 0x0001680701007387 */ /* 0x0003e20000100800 */
[----:B------:R-:W-:-:S03]  /*40220*/  LOP3.LUT R25, R0, 0xffff, RZ, 0xc0, !PT ;  /* 0x0000ffff00197812 */ /* 0x000fc600078ec0ff */
[----:B------:R-:W-:Y:S01]  /*40230*/  STL [R1+0xa4], R29 ;  /* 0x0000a41d01007387 */ /* 0x000fe20000100800 */
[----:B------:R-:W-:-:S03]  /*40240*/  LOP3.LUT R27, R2, 0xffff, RZ, 0xc0, !PT ;  /* 0x0000ffff021b7812 */ /* 0x000fc600078ec0ff */
[----:B------:R2:W-:Y:S04]  /*40250*/  STL [R1+0xa0], R6 ;  /* 0x0000a00601007387 */ /* 0x0005e80000100800 */
[----:B0-----:R-:W3:Y:S01]  /*40260*/  LDL.LU R8, [R1+0x160c] ;  /* 0x00160c0001087983 */ /* 0x001ee20000300800 */
[----:B------:R-:W-:-:S03]  /*40270*/  PRMT R0, R28, 0x3340, R1 ;  /* 0x000033401c007816 */ /* 0x000fc60000000001 */
[----:B-1----:R-:W4:Y:S01]  /*40280*/  LDL.LU R7, [R1+0x1608] ;  /* 0x0016080001077983 */ /* 0x002f220000300800 */
[----:B------:R-:W-:Y:S02]  /*40290*/  PRMT R5, R26, 0x3340, R25 ;  /* 0x000033401a057816 */ /* 0x000fe40000000019 */
[----:B------:R-:W-:Y:S02]  /*402a0*/  PRMT R2, R6, 0x3340, R1 ;  /* 0x0000334006027816 */ /* 0x000fe40000000001 */
[----:B--2---:R-:W-:Y:S02]  /*402b0*/  PRMT R6, R29, 0x3340, R27 ;  /* 0x000033401d067816 */ /* 0x004fe4000000001b */
[----:B------:R-:W-:Y:S02]  /*402c0*/  PRMT R5, R5, 0x5410, R0 ;  /* 0x0000541005057816 */ /* 0x000fe40000000000 */
[----:B------:R-:W-:Y:S01]  /*402d0*/  PRMT R21, R21, 0x3340, R24 ;  /* 0x0000334015157816 */ /* 0x000fe20000000018 */
[----:B------:R-:W2:Y:S01]  /*402e0*/  LDL.LU R0, [R1+0x84] ;  /* 0x0000840001007983 */ /* 0x000ea20000300800 */
[----:B------:R-:W-:-:S03]  /*402f0*/  PRMT R6, R6, 0x5410, R2 ;  /* 0x0000541006067816 */ /* 0x000fc60000000002 */
[----:B------:R0:W-:Y:S04]  /*40300*/  STL [R1+0x178], R5 ;  /* 0x0001780501007387 */ /* 0x0001e80000100800 */
[----:B------:R-:W5:Y:S04]  /*40310*/  LDL.LU R2, [R1+0x88] ;  /* 0x0000880001027983 */ /* 0x000f680000300800 */
[----:B------:R-:W-:Y:S01]  /*40320*/  STL [R1+0x174], R6 ;  /* 0x0001740601007387 */ /* 0x000fe20000100800 */
[----:B0-----:R-:W-:-:S03]  /*40330*/  PRMT R5, R21, 0x5410, R3 ;  /* 0x0000541015057816 */ /* 0x001fc60000000003 */
[----:B------:R-:W2:Y:S01]  /*40340*/  LDL.LU R21, [R1+0x80] ;  /* 0x0000800001157983 */ /* 0x000ea20000300800 */
[----:B------:R-:W-:-:S04]  /*40350*/  PRMT R22, R22, 0x3340, R23 ;  /* 0x0000334016167816 */ /* 0x000fc80000000017 */
[----:B------:R-:W-:Y:S01]  /*40360*/  PRMT R3, R22, 0x5410, R4 ;  /* 0x0000541016037816 */ /* 0x000fe20000000004 */
[----:B------:R0:W-:Y:S01]  /*40370*/  STL [R1+0x1a0], R5 ;  /* 0x0001a00501007387 */ /* 0x0001e20000100800 */
[----:B------:R-:W-:-:S03]  /*40380*/  LOP3.LUT R9, R9, 0xffff, RZ, 0xc0, !PT ;  /* 0x0000ffff09097812 */ /* 0x000fc600078ec0ff */
[----:B------:R-:W5:Y:S01]  /*40390*/  LDL.LU R24, [R1+0x94] ;  /* 0x0000940001187983 */ /* 0x000f620000300800 */
[----:B------:R-:W-:-:S03]  /*403a0*/  LOP3.LUT R11, R11, 0xffff, RZ, 0xc0, !PT ;  /* 0x0000ffff0b0b7812 */ /* 0x000fc600078ec0ff */
[----:B------:R-:W5:Y:S01]  /*403b0*/  LDL.LU R23, [R1+0x90] ;  /* 0x0000900001177983 */ /* 0x000f620000300800 */
[----:B0-----:R-:W-:-:S03]  /*403c0*/  LOP3.LUT R5, R14, 0xffff, RZ, 0xc0, !PT ;  /* 0x0000ffff0e057812 */ /* 0x001fc600078ec0ff */
[----:B------:R0:W-:Y:S04]  /*403d0*/  STL [R1+0x19c], R3 ;  /* 0x00019c0301007387 */ /* 0x0001e80000100800 */
[----:B------:R-:W5:Y:S01]  /*403e0*/  LDL.LU R29, [R1+0x74] ;  /* 0x00007400011d7983 */ /* 0x000f620000300800 */
[----:B0-----:R-:W-:Y:S02]  /*403f0*/  LOP3.LUT R3, R15, 0xffff, RZ, 0xc0, !PT ;  /* 0x0000ffff0f037812 */ /* 0x001fe400078ec0ff */
[----:B---3--:R-:W-:Y:S02]  /*40400*/  LOP3.LUT R6, R8, 0xffff, RZ, 0xc0, !PT ;  /* 0x0000ffff08067812 */ /* 0x008fe400078ec0ff */
[----:B----4-:R-:W-:-:S05]  /*40410*/  LOP3.LUT R7, R7, 0xffff, RZ, 0xc0, !PT ;  /* 0x0000ffff07077812 */ /* 0x010fca00078ec0ff */
[----:B------:R0:W-:Y:S04]  /*40420*/  STL [R1+0xac], R7 ;  /* 0x0000ac0701007387 */ /* 0x0001e80000100800 */
[----:B------:R-:W-:Y:S04]  /*40430*/  STL [R1+0xa8], R9 ;  /* 0x0000a80901007387 */ /* 0x000fe80000100800 */
[----:B------:R1:W-:Y:S04]  /*40440*/  STL [R1+0x160], R6 ;  /* 0x0001600601007387 */ /* 0x0003e80000100800 */
[----:B------:R3:W-:Y:S01]  /*40450*/  STL [R1+0xc4], R5 ;  /* 0x0000c40501007387 */ /* 0x0007e20000100800 */
[----:B0-----:R-:W-:-:S03]  /*40460*/  PRMT R7, R7, 0x3340, R9 ;  /* 0x0000334007077816 */ /* 0x001fc60000000009 */
[----:B------:R0:W-:Y:S01]  /*40470*/  STL [R1+0x150], R11 ;  /* 0x0001500b01007387 */ /* 0x0001e20000100800 */
[----:B-1----:R-:W-:-:S03]  /*40480*/  PRMT R6, R6, 0x3340, R11 ;  /* 0x0000334006067816 */ /* 0x002fc6000000000b */
[----:B------:R1:W-:Y:S01]  /*40490*/  STL [R1+0x14c], R3 ;  /* 0x00014c0301007387 */ /* 0x0003e20000100800 */
[----:B---3--:R-:W-:-:S03]  /*404a0*/  PRMT R5, R5, 0x3340, R1 ;  /* 0x0000334005057816 */ /* 0x008fc60000000001 */
[----:B------:R-:W3:Y:S01]  /*404b0*/  LDL.LU R15, [R1+0x70] ;  /* 0x00007000010f7983 */ /* 0x000ee20000300800 */
[----:B--2---:R-:W-:-:S03]  /*404c0*/  SHF.R.U32.HI R4, RZ, 0x8, R21 ;  /* 0x00000008ff047819 */ /* 0x004fc60000011615 */
[----:B------:R-:W2:Y:S01]  /*404d0*/  LDL.LU R14, [R1+0x78] ;  /* 0x00007800010e7983 */ /* 0x000ea20000300800 */
[----:B------:R-:W-:-:S03]  /*404e0*/  PRMT R5, R7, 0x5410, R5 ;  /* 0x0000541007057816 */ /* 0x000fc60000000005 */
[----:B0-----:R-:W4:Y:S01]  /*404f0*/  LDL.LU R11, [R1+0x68] ;  /* 0x00006800010b7983 */ /* 0x001f220000300800 */
[----:B-----5:R-:W-:-:S03]  /*40500*/  SHF.R.U32.HI R2, RZ, 0x8, R2 ;  /* 0x00000008ff027819 */ /* 0x020fc60000011602 */
[----:B------:R-:W5:Y:S04]  /*40510*/  LDL.LU R9, [R1+0x6c] ;  /* 0x00006c0001097983 */ /* 0x000f680000300800 */
[----:B------:R-:W4:Y:S04]  /*40520*/  LDL.LU R22, [R1+0x8c] ;  /* 0x00008c0001167983 */ /* 0x000f280000300800 */
[----:B------:R-:W2:Y:S01]  /*40530*/  LDL.LU R21, [R1+0x7c] ;  /* 0x00007c0001157983 */ /* 0x000ea20000300800 */
[----:B-1----:R-:W-:-:S03]  /*40540*/  PRMT R3, R3, 0x3340, R1 ;  /* 0x0000334003037816 */ /* 0x002fc60000000001 */
[----:B------:R-:W3:Y:S01]  /*40550*/  LDL.LU R7, [R1+0x98] ;  /* 0x0000980001077983 */ /* 0x000ee20000300800 */
[----:B------:R-:W-:Y:S02]  /*40560*/  LOP3.LUT R2, R2, 0xffff, RZ, 0xc0, !PT ;  /* 0x0000ffff02027812 */ /* 0x000fe400078ec0ff */
[----:B------:R-:W-:Y:S02]  /*40570*/  LOP3.LUT R4, R4, 0xffff, RZ, 0xc0, !PT ;  /* 0x0000ffff04047812 */ /* 0x000fe400078ec0ff */
[----:B------:R-:W-:Y:S02]  /*40580*/  PRMT R3, R6, 0x5410, R3 ;  /* 0x0000541006037816 */ /* 0x000fe40000000003 */
[----:B------:R-:W-:Y:S01]  /*40590*/  PRMT R2, R4, 0x3340, R2 ;  /* 0x0000334004027816 */ /* 0x000fe20000000002 */
[----:B------:R-:W-:Y:S01]  /*405a0*/  STL [R1+0x180], R5 ;  /* 0x0001800501007387 */ /* 0x000fe20000100800 */
[----:B------:R-:W-:-:S03]  /*405b0*/  SHF.R.U32.HI R6, RZ, 0x8, R17 ;  /* 0x00000008ff067819 */ /* 0x000fc60000011611 */
[----:B------:R-:W-:Y:S04]  /*405c0*/  STL [R1+0x17c], R3 ;  /* 0x00017c0301007387 */ /* 0x000fe80000100800 */
[----:B------:R0:W-:Y:S04]  /*405d0*/  STL [R1+0x9c], R2 ;  /* 0x00009c0201007387 */ /* 0x0001e80000100800 */
[----:B------:R-:W4:Y:S01]  /*405e0*/  LDL.LU R17, [R1+0x1604] ;  /* 0x0016040001117983 */ /* 0x000f220000300800 */
[----:B------:R-:W1:Y:S01]  /*405f0*/  S2R R8, SR_TID.X ;  /* 0x0000000000087919 */ /* 0x000e620000002100 */
[----:B------:R-:W-:-:S04]  /*40600*/  SHF.R.U32.HI R0, RZ, 0x8, R0 ;  /* 0x00000008ff007819 */ /* 0x000fc80000011600 */
[----:B------:R-:W-:Y:S02]  /*40610*/  LOP3.LUT R0, R0, 0xffff, RZ, 0xc0, !PT ;  /* 0x0000ffff00007812 */ /* 0x000fe400078ec0ff */
[----:B0-----:R-:W-:Y:S02]  /*40620*/  SHF.R.U32.HI R2, RZ, 0x8, R24 ;  /* 0x00000008ff027819 */ /* 0x001fe40000011618 */
[----:B------:R-:W-:Y:S01]  /*40630*/  PRMT R5, R0, 0x3340, R1 ;  /* 0x0000334000057816 */ /* 0x000fe20000000001 */
[----:B------:R-:W4:Y:S01]  /*40640*/  LDL.LU R24, [R1+0x134] ;  /* 0x0001340001187983 */ /* 0x000f220000300800 */
[----:B------:R-:W-:Y:S02]  /*40650*/  SHF.R.U32.HI R4, RZ, 0x8, R29 ;  /* 0x00000008ff047819 */ /* 0x000fe4000001161d */
[----:B------:R-:W-:Y:S02]  /*40660*/  LOP3.LUT R2, R2, 0xffff, RZ, 0xc0, !PT ;  /* 0x0000ffff02027812 */ /* 0x000fe400078ec0ff */
[----:B------:R-:W-:-:S02]  /*40670*/  SHF.R.U32.HI R3, RZ, 0x8, R23 ;  /* 0x00000008ff037819 */ /* 0x000fc40000011617 */
[----:B------:R-:W-:Y:S01]  /*40680*/  LOP3.LUT R4, R4, 0xffff, RZ, 0xc0, !PT ;  /* 0x0000ffff04047812 */ /* 0x000fe200078ec0ff */
[----:B------:R-:W4:Y:S01]  /*40690*/  LDL.LU R23, [R1+0x130] ;  /* 0x0001300001177983 */ /* 0x000f220000300800 */
[----:B------:R-:W-:-:S03]  /*406a0*/  LOP3.LUT R3, R3, 0xffff, RZ, 0xc0, !PT ;  /* 0x0000ffff03037812 */ /* 0x000fc600078ec0ff */
[----:B------:R-:W4:Y:S01]  /*406b0*/  LDL.LU R29, [R1+0x20] ;  /* 0x00002000011d7983 */ /* 0x000f220000300800 */
[----:B-1----:R-:W-:Y:S02]  /*406c0*/  LOP3.LUT R8, R8, 0x20, RZ, 0xc0, !PT ;  /* 0x0000002008087812 */ /* 0x002fe400078ec0ff */
[----:B---3--:R-:W-:-:S04]  /*406d0*/  SHF.R.U32.HI R0, RZ, 0x8, R7 ;  /* 0x00000008ff007819 */ /* 0x008fc80000011607 */
[----:B------:R-:W-:Y:S02]  /*406e0*/  LOP3.LUT R7, R0, 0xffff, RZ, 0xc0, !PT ;  /* 0x0000ffff00077812 */ /* 0x000fe400078ec0ff */
[----:B------:R-:W-:Y:S02]  /*406f0*/  LOP3.LUT R0, R6, 0xffff, RZ, 0xc0, !PT ;  /* 0x0000ffff06007812 */ /* 0x000fe400078ec0ff */
[----:B------:R-:W-:Y:S02]  /*40700*/  PRMT R2, R7, 0x3340, R2 ;  /* 0x0000334007027816 */ /* 0x000fe40000000002 */
[----:B------:R-:W-:Y:S02]  /*40710*/  PRMT R4, R4, 0x3340, R0 ;  /* 0x0000334004047816 */ /* 0x000fe40000000000 */
[----:B------:R-:W-:Y:S01]  /*40720*/  SHF.R.U32.HI R0, RZ, 0x8, R15 ;  /* 0x00000008ff007819 */ /* 0x000fe2000001160f */
[----:B------:R0:W-:Y:S01]  /*40730*/  STL [R1+0x88], R2 ;  /* 0x0000880201007387 */ /* 0x0001e20000100800 */
[----:B------:R-:W-:-:S02]  /*40740*/  PRMT R7, R3, 0x3340, R1 ;  /* 0x0000334003077816 */ /* 0x000fc40000000001 */
[----:B-----5:R-:W-:Y:S02]  /*40750*/  SHF.R.U32.HI R6, RZ, 0x8, R9 ;  /* 0x00000008ff067819 */ /* 0x020fe40000011609 */
[----:B--2---:R-:W-:Y:S01]  /*40760*/  SHF.R.U32.HI R9, RZ, 0x8, R21 ;  /* 0x00000008ff097819 */ /* 0x004fe20000011615 */
[----:B----4-:R-:W-:Y:S01]  /*40770*/  IMAD R3, R8, 0x20, R17 ;  /* 0x0000002008037824 */ /* 0x010fe200078e0211 */
[----:B------:R-:W-:Y:S01]  /*40780*/  LOP3.LUT R0, R0, 0xffff, RZ, 0xc0, !PT ;  /* 0x0000ffff00007812 */ /* 0x000fe200078ec0ff */
[----:B------:R-:W2:Y:S01]  /*40790*/  LDL.LU R17, [R1+0x12c] ;  /* 0x00012c0001117983 */ /* 0x000ea20000300800 */
[----:B0-----:R-:W-:-:S03]  /*407a0*/  SHF.R.U32.HI R2, RZ, 0x8, R14 ;  /* 0x00000008ff027819 */ /* 0x001fc6000001160e */
[----:B------:R0:W-:Y:S01]  /*407b0*/  STL [R1+0x90], R4 ;  /* 0x0000900401007387 */ /* 0x0001e20000100800 */
[----:B------:R-:W-:-:S03]  /*407c0*/  SHF.R.U32.HI R8, RZ, 0x8, R22 ;  /* 0x00000008ff087819 */ /* 0x000fc60000011616 */
[----:B------:R-:W3:Y:S04]  /*407d0*/  LDL.LU R15, [R1+0x30] ;  /* 0x00003000010f7983 */ /* 0x000ee80000300800 */
[----:B------:R-:W4:Y:S01]  /*407e0*/  LDL.LU R14, [R1+0x28] ;  /* 0x00002800010e7983 */ /* 0x000f220000300800 */
[----:B0-----:R-:W-:Y:S02]  /*407f0*/  SHF.R.U32.HI R4, RZ, 0x8, R11 ;  /* 0x00000008ff047819 */ /* 0x001fe4000001160b */
[----:B------:R-:W-:Y:S01]  /*40800*/  LOP3.LUT R11, R2, 0xffff, RZ, 0xc0, !PT ;  /* 0x0000ffff020b7812 */ /* 0x000fe200078ec0ff */
[----:B------:R-:W5:Y:S01]  /*40810*/  LDL.LU R22, [R1+0x128] ;  /* 0x0001280001167983 */ /* 0x000f620000300800 */
[----:B------:R-:W-:Y:S02]  /*40820*/  LOP3.LUT R2, R9, 0xffff, RZ, 0xc0, !PT ;  /* 0x0000ffff09027812 */ /* 0x000fe400078ec0ff */
[----:B------:R-:W-:Y:S01]  /*40830*/  PRMT R9, R0, 0x3340, R1 ;  /* 0x0000334000097816 */ /* 0x000fe20000000001 */
[----:B------:R-:W3:Y:S04]  /*40840*/  LDL.LU R21, [R1+0x11c] ;  /* 0x00011c0001157983 */ /* 0x000ee80000300800 */
[----:B------:R-:W4:Y:S01]  /*40850*/  LDL.LU R0, [R1+0x138] ;  /* 0x0001380001007983 */ /* 0x000f220000300800 */
[----:B------:R-:W-:-:S02]  /*40860*/  LOP3.LUT R4, R4, 0xffff, RZ, 0xc0, !PT ;  /* 0x0000ffff04047812 */ /* 0x000fc400078ec0ff */
[----:B------:R-:W-:Y:S02]  /*40870*/  LOP3.LUT R8, R8, 0xffff, RZ, 0xc0, !PT ;  /* 0x0000ffff08087812 */ /* 0x000fe400078ec0ff */
[----:B------:R-:W-:Y:S02]  /*40880*/  PRMT R4, R11, 0x3340, R4 ;  /* 0x000033400b047816 */ /* 0x000fe40000000004 */
[----:B------:R-:W-:Y:S02]  /*40890*/  LOP3.LUT R6, R6, 0xffff, RZ, 0xc0, !PT ;  /* 0x0000ffff06067812 */ /* 0x000fe400078ec0ff */
[----:B------:R-:W-:Y:S01]  /*408a0*/  PRMT R2, R8, 0x3340, R2 ;  /* 0x0000334008027816 */ /* 0x000fe20000000002 */
[----:B------:R0:W-:Y:S01]  /*408b0*/  STL [R1+0x7c], R4 ;  /* 0x00007c0401007387 */ /* 0x0001e20000100800 */
[----:B------:R-:W-:Y:S02]  /*408c0*/  PRMT R11, R6, 0x3340, R1 ;  /* 0x00003340060b7816 */ /* 0x000fe40000000001 */
[----:B------:R-:W-:Y:S01]  /*408d0*/  SHF.R.U32.HI R8, RZ, 0x8, R16 ;  /* 0x00000008ff087819 */ /* 0x000fe20000011610 */
[----:B------:R1:W-:Y:S01]  /*408e0*/  STL [R1+0x84], R2 ;  /* 0x0000840201007387 */ /* 0x0003e20000100800 */
[----:B0-----:R-:W-:-:S03]  /*408f0*/  SHF.R.U32.HI R4, RZ, 0x8, R24 ;  /* 0x00000008ff047819 */ /* 0x001fc60000011618 */
[----:B------:R-:W3:Y:S01]  /*40900*/  LDL.LU R24, [R1+0x13c] ;  /* 0x00013c0001187983 */ /* 0x000ee20000300800 */
[----:B------:R-:W-:Y:S02]  /*40910*/  LOP3.LUT R4, R4, 0xffff, RZ, 0xc0, !PT ;  /* 0x0000ffff04047812 */ /* 0x000fe400078ec0ff */
[----:B-1----:R-:W-:Y:S02]  /*40920*/  SHF.R.U32.HI R2, RZ, 0x8, R29 ;  /* 0x00000008ff027819 */ /* 0x002fe4000001161d */
[----:B--2---:R-:W-:-:S04]  /*40930*/  SHF.R.U32.HI R17, RZ, 0x8, R17 ;  /* 0x00000008ff117819 */ /* 0x004fc80000011611 */
[----:B------:R-:W-:-:S04]  /*40940*/  LOP3.LUT R17, R17, 0xffff, RZ, 0xc0, !PT ;  /* 0x0000ffff11117812 */ /* 0x000fc800078ec0ff */
[----:B------:R-:W-:Y:S02]  /*40950*/  PRMT R17, R17, 0x3340, R1 ;  /* 0x0000334011117816 */ /* 0x000fe40000000001 */
[----:B----4-:R-:W-:Y:S02]  /*40960*/  SHF.R.U32.HI R6, RZ, 0x8, R0 ;  /* 0x00000008ff067819 */ /* 0x010fe40000011600 */
[----:B------:R-:W-:Y:S02]  /*40970*/  SHF.R.U32.HI R0, RZ, 0x8, R23 ;  /* 0x00000008ff007819 */ /* 0x000fe40000011617 */
[----:B------:R-:W2:Y:S01]  /*40980*/  LDL.LU R23, [R1+0x124] ;  /* 0x0001240001177983 */ /* 0x000ea20000300800 */
[----:B------:R-:W-:Y:S02]  /*40990*/  LOP3.LUT R6, R6, 0xffff, RZ, 0xc0, !PT ;  /* 0x0000ffff06067812 */ /* 0x000fe400078ec0ff */
[----:B------:R-:W-:Y:S01]  /*409a0*/  LOP3.LUT R16, R0, 0xffff, RZ, 0xc0, !PT ;  /* 0x0000ffff00107812 */ /* 0x000fe200078ec0ff */
[----:B------:R-:W4:Y:S01]  /*409b0*/  LDL.LU R29, [R1+0x110] ;  /* 0x00011000011d7983 */ /* 0x000f220000300800 */
[----:B------:R-:W-:-:S03]  /*409c0*/  LOP3.LUT R0, R8, 0xffff, RZ, 0xc0, !PT ;  /* 0x0000ffff08007812 */ /* 0x000fc600078ec0ff */
[----:B------:R-:W2:Y:S01]  /*409d0*/  LDL.LU R8, [R1+0x108] ;  /* 0x0001080001087983 */ /* 0x000ea20000300800 */
[----:B------:R-:W-:-:S03]  /*409e0*/  PRMT R6, R6, 0x3340, R4 ;  /* 0x0000334006067816 */ /* 0x000fc60000000004 */
[----:B------:R0:W-:Y:S04]  /*409f0*/  STL [R1+0x1600], R17 ;  /* 0x0016001101007387 */ /* 0x0001e80000100800 */
[----:B0-----:R-:W4:Y:S04]  /*40a00*/  LDL.LU R17, [R1+0x38] ;  /* 0x0000380001117983 */ /* 0x001f280000300800 */
[----:B------:R-:W2:Y:S01]  /*40a10*/  LDL.LU R4, [R1+0x3c] ;  /* 0x00003c0001047983 */ /* 0x000ea20000300800 */
[----:B------:R-:W-:Y:S02]  /*40a20*/  LOP3.LUT R2, R2, 0xffff, RZ, 0xc0, !PT ;  /* 0x0000ffff02027812 */ /* 0x000fe400078ec0ff */
[----:B------:R-:W-:-:S02]  /*40a30*/  PRMT R16, R16, 0x3340, R1 ;  /* 0x0000334010107816 */ /* 0x000fc40000000001 */
[----:B------:R-:W-:Y:S01]  /*40a40*/  PRMT R0, R2, 0x3340, R0 ;  /* 0x0000334002007816 */ /* 0x000fe20000000000 */
[----:B------:R-:W-:Y:S04]  /*40a50*/  STL [R1+0x78], R6 ;  /* 0x0000780601007387 */ /* 0x000fe80000100800 */
[----:B------:R0:W-:Y:S04]  /*40a60*/  STL [R1+0x15fc], R16 ;  /* 0x0015fc1001007387 */ /* 0x0001e80000100800 */
[----:B------:R3:W-:Y:S04]  /*40a70*/  STL [R1+0x80], R0 ;  /* 0x0000800001007387 */ /* 0x0007e80000100800 */
[----:B0-----:R-:W4:Y:S01]  /*40a80*/  LDL.LU R16, [R1+0x5c] ;  /* 0x00005c0001107983 */ /* 0x001f220000300800 */
[----:B-----5:R-:W-:-:S02]  /*40a90*/  SHF.R.U32.HI R2, RZ, 0x8, R22 ;  /* 0x00000008ff027819 */ /* 0x020fc40000011616 */
[----:B---3--:R-:W-:Y:S02]  /*40aa0*/  SHF.R.U32.HI R0, RZ, 0x8, R21 ;  /* 0x00000008ff007819 */ /* 0x008fe40000011615 */
[----:B------:R-:W-:Y:S02]  /*40ab0*/  SHF.R.U32.HI R15, RZ, 0x8, R15 ;  /* 0x00000008ff0f7819 */ /* 0x000fe4000001160f */
[----:B------:R-:W-:Y:S02]  /*40ac0*/  SHF.R.U32.HI R14, RZ, 0x8, R14 ;  /* 0x00000008ff0e7819 */ /* 0x000fe4000001160e */
[----:B------:R-:W-:Y:S02]  /*40ad0*/  LOP3.LUT R15, R15, 0xffff, RZ, 0xc0, !PT ;  /* 0x0000ffff0f0f7812 */ /* 0x000fe400078ec0ff */
[----:B------:R-:W-:Y:S02]  /*40ae0*/  LOP3.LUT R14, R14, 0xffff, RZ, 0xc0, !PT ;  /* 0x0000ffff0e0e7812 */ /* 0x000fe400078ec0ff */
[----:B------:R-:W-:-:S02]  /*40af0*/  PRMT R15, R15, 0x3340, R1 ;  /* 0x000033400f0f7816 */ /* 0x000fc40000000001 */
[----:B------:R-:W-:Y:S02]  /*40b00*/  LOP3.LUT R0, R0, 0xffff, RZ, 0xc0, !PT ;  /* 0x0000ffff00007812 */ /* 0x000fe400078ec0ff */
[----:B------:R-:W-:Y:S02]  /*40b10*/  LOP3.LUT R2, R2, 0xffff, RZ, 0xc0, !PT ;  /* 0x0000ffff02027812 */ /* 0x000fe400078ec0ff */
[----:B------:R-:W-:Y:S02]  /*40b20*/  PRMT R14, R14, 0x3340, R1 ;  /* 0x000033400e0e7816 */ /* 0x000fe40000000001 */
[----:B------:R-:W-:Y:S02]  /*40b30*/  PRMT R0, R2, 0x3340, R0 ;  /* 0x0000334002007816 */ /* 0x000fe40000000000 */
[----:B--2---:R-:W-:Y:S02]  /*40b40*/  SHF.R.U32.HI R6, RZ, 0x8, R4 ;  /* 0x00000008ff067819 */ /* 0x004fe40000011604 */
[----:B----4-:R-:W-:-:S02]  /*40b50*/  SHF.R.U32.HI R4, RZ, 0x8, R17 ;  /* 0x00000008ff047819 */ /* 0x010fc40000011611 */
[----:B------:R-:W2:Y:S04]  /*40b60*/  LDL.LU R17, [R1+0x58] ;  /* 0x0000580001117983 */ /* 0x000ea80000300800 */
[----:B------:R-:W3:Y:S04]  /*40b70*/  LDL.LU R22, [R1+0xfc] ;  /* 0x0000fc0001167983 */ /* 0x000ee80000300800 */
[----:B------:R-:W4:Y:S01]  /*40b80*/  LDL.LU R21, [R1+0x60] ;  /* 0x0000600001157983 */ /* 0x000f220000300800 */
[----:B------:R-:W-:Y:S02]  /*40b90*/  LOP3.LUT R4, R4, 0xffff, RZ, 0xc0, !PT ;  /* 0x0000ffff04047812 */ /* 0x000fe400078ec0ff */
[----:B------:R-:W-:Y:S01]  /*40ba0*/  LOP3.LUT R6, R6, 0xffff, RZ, 0xc0, !PT ;  /* 0x0000ffff06067812 */ /* 0x000fe200078ec0ff */
[----:B------:R-:W-:Y:S03]  /*40bb0*/  STL [R1+0x15f8], R15 ;  /* 0x0015f80f01007387 */ /* 0x000fe60000100800 */
[----:B------:R-:W-:Y:S01]  /*40bc0*/  PRMT R4, R6, 0x3340, R4 ;  /* 0x0000334006047816 */ /* 0x000fe20000000004 */
[----:B------:R-:W-:Y:S01]  /*40bd0*/  STL [R1+0x15f4], R14 ;  /* 0x0015f40e01007387 */ /* 0x000fe20000100800 */
[----:B------:R-:W-:-:S03]  /*40be0*/  SHF.R.U32.HI R20, RZ, 0x8, R20 ;  /* 0x00000008ff147819 */ /* 0x000fc60000011614 */
[----:B------:R0:W-:Y:S01]  /*40bf0*/  STL [R1+0x54], R4 ;  /* 0x0000540401007387 */ /* 0x0001e20000100800 */
[----:B------:R-:W-:Y:S02]  /*40c00*/  SHF.R.U32.HI R2, RZ, 0x8, R8 ;  /* 0x00000008ff027819 */ /* 0x000fe40000011608 */
[----:B------:R-:W-:Y:S01]  /*40c10*/  SHF.R.U32.HI R8, RZ, 0x8, R23 ;  /* 0x00000008ff087819 */ /* 0x000fe20000011617 */
[----:B------:R1:W-:Y:S01]  /*40c20*/  STL [R1+0x74], R0 ;  /* 0x0000740001007387 */ /* 0x0003e20000100800 */
[----:B------:R-:W-:Y:S02]  /*40c30*/  SHF.R.U32.HI R6, RZ, 0x8, R19 ;  /* 0x00000008ff067819 */ /* 0x000fe40000011613 */
[----:B0-----:R-:W-:Y:S02]  /*40c40*/  SHF.R.U32.HI R4, RZ, 0x8, R24 ;  /* 0x00000008ff047819 */ /* 0x001fe40000011618 */
[----:B------:R-:W5:Y:S01]  /*40c50*/  LDL.LU R24, [R1+0x120] ;  /* 0x0001200001187983 */ /* 0x000f620000300800 */
[----:B-1----:R-:W-:-:S03]  /*40c60*/  SHF.R.U32.HI R0, RZ, 0x8, R29 ;  /* 0x00000008ff007819 */ /* 0x002fc6000001161d */
[----:B------:R-:W5:Y:S01]  /*40c70*/  LDL.LU R23, [R1+0x118] ;  /* 0x0001180001177983 */ /* 0x000f620000300800 */
[----:B------:R-:W-:Y:S02]  /*40c80*/  LOP3.LUT R19, R4, 0xffff, RZ, 0xc0, !PT ;  /* 0x0000ffff04137812 */ /* 0x000fe400078ec0ff */
[----:B------:R-:W-:Y:S01]  /*40c90*/  LOP3.LUT R4, R20, 0xffff, RZ, 0xc0, !PT ;  /* 0x0000ffff14047812 */ /* 0x000fe200078ec0ff */
[----:B------:R-:W5:Y:S04]  /*40ca0*/  LDL.LU R29, [R1+0x10c] ;  /* 0x00010c00011d7983 */ /* 0x000f680000300800 */
[----:B------:R-:W5:Y:S01]  /*40cb0*/  LDL.LU R20, [R1+0x104] ;  /* 0x0001040001147983 */ /* 0x000f620000300800 */
[----:B------:R-:W-:Y:S02]  /*40cc0*/  LOP3.LUT R2, R2, 0xffff, RZ, 0xc0, !PT ;  /* 0x0000ffff02027812 */ /* 0x000fe400078ec0ff */
[----:B------:R-:W-:-:S02]  /*40cd0*/  LOP3.LUT R8, R8, 0xffff, RZ, 0xc0, !PT ;  /* 0x0000ffff08087812 */ /* 0x000fc400078ec0ff */
[----:B------:R-:W-:Y:S02]  /*40ce0*/  SHF.R.U32.HI R12, RZ, 0x8, R12 ;  /* 0x00000008ff0c7819 */ /* 0x000fe4000001160c */
[----:B------:R-:W-:Y:S02]  /*40cf0*/  PRMT R2, R2, 0x3340, R1 ;  /* 0x0000334002027816 */ /* 0x000fe40000000001 */
[----:B------:R-:W-:Y:S02]  /*40d00*/  PRMT R8, R19, 0x3340, R8 ;  /* 0x0000334013087816 */ /* 0x000fe40000000008 */
[----:B------:R-:W-:Y:S02]  /*40d10*/  LOP3.LUT R6, R6, 0xffff, RZ, 0xc0, !PT ;  /* 0x0000ffff06067812 */ /* 0x000fe400078ec0ff */
[----:B------:R-:W-:Y:S01]  /*40d20*/  LOP3.LUT R12, R12, 0xffff, RZ, 0xc0, !PT ;  /* 0x0000ffff0c0c7812 */ /* 0x000fe200078ec0ff */
[----:B------:R0:W-:Y:S01]  /*40d30*/  STL [R1+0x15f0], R2 ;  /* 0x0015f00201007387 */ /* 0x0001e20000100800 */
[----:B------:R-:W-:-:S02]  /*40d40*/  SHF.R.U32.HI R19, RZ, 0x8, R16 ;  /* 0x00000008ff137819 */ /* 0x000fc40000011610 */
[----:B------:R-:W-:Y:S01]  /*40d50*/  PRMT R12, R12, 0x3340, R1 ;  /* 0x000033400c0c7816 */ /* 0x000fe20000000001 */
[----:B------:R1:W-:Y:S01]  /*40d60*/  STL [R1+0x3c], R8 ;  /* 0x00003c0801007387 */ /* 0x0003e20000100800 */
[----:B------:R-:W-:Y:S02]  /*40d70*/  LOP3.LUT R19, R19, 0xffff, RZ, 0xc0, !PT ;  /* 0x0000ffff13137812 */ /* 0x000fe400078ec0ff */
[----:B0-----:R-:W-:Y:S02]  /*40d80*/  PRMT R2, R6, 0x3340, R4 ;  /* 0x0000334006027816 */ /* 0x001fe40000000004 */
[----:B-1----:R-:W-:-:S03]  /*40d90*/  SHF.R.U32.HI R8, RZ, 0x8, R13 ;  /* 0x00000008ff087819 */ /* 0x002fc6000001160d */
[----:B------:R0:W-:Y:S01]  /*40da0*/  STL [R1+0x68], R2 ;  /* 0x0000680201007387 */ /* 0x0001e20000100800 */
[----:B------:R-:W-:-:S03]  /*40db0*/  LOP3.LUT R8, R8, 0xffff, RZ, 0xc0, !PT ;  /* 0x0000ffff08087812 */ /* 0x000fc600078ec0ff */
[----:B------:R-:W-:Y:S04]  /*40dc0*/  STL [R1+0x15ec], R12 ;  /* 0x0015ec0c01007387 */ /* 0x000fe80000100800 */
[----:B------:R-:W5:Y:S01]  /*40dd0*/  LDL.LU R14, [R1+0x48] ;  /* 0x00004800010e7983 */ /* 0x000f620000300800 */
[----:B0-----:R-:W-:-:S03]  /*40de0*/  PRMT R2, R19, 0x3340, R8 ;  /* 0x0000334013027816 */ /* 0x001fc60000000008 */
[----:B------:R-:W5:Y:S04]  /*40df0*/  LDL.LU R15, [R1+0x50] ;  /* 0x00005000010f7983 */ /* 0x000f680000300800 */
[----:B------:R0:W-:Y:S04]  /*40e00*/  STL [R1+0x2c], R2 ;  /* 0x00002c0201007387 */ /* 0x0001e80000100800 */
[----:B------:R-:W5:Y:S01]  /*40e10*/  LDL.LU R16, [R1+0x40] ;  /* 0x0000400001107983 */ /* 0x000f620000300800 */
[----:B--2---:R-:W-:-:S03]  /*40e20*/  SHF.R.U32.HI R13, RZ, 0x8, R17 ;  /* 0x00000008ff0d7819 */ /* 0x004fc60000011611 */
[----:B------:R-:W2:Y:S01]  /*40e30*/  LDL.LU R17, [R1+0x4c] ;  /* 0x00004c0001117983 */ /* 0x000ea20000300800 */
[----:B---3--:R-:W-:-:S03]  /*40e40*/  SHF.R.U32.HI R6, RZ, 0x8, R22 ;  /* 0x00000008ff067819 */ /* 0x008fc60000011616 */
[----:B------:R-:W3:Y:S01]  /*40e50*/  LDL.LU R22, [R1+0xf8] ;  /* 0x0000f80001167983 */ /* 0x000ee20000300800 */
[----:B----4-:R-:W-:-:S03]  /*40e60*/  SHF.R.U32.HI R4, RZ, 0x8, R21 ;  /* 0x00000008ff047819 */ /* 0x010fc60000011615 */
[----:B------:R-:W4:Y:S01]  /*40e70*/  LDL.LU R21, [R1+0xf0] ;  /* 0x0000f00001157983 */ /* 0x000f220000300800 */
[----:B------:R-:W-:Y:S02]  /*40e80*/  LOP3.LUT R6, R6, 0xffff, RZ, 0xc0, !PT ;  /* 0x0000ffff06067812 */ /* 0x000fe400078ec0ff */
[----:B------:R-:W-:Y:S02]  /*40e90*/  LOP3.LUT R4, R4, 0xffff, RZ, 0xc0, !PT ;  /* 0x0000ffff04047812 */ /* 0x000fe400078ec0ff */
[----:B------:R-:W-:Y:S02]  /*40ea0*/  LOP3.LUT R13, R13, 0xffff, RZ, 0xc0, !PT ;  /* 0x0000ffff0d0d7812 */ /* 0x000fe400078ec0ff */
[----:B0-----:R-:W-:Y:S02]  /*40eb0*/  PRMT R2, R6, 0x3340, R4 ;  /* 0x0000334006027816 */ /* 0x001fe40000000004 */
[----:B------:R-:W-:Y:S02]  /*40ec0*/  PRMT R13, R13, 0x3340, R1 ;  /* 0x000033400d0d7816 */ /* 0x000fe40000000001 */
[----:B------:R-:W-:-:S02]  /*40ed0*/  SHF.R.U32.HI R19, RZ, 0x8, R18 ;  /* 0x00000008ff137819 */ /* 0x000fc40000011612 */
[----:B------:R-:W-:Y:S01]  /*40ee0*/  SHF.R.U32.HI R6, RZ, 0x8, R10 ;  /* 0x00000008ff067819 */ /* 0x000fe2000001160a */
[----:B------:R-:W-:Y:S01]  /*40ef0*/  STL [R1+0x15e8], R13 ;  /* 0x0015e80d01007387 */ /* 0x000fe20000100800 */
[----:B-----5:R-:W-:Y:S02]  /*40f00*/  SHF.R.U32.HI R4, RZ, 0x8, R24 ;  /* 0x00000008ff047819 */ /* 0x020fe40000011618 */
[----:B------:R-:W-:Y:S02]  /*40f10*/  SHF.R.U32.HI R8, RZ, 0x8, R23 ;  /* 0x00000008ff087819 */ /* 0x000fe40000011617 */
[----:B------:R-:W-:Y:S02]  /*40f20*/  LOP3.LUT R10, R4, 0xffff, RZ, 0xc0, !PT ;  /* 0x0000ffff040a7812 */ /* 0x000fe400078ec0ff */
[----:B------:R-:W-:Y:S02]  /*40f30*/  SHF.R.U32.HI R20, RZ, 0x8, R20 ;  /* 0x00000008ff147819 */ /* 0x000fe40000011614 */
[----:B------:R-:W-:-:S02]  /*40f40*/  LOP3.LUT R8, R8, 0xffff, RZ, 0xc0, !PT ;  /* 0x0000ffff08087812 */ /* 0x000fc400078ec0ff */
[----:B------:R-:W-:Y:S01]  /*40f50*/  LOP3.LUT R18, R20, 0xffff, RZ, 0xc0, !PT ;  /* 0x0000ffff14127812 */ /* 0x000fe200078ec0ff */
[----:B------:R0:W-:Y:S03]  /*40f60*/  STL [R1+0x64], R2 ;  /* 0x0000640201007387 */ /* 0x0001e60000100800 */
[----:B------:R-:W-:Y:S01]  /*40f70*/  PRMT R12, R18, 0x3340, R1 ;  /* 0x00003340120c7816 */ /* 0x000fe20000000001 */
[----:B------:R-:W5:Y:S01]  /*40f80*/  LDL.LU R20, [R1+0xe4] ;  /* 0x0000e40001147983 */ /* 0x000f620000300800 */
[----:B------:R-:W-:Y:S02]  /*40f90*/  SHF.R.U32.HI R29, RZ, 0x8, R29 ;  /* 0x00000008ff1d7819 */ /* 0x000fe4000001161d */
[----:B0-----:R-:W-:Y:S01]  /*40fa0*/  PRMT R2, R10, 0x3340, R8 ;  /* 0x000033400a027816 */ /* 0x001fe20000000008 */
[----:B------:R0:W-:Y:S04]  /*40fb0*/  STL [R1], R12 ;  /* 0x0000000c01007387 */ /* 0x0001e80000100800 */
[----:B------:R-:W5:Y:S04]  /*40fc0*/  LDL.LU R13, [R1+0x100] ;  /* 0x00010000010d7983 */ /* 0x000f680000300800 */
[----:B------:R1:W-:Y:S01]  /*40fd0*/  STL [R1+0x10], R2 ;  /* 0x0000100201007387 */ /* 0x0003e20000100800 */
[----:B------:R-:W-:-:S03]  /*40fe0*/  LOP3.LUT R29, R29, 0xffff, RZ, 0xc0, !PT ;  /* 0x0000ffff1d1d7812 */ /* 0x000fc600078ec0ff */
[----:B0-----:R-:W5:Y:S01]  /*40ff0*/  LDL.LU R12, [R1+0xf4] ;  /* 0x0000f400010c7983 */ /* 0x001f620000300800 */
[----:B------:R-:W-:Y:S02]  /*41000*/  LOP3.LUT R4, R19, 0xffff, RZ, 0xc0, !PT ;  /* 0x0000ffff13047812 */ /* 0x000fe400078ec0ff */
[----:B------:R-:W-:Y:S01]  /*41010*/  LOP3.LUT R6, R6, 0xffff, RZ, 0xc0, !PT ;  /* 0x0000ffff06067812 */ /* 0x000fe200078ec0ff */
[----:B-1----:R-:W5:Y:S01]  /*41020*/  LDL.LU R2, [R1+0xec] ;  /* 0x0000ec0001027983 */ /* 0x002f620000300800 */
[----:B------:R-:W-:Y:S02]  /*41030*/  PRMT R29, R29, 0x3340, R1 ;  /* 0x000033401d1d7816 */ /* 0x000fe40000000001 */
[----:B------:R-:W-:Y:S01]  /*41040*/  PRMT R6, R6, 0x3340, R4 ;  /* 0x0000334006067816 */ /* 0x000fe20000000004 */
[----:B------:R-:W5:Y:S04]  /*41050*/  LDL.LU R24, [R1+0x34] ;  /* 0x0000340001187983 */ /* 0x000f680000300800 */
[----:B------:R-:W5:Y:S01]  /*41060*/  LDL.LU R23, [R1+0x18] ;  /* 0x0000180001177983 */ /* 0x000f620000300800 */
[----:B------:R-:W-:-:S03]  /*41070*/  SHF.R.U32.HI R4, RZ, 0x8, R14 ;  /* 0x00000008ff047819 */ /* 0x000fc6000001160e */
[----:B------:R-:W-:Y:S04]  /*41080*/  STL [R1+0x15e0], R29 ;  /* 0x0015e01d01007387 */ /* 0x000fe80000100800 */
[----:B------:R4:W-:Y:S04]  /*41090*/  STL [R1+0x58], R6 ;  /* 0x0000580601007387 */ /* 0x0009e80000100800 */
[----:B------:R-:W5:Y:S01]  /*410a0*/  LDL.LU R14, [R1+0xc8] ;  /* 0x0000c800010e7983 */ /* 0x000f620000300800 */
[----:B------:R-:W-:Y:S02]  /*410b0*/  SHF.R.U32.HI R19, RZ, 0x8, R15 ;  /* 0x00000008ff137819 */ /* 0x000fe4000001160f */
[----:B------:R-:W-:Y:S01]  /*410c0*/  SHF.R.U32.HI R18, RZ, 0x8, R16 ;  /* 0x00000008ff127819 */ /* 0x000fe20000011610 */
[----:B------:R-:W5:Y:S04]  /*410d0*/  LDL.LU R15, [R1+0xd4] ;  /* 0x0000d400010f7983 */ /* 0x000f680000300800 */
        /* <DEDUP_REMOVED lines=10> */
[----:B------:R-:W-:Y:S02]  /*41180*/  LOP3.LUT R10, R10, 0xffff, RZ, 0xc0, !PT ;  /* 0x0000ffff0a0a7812 */ /* 0x000fe400078ec0ff */
[----:B------:R-:W-:Y:S02]  /*41190*/  PRMT R4, R4, 0x3340, R1 ;  /* 0x0000334004047816 */ /* 0x000fe40000000001 */
[----:B------:R-:W-:-:S02]  /*411a0*/  PRMT R18, R19, 0x3340, R18 ;  /* 0x0000334013127816 */ /* 0x000fc40000000012 */
[----:B------:R-:W-:Y:S02]  /*411b0*/  LOP3.LUT R6, R6, 0xffff, RZ, 0xc0, !PT ;  /* 0x0000ffff06067812 */ /* 0x000fe400078ec0ff */
[----:B------:R-:W-:Y:S02]  /*411c0*/  LOP3.LUT R8, R8, 0xffff, RZ, 0xc0, !PT ;  /* 0x0000ffff08087812 */ /* 0x000fe400078ec0ff */
[----:B------:R-:W-:Y:S01]  /*411d0*/  PRMT R10, R10, 0x3340, R1 ;  /* 0x000033400a0a7816 */ /* 0x000fe20000000001 */
[----:B------:R0:W-:Y:S04]  /*411e0*/  STL [R1+0x15dc], R4 ;  /* 0x0015dc0401007387 */ /* 0x0001e80000100800 */
[----:B------:R1:W-:Y:S04]  /*411f0*/  STL [R1+0x6c], R18 ;  /* 0x00006c1201007387 */ /* 0x0003e80000100800 */
[----:B------:R1:W-:Y:S01]  /*41200*/  STL [R1+0x14], R10 ;  /* 0x0000140a01007387 */ /* 0x0003e20000100800 */
[----:B0-----:R-:W-:-:S02]  /*41210*/  PRMT R4, R8, 0x3340, R6 ;  /* 0x0000334008047816 */ /* 0x001fc40000000006 */
[----:B-----5:R-:W-:-:S04]  /*41220*/  SHF.R.U32.HI R20, RZ, 0x8, R20 ;  /* 0x00000008ff147819 */ /* 0x020fc80000011614 */
[----:B------:R-:W-:Y:S01]  /*41230*/  LOP3.LUT R20, R20, 0xffff, RZ, 0xc0, !PT ;  /* 0x0000ffff14147812 */ /* 0x000fe200078ec0ff */
[----:B------:R-:W-:Y:S04]  /*41240*/  STL [R1+0x70], R4 ;  /* 0x0000700401007387 */ /* 0x000fe80000100800 */
[----:B------:R-:W5:Y:S01]  /*41250*/  LDL.LU R29, [R1+0xe0] ;  /* 0x0000e000011d7983 */ /* 0x000f620000300800 */
[----:B------:R-:W-:-:S03]  /*41260*/  SHF.R.U32.HI R19, RZ, 0x8, R13 ;  /* 0x00000008ff137819 */ /* 0x000fc6000001160d */
[----:B------:R-:W5:Y:S01]  /*41270*/  LDL.LU R13, [R1+0x140] ;  /* 0x00014000010d7983 */ /* 0x000f620000300800 */
[----:B------:R-:W-:Y:S02]  /*41280*/  LOP3.LUT R19, R19, 0xffff, RZ, 0xc0, !PT ;  /* 0x0000ffff13137812 */ /* 0x000fe400078ec0ff */
[----:B-1----:R-:W-:Y:S02]  /*41290*/  SHF.R.U32.HI R18, RZ, 0x8, R12 ;  /* 0x00000008ff127819 */ /* 0x002fe4000001160c */
[----:B------:R-:W-:Y:S02]  /*412a0*/  SHF.R.U32.HI R10, RZ, 0x8, R2 ;  /* 0x00000008ff0a7819 */ /* 0x000fe40000011602 */
[----:B------:R-:W-:Y:S02]  /*412b0*/  PRMT R2, R20, 0x3340, R1 ;  /* 0x0000334014027816 */ /* 0x000fe40000000001 */
[----:B------:R-:W-:-:S03]  /*412c0*/  SHF.R.U32.HI R8, RZ, 0x8, R24 ;  /* 0x00000008ff087819 */ /* 0x000fc60000011618 */
[----:B------:R0:W-:Y:S01]  /*412d0*/  STL [R1+0x24], R2 ;  /* 0x0000240201007387 */ /* 0x0001e20000100800 */
[----:B------:R-:W-:-:S03]  /*412e0*/  SHF.R.U32.HI R6, RZ, 0x8, R23 ;  /* 0x00000008ff067819 */ /* 0x000fc60000011617 */
[----:B------:R-:W5:Y:S01]  /*412f0*/  LDL.LU R12, [R1+0x114] ;  /* 0x00011400010c7983 */ /* 0x000f620000300800 */
[----:B------:R-:W-:Y:S02]  /*41300*/  LOP3.LUT R18, R18, 0xffff, RZ, 0xc0, !PT ;  /* 0x0000ffff12127812 */ /* 0x000fe400078ec0ff */
[----:B------:R-:W-:Y:S01]  /*41310*/  LOP3.LUT R10, R10, 0xffff, RZ, 0xc0, !PT ;  /* 0x0000ffff0a0a7812 */ /* 0x000fe200078ec0ff */
[----:B0-----:R-:W5:Y:S01]  /*41320*/  LDL.LU R2, [R1+0xe8] ;  /* 0x0000e80001027983 */ /* 0x001f620000300800 */
[----:B------:R-:W-:Y:S02]  /*41330*/  LOP3.LUT R6, R6, 0xffff, RZ, 0xc0, !PT ;  /* 0x0000ffff06067812 */ /* 0x000fe400078ec0ff */
[----:B------:R-:W-:Y:S01]  /*41340*/  LOP3.LUT R8, R8, 0xffff, RZ, 0xc0, !PT ;  /* 0x0000ffff08087812 */ /* 0x000fe200078ec0ff */
[----:B------:R-:W5:Y:S01]  /*41350*/  LDL.LU R24, [R1+0x1c] ;  /* 0x00001c0001187983 */ /* 0x000f620000300800 */
[----:B------:R-:W-:Y:S02]  /*41360*/  PRMT R18, R19, 0x3340, R18 ;  /* 0x0000334013127816 */ /* 0x000fe40000000012 */
[----:B------:R-:W-:Y:S01]  /*41370*/  SHF.R.U32.HI R20, RZ, 0x8, R14 ;  /* 0x00000008ff147819 */ /* 0x000fe2000001160e */
[----:B------:R-:W5:Y:S01]  /*41380*/  LDL.LU R23, [R1+0x8] ;  /* 0x0000080001177983 */ /* 0x000f620000300800 */
[----:B------:R-:W-:-:S02]  /*41390*/  PRMT R10, R10, 0x3340, R1 ;  /* 0x000033400a0a7816 */ /* 0x000fc40000000001 */
[----:B------:R-:W-:Y:S01]  /*413a0*/  PRMT R4, R8, 0x3340, R6 ;  /* 0x0000334008047816 */ /* 0x000fe20000000006 */
[----:B------:R-:W-:Y:S01]  /*413b0*/  STL [R1+0x5c], R18 ;  /* 0x00005c1201007387 */ /* 0x000fe20000100800 */
[----:B------:R-:W-:-:S03]  /*413c0*/  LOP3.LUT R20, R20, 0xffff, RZ, 0xc0, !PT ;  /* 0x0000ffff14147812 */ /* 0x000fc600078ec0ff */
[----:B------:R-:W-:Y:S04]  /*413d0*/  STL [R1+0x20], R10 ;  /* 0x0000200a01007387 */ /* 0x000fe80000100800 */
[----:B------:R0:W-:Y:S01]  /*413e0*/  STL [R1+0x60], R4 ;  /* 0x0000600401007387 */ /* 0x0001e20000100800 */
[----:B------:R-:W-:-:S03]  /*413f0*/  SHF.R.U32.HI R19, RZ, 0x8, R15 ;  /* 0x00000008ff137819 */ /* 0x000fc6000001160f */
[----:B------:R-:W5:Y:S01]  /*41400*/  LDL.LU R14, [R1+0xb0] ;  /* 0x0000b000010e7983 */ /* 0x000f620000300800 */
[----:B0-----:R-:W-:Y:S02]  /*41410*/  PRMT R4, R20, 0x3340, R1 ;  /* 0x0000334014047816 */ /* 0x001fe40000000001 */
[----:B------:R-:W-:Y:S02]  /*41420*/  SHF.R.U32.HI R18, RZ, 0x8, R16 ;  /* 0x00000008ff127819 */ /* 0x000fe40000011610 */
[----:B----4-:R-:W-:Y:S02]  /*41430*/  SHF.R.U32.HI R6, RZ, 0x8, R21 ;  /* 0x00000008ff067819 */ /* 0x010fe40000011615 */
[----:B------:R-:W4:Y:S04]  /*41440*/  LDL.LU R21, [R1+0xbc] ;  /* 0x0000bc0001157983 */ /* 0x000f280000300800 */
[----:B------:R0:W-:Y:S04]  /*41450*/  STL [R1+0xc], R4 ;  /* 0x00000c0401007387 */ /* 0x0001e80000100800 */
[----:B------:R-:W4:Y:S01]  /*41460*/  LDL.LU R15, [R1+0x4] ;  /* 0x00000400010f7983 */ /* 0x000f220000300800 */
[----:B---3--:R-:W-:-:S02]  /*41470*/  SHF.R.U32.HI R8, RZ, 0x8, R22 ;  /* 0x00000008ff087819 */ /* 0x008fc40000011616 */
[----:B--2---:R-:W-:Y:S01]  /*41480*/  SHF.R.U32.HI R10, RZ, 0x8, R17 ;  /* 0x00000008ff0a7819 */ /* 0x004fe20000011611 */
[----:B------:R-:W2:Y:S04]  /*41490*/  LDL.LU R22, [R1+0xb8] ;  /* 0x0000b80001167983 */ /* 0x000ea80000300800 */
[----:B------:R-:W3:Y:S04]  /*414a0*/  LDL.LU R16, [R1+0xcc] ;  /* 0x0000cc0001107983 */ /* 0x000ee80000300800 */
[----:B------:R-:W2:Y:S01]  /*414b0*/  LDL.LU R17, [R1+0xc0] ;  /* 0x0000c00001117983 */ /* 0x000ea20000300800 */
[----:B------:R-:W-:-:S02]  /*414c0*/  LOP3.LUT R6, R6, 0xffff, RZ, 0xc0, !PT ;  /* 0x0000ffff06067812 */ /* 0x000fc400078ec0ff */
[----:B------:R-:W-:Y:S02]  /*414d0*/  LOP3.LUT R8, R8, 0xffff, RZ, 0xc0, !PT ;  /* 0x0000ffff08087812 */ /* 0x000fe400078ec0ff */
[----:B------:R-:W-:Y:S02]  /*414e0*/  LOP3.LUT R18, R18, 0xffff, RZ, 0xc0, !PT ;  /* 0x0000ffff12127812 */ /* 0x000fe400078ec0ff */
[----:B------:R-:W-:Y:S02]  /*414f0*/  LOP3.LUT R19, R19, 0xffff, RZ, 0xc0, !PT ;  /* 0x0000ffff13137812 */ /* 0x000fe400078ec0ff */
[----:B------:R-:W-:Y:S02]  /*41500*/  LOP3.LUT R10, R10, 0xffff, RZ, 0xc0, !PT ;  /* 0x0000ffff0a0a7812 */ /* 0x000fe400078ec0ff */
[----:B0-----:R-:W-:Y:S02]  /*41510*/  PRMT R4, R8, 0x3340, R6 ;  /* 0x0000334008047816 */ /* 0x001fe40000000006 */
[----:B------:R-:W-:-:S02]  /*41520*/  PRMT R18, R19, 0x3340, R18 ;  /* 0x0000334013127816 */ /* 0x000fc40000000012 */
[----:B------:R-:W-:-:S03]  /*41530*/  PRMT R10, R10, 0x3340, R1 ;  /* 0x000033400a0a7816 */ /* 0x000fc60000000001 */
[----:B------:R0:W-:Y:S01]  /*41540*/  STL [R1+0x4c], R18 ;  /* 0x00004c1201007387 */ /* 0x0001e20000100800 */
[----:B-----5:R-:W-:Y:S02]  /*41550*/  SHF.R.U32.HI R6, RZ, 0x8, R29 ;  /* 0x00000008ff067819 */ /* 0x020fe4000001161d */
[----:B------:R-:W-:Y:S02]  /*41560*/  SHF.R.U32.HI R20, RZ, 0x8, R13 ;  /* 0x00000008ff147819 */ /* 0x000fe4000001160d */
[----:B------:R-:W-:Y:S01]  /*41570*/  LOP3.LUT R6, R6, 0xffff, RZ, 0xc0, !PT ;  /* 0x0000ffff06067812 */ /* 0x000fe200078ec0ff */
[----:B------:R1:W-:Y:S01]  /*41580*/  STL [R1+0x30], R10 ;  /* 0x0000300a01007387 */ /* 0x0003e20000100800 */
[----:B------:R-:W-:Y:S02]  /*41590*/  LOP3.LUT R20, R20, 0xffff, RZ, 0xc0, !PT ;  /* 0x0000ffff14147812 */ /* 0x000fe400078ec0ff */
[----:B------:R-:W-:Y:S01]  /*415a0*/  PRMT R6, R6, 0x3340, R1 ;  /* 0x0000334006067816 */ /* 0x000fe20000000001 */
[----:B------:R5:W-:Y:S01]  /*415b0*/  STL [R1+0x50], R4 ;  /* 0x0000500401007387 */ /* 0x000be20000100800 */
[----:B------:R-:W-:-:S03]  /*415c0*/  SHF.R.U32.HI R19, RZ, 0x8, R12 ;  /* 0x00000008ff137819 */ /* 0x000fc6000001160c */
[----:B------:R-:W2:Y:S01]  /*415d0*/  LDL.LU R12, [R1+0x148] ;  /* 0x00014800010c7983 */ /* 0x000ea20000300800 */
[----:B------:R-:W-:Y:S02]  /*415e0*/  SHF.R.U32.HI R8, RZ, 0x8, R2 ;  /* 0x00000008ff087819 */ /* 0x000fe40000011602 */
[----:B------:R-:W-:Y:S02]  /*415f0*/  LOP3.LUT R19, R19, 0xffff, RZ, 0xc0, !PT ;  /* 0x0000ffff13137812 */ /* 0x000fe400078ec0ff */
[----:B------:R-:W-:Y:S02]  /*41600*/  LOP3.LUT R8, R8, 0xffff, RZ, 0xc0, !PT ;  /* 0x0000ffff08087812 */ /* 0x000fe400078ec0ff */
[----:B0-----:R-:W-:Y:S02]  /*41610*/  SHF.R.U32.HI R18, RZ, 0x8, R24 ;  /* 0x00000008ff127819 */ /* 0x001fe40000011618 */
[----:B-1----:R-:W-:Y:S02]  /*41620*/  SHF.R.U32.HI R10, RZ, 0x8, R23 ;  /* 0x00000008ff0a7819 */ /* 0x002fe40000011617 */
[----:B------:R-:W-:Y:S01]  /*41630*/  PRMT R8, R8, 0x3340, R1 ;  /* 0x0000334008087816 */ /* 0x000fe20000000001 */
[----:B------:R-:W2:Y:S01]  /*41640*/  LDL.LU R23, [R1+0x15c] ;  /* 0x00015c0001177983 */ /* 0x000ea20000300800 */
[----:B-----5:R-:W-:-:S02]  /*41650*/  PRMT R4, R20, 0x3340, R19 ;  /* 0x0000334014047816 */ /* 0x020fc40000000013 */
[----:B------:R-:W-:Y:S01]  /*41660*/  LOP3.LUT R10, R10, 0xffff, RZ, 0xc0, !PT ;  /* 0x0000ffff0a0a7812 */ /* 0x000fe200078ec0ff */
[----:B------:R-:W5:Y:S01]  /*41670*/  LDL.LU R2, [R1+0x158] ;  /* 0x0001580001027983 */ /* 0x000f620000300800 */
[----:B------:R-:W-:-:S03]  /*41680*/  LOP3.LUT R18, R18, 0xffff, RZ, 0xc0, !PT ;  /* 0x0000ffff12127812 */ /* 0x000fc600078ec0ff */
[----:B------:R-:W5:Y:S04]  /*41690*/  LDL.LU R24, [R1+0x154] ;  /* 0x0001540001187983 */ /* 0x000f680000300800 */
[----:B------:R-:W-:Y:S04]  /*416a0*/  STL [R1+0x15b0], R6 ;  /* 0x0015b00601007387 */ /* 0x000fe80000100800 */
[----:B------:R-:W-:Y:S04]  /*416b0*/  STL [R1+0x15ac], R8 ;  /* 0x0015ac0801007387 */ /* 0x000fe80000100800 */
[----:B------:R0:W-:Y:S02]  /*416c0*/  STL [R1+0x44], R4 ;  /* 0x0000440401007387 */ /* 0x0001e40000100800 */
[----:B0-----:R-:W-:-:S02]  /*416d0*/  PRMT R4, R18, 0x3340, R10 ;  /* 0x0000334012047816 */ /* 0x001fc4000000000a */
[----:B------:R-:W-:-:S04]  /*416e0*/  SHF.R.U32.HI R10, RZ, 0x8, R14 ;  /* 0x00000008ff0a7819 */ /* 0x000fc8000001160e */
[----:B------:R-:W-:Y:S01]  /*416f0*/  LOP3.LUT R10, R10, 0xffff, RZ, 0xc0, !PT ;  /* 0x0000ffff0a0a7812 */ /* 0x000fe200078ec0ff */
[----:B------:R0:W-:Y:S03]  /*41700*/  STL [R1+0x48], R4 ;  /* 0x0000480401007387 */ /* 0x0001e60000100800 */
[----:B------:R-:W-:-:S05]  /*41710*/  PRMT R10, R10, 0x3340, R1 ;  /* 0x000033400a0a7816 */ /* 0x000fca0000000001 */
[----:B------:R-:W-:Y:S04]  /*41720*/  STL [R1+0x15a8], R10 ;  /* 0x0015a80a01007387 */ /* 0x000fe80000100800 */
[----:B------:R-:W5:Y:S01]  /*41730*/  LDL.LU R14, [R1+0xa4] ;  /* 0x0000a400010e7983 */ /* 0x000f620000300800 */
[----:B----4-:R-:W-:-:S04]  /*41740*/  SHF.R.U32.HI R21, RZ, 0x8, R21 ;  /* 0x00000008ff157819 */ /* 0x010fc80000011615 */
[----:B------:R-:W-:Y:S02]  /*41750*/  LOP3.LUT R21, R21, 0xffff, RZ, 0xc0, !PT ;  /* 0x0000ffff15157812 */ /* 0x000fe400078ec0ff */
[----:B------:R-:W-:Y:S02]  /*41760*/  SHF.R.U32.HI R19, RZ, 0x8, R15 ;  /* 0x00000008ff137819 */ /* 0x000fe4000001160f */
[----:B------:R-:W4:Y:S02]  /*41770*/  LDL.LU R15, [R1+0xa0] ;  /* 0x0000a000010f7983 */ /* 0x000f240000300800 */
[----:B------:R-:W-:-:S04]  /*41780*/  LOP3.LUT R19, R19, 0xffff, RZ, 0xc0, !PT ;  /* 0x0000ffff13137812 */ /* 0x000fc800078ec0ff */
[----:B0-----:R-:W-:Y:S02]  /*41790*/  PRMT R4, R21, 0x3340, R19 ;  /* 0x0000334015047816 */ /* 0x001fe40000000013 */
[----:B---3--:R-:W-:Y:S02]  /*417a0*/  SHF.R.U32.HI R20, RZ, 0x8, R16 ;  /* 0x00000008ff147819 */ /* 0x008fe40000011610 */
[----:B--2---:R-:W-:Y:S01]  /*417b0*/  SHF.R.U32.HI R18, RZ, 0x8, R17 ;  /* 0x00000008ff127819 */ /* 0x004fe20000011611 */
[----:B------:R0:W-:Y:S04]  /*417c0*/  STL [R1+0x40], R4 ;  /* 0x0000400401007387 */ /* 0x0001e80000100800 */
[----:B------:R-:W2:Y:S04]  /*417d0*/  LDL.LU R16, [R1+0x144] ;  /* 0x0001440001107983 */ /* 0x000ea80000300800 */
[----:B------:R-:W3:Y:S01]  /*417e0*/  LDL.LU R17, [R1+0xb4] ;  /* 0x0000b40001117983 */ /* 0x000ee20000300800 */
[----:B------:R-:W-:-:S02]  /*417f0*/  LOP3.LUT R18, R18, 0xffff, RZ, 0xc0, !PT ;  /* 0x0000ffff12127812 */ /* 0x000fc400078ec0ff */
[----:B------:R-:W-:Y:S02]  /*41800*/  LOP3.LUT R20, R20, 0xffff, RZ, 0xc0, !PT ;  /* 0x0000ffff14147812 */ /* 0x000fe400078ec0ff */
[----:B------:R-:W-:Y:S02]  /*41810*/  SHF.R.U32.HI R22, RZ, 0x8, R22 ;  /* 0x00000008ff167819 */ /* 0x000fe40000011616 */
[----:B0-----:R-:W-:Y:S02]  /*41820*/  PRMT R4, R20, 0x3340, R18 ;  /* 0x0000334014047816 */ /* 0x001fe40000000012 */
[----:B------:R-:W-:-:S04]  /*41830*/  LOP3.LUT R22, R22, 0xffff, RZ, 0xc0, !PT ;  /* 0x0000ffff16167812 */ /* 0x000fc800078ec0ff */
[----:B------:R-:W-:Y:S02]  /*41840*/  PRMT R19, R22, 0x3340, R1 ;  /* 0x0000334016137816 */ /* 0x000fe40000000001 */
[----:B------:R-:W-:Y:S02]  /*41850*/  SHF.R.U32.HI R22, RZ, 0x8, R26 ;  /* 0x00000008ff167819 */ /* 0x000fe4000001161a */
[----:B------:R-:W-:Y:S01]  /*41860*/  SHF.R.U32.HI R18, RZ, 0x8, R25 ;  /* 0x00000008ff127819 */ /* 0x000fe20000011619 */
[----:B------:R-:W-:Y:S01]  /*41870*/  STL [R1+0x15a4], R19 ;  /* 0x0015a41301007387 */ /* 0x000fe20000100800 */
[----:B------:R-:W-:-:S03]  /*41880*/  LOP3.LUT R22, R22, 0xffff, RZ, 0xc0, !PT ;  /* 0x0000ffff16167812 */ /* 0x000fc600078ec0ff */
[----:B------:R0:W-:Y:S01]  /*41890*/  STL [R1+0x38], R4 ;  /* 0x0000380401007387 */ /* 0x0001e20000100800 */
[----:B------:R-:W-:-:S04]  /*418a0*/  LOP3.LUT R18, R18, 0xffff, RZ, 0xc0, !PT ;  /* 0x0000ffff12127812 */ /* 0x000fc800078ec0ff */
[----:B------:R-:W-:Y:S02]  /*418b0*/  PRMT R8, R22, 0x3340, R18 ;  /* 0x0000334016087816 */ /* 0x000fe40000000012 */
[----:B------:R-:W-:-:S04]  /*418c0*/  SHF.R.U32.HI R20, RZ, 0x8, R12 ;  /* 0x00000008ff147819 */ /* 0x000fc8000001160c */
[----:B------:R-:W-:-:S04]  /*418d0*/  LOP3.LUT R20, R20, 0xffff, RZ, 0xc0, !PT ;  /* 0x0000ffff14147812 */ /* 0x000fc800078ec0ff */
[----:B------:R-:W-:Y:S02]  /*418e0*/  PRMT R20, R20, 0x3340, R1 ;  /* 0x0000334014147816 */ /* 0x000fe40000000001 */
[----:B------:R-:W-:Y:S02]  /*418f0*/  SHF.R.U32.HI R23, RZ, 0x8, R23 ;  /* 0x00000008ff177819 */ /* 0x000fe40000011617 */
[----:B-----5:R-:W-:Y:S02]  /*41900*/  SHF.R.U32.HI R21, RZ, 0x8, R2 ;  /* 0x00000008ff157819 */ /* 0x020fe40000011602 */
[----:B------:R-:W-:Y:S02]  /*41910*/  LOP3.LUT R23, R23, 0xffff, RZ, 0xc0, !PT ;  /* 0x0000ffff17177812 */ /* 0x000fe400078ec0ff */
[----:B------:R-:W-:Y:S02]  /*41920*/  LOP3.LUT R21, R21, 0xffff, RZ, 0xc0, !PT ;  /* 0x0000ffff15157812 */ /* 0x000fe400078ec0ff */
[----:B------:R-:W-:-:S02]  /*41930*/  SHF.R.U32.HI R24, RZ, 0x8, R24 ;  /* 0x00000008ff187819 */ /* 0x000fc40000011618 */
[----:B------:R-:W-:Y:S01]  /*41940*/  PRMT R2, R23, 0x3340, R21 ;  /* 0x0000334017027816 */ /* 0x000fe20000000015 */
[----:B------:R-:W-:Y:S01]  /*41950*/  STL [R1+0x15a0], R20 ;  /* 0x0015a01401007387 */ /* 0x000fe20000100800 */
[----:B------:R-:W-:-:S03]  /*41960*/  LOP3.LUT R24, R24, 0xffff, RZ, 0xc0, !PT ;  /* 0x0000ffff18187812 */ /* 0x000fc600078ec0ff */
[----:B------:R-:W5:Y:S01]  /*41970*/  LDL.LU R6, [R1+0x164] ;  /* 0x0001640001067983 */ /* 0x000f620000300800 */
[----:B------:R-:W-:-:S03]  /*41980*/  PRMT R21, R24, 0x3340, R1 ;  /* 0x0000334018157816 */ /* 0x000fc60000000001 */
[----:B0-----:R-:W5:Y:S04]  /*41990*/  LDL.LU R4, [R1+0x170] ;  /* 0x0001700001047983 */ /* 0x001f680000300800 */
[----:B------:R0:W-:Y:S04]  /*419a0*/  STL [R1+0x34], R2 ;  /* 0x0000340201007387 */ /* 0x0001e80000100800 */
[----:B------:R-:W5:Y:S04]  /*419b0*/  LDL.LU R29, [R1+0x16c] ;  /* 0x00016c00011d7983 */ /* 0x000f680000300800 */
[----:B------:R-:W5:Y:S04]  /*419c0*/  LDL.LU R13, [R1+0x168] ;  /* 0x00016800010d7983 */ /* 0x000f680000300800 */
[----:B------:R-:W5:Y:S04]  /*419d0*/  LDL.LU R12, [R1+0xac] ;  /* 0x0000ac00010c7983 */ /* 0x000f680000300800 */
[----:B0-----:R-:W5:Y:S04]  /*419e0*/  LDL.LU R2, [R1+0xa8] ;  /* 0x0000a80001027983 */ /* 0x001f680000300800 */
[----:B------:R-:W-:Y:S01]  /*419f0*/  STL [R1+0x159c], R21 ;  /* 0x00159c1501007387 */ /* 0x000fe20000100800 */
[----:B------:R-:W-:-:S03]  /*41a00*/  SHF.R.U32.HI R25, RZ, 0x8, R14 ;  /* 0x00000008ff197819 */ /* 0x000fc6000001160e */
[----:B------:R0:W-:Y:S04]  /*41a10*/  STL [R1+0x28], R8 ;  /* 0x0000280801007387 */ /* 0x0001e80000100800 */
[----:B------:R-:W5:Y:S01]  /*41a20*/  LDL.LU R14, [R1+0xc4] ;  /* 0x0000c400010e7983 */ /* 0x000f620000300800 */
[----:B----4-:R-:W-:-:S03]  /*41a30*/  SHF.R.U32.HI R26, RZ, 0x8, R15 ;  /* 0x00000008ff1a7819 */ /* 0x010fc6000001160f */
[----:B------:R-:W4:Y:S01]  /*41a40*/  LDL.LU R15, [R1+0x150] ;  /* 0x00015000010f7983 */ /* 0x000f220000300800 */
[----:B--2---:R-:W-:-:S03]  /*41a50*/  SHF.R.U32.HI R24, RZ, 0x8, R16 ;  /* 0x00000008ff187819 */ /* 0x004fc60000011610 */
[----:B------:R-:W2:Y:S01]  /*41a60*/  LDL.LU R16, [R1+0x160] ;  /* 0x0001600001107983 */ /* 0x000ea20000300800 */
[----:B---3--:R-:W-:-:S03]  /*41a70*/  SHF.R.U32.HI R18, RZ, 0x8, R17 ;  /* 0x00000008ff127819 */ /* 0x008fc60000011611 */
[----:B------:R-:W3:Y:S01]  /*41a80*/  LDL.LU R17, [R1+0x14c] ;  /* 0x00014c0001117983 */ /* 0x000ee20000300800 */
[----:B------:R-:W-:Y:S02]  /*41a90*/  SHF.R.U32.HI R22, RZ, 0x8, R28 ;  /* 0x00000008ff167819 */ /* 0x000fe4000001161c */
[----:B------:R-:W-:Y:S02]  /*41aa0*/  SHF.R.U32.HI R23, RZ, 0x8, R27 ;  /* 0x00000008ff177819 */ /* 0x000fe4000001161b */
[----:B------:R-:W-:Y:S02]  /*41ab0*/  LOP3.LUT R22, R22, 0xffff, RZ, 0xc0, !PT ;  /* 0x0000ffff16167812 */ /* 0x000fe400078ec0ff */
[----:B------:R-:W-:Y:S02]  /*41ac0*/  LOP3.LUT R23, R23, 0xffff, RZ, 0xc0, !PT ;  /* 0x0000ffff17177812 */ /* 0x000fe400078ec0ff */
[----:B------:R-:W-:Y:S02]  /*41ad0*/  LOP3.LUT R25, R25, 0xffff, RZ, 0xc0, !PT ;  /* 0x0000ffff19197812 */ /* 0x000fe400078ec0ff */
[----:B------:R-:W-:-:S02]  /*41ae0*/  LOP3.LUT R26, R26, 0xffff, RZ, 0xc0, !PT ;  /* 0x0000ffff1a1a7812 */ /* 0x000fc400078ec0ff */
[----:B------:R-:W-:Y:S02]  /*41af0*/  PRMT R22, R22, 0x3340, R1 ;  /* 0x0000334016167816 */ /* 0x000fe40000000001 */
[----:B0-----:R-:W-:Y:S02]  /*41b00*/  PRMT R8, R25, 0x3340, R23 ;  /* 0x0000334019087816 */ /* 0x001fe40000000017 */
[----:B------:R-:W-:Y:S01]  /*41b10*/  PRMT R23, R26, 0x3340, R1 ;  /* 0x000033401a177816 */ /* 0x000fe20000000001 */
[----:B------:R-:W-:Y:S01]  /*41b20*/  STL [R1+0x1598], R22 ;  /* 0x0015981601007387 */ /* 0x000fe20000100800 */
[----:B------:R-:W-:Y:S02]  /*41b30*/  LOP3.LUT R18, R18, 0xffff, RZ, 0xc0, !PT ;  /* 0x0000ffff12127812 */ /* 0x000fe400078ec0ff */
[----:B------:R-:W-:Y:S01]  /*41b40*/  LOP3.LUT R24, R24, 0xffff, RZ, 0xc0, !PT ;  /* 0x0000ffff18187812 */ /* 0x000fe200078ec0ff */
[----:B------:R-:W-:Y:S04]  /*41b50*/  STL [R1+0x1594], R23 ;  /* 0x0015941701007387 */ /* 0x000fe80000100800 */
[----:B------:R0:W-:Y:S02]  /*41b60*/  STL [R1+0x1c], R8 ;  /* 0x00001c0801007387 */ /* 0x0001e40000100800 */
[----:B0-----:R-:W-:-:S05]  /*41b70*/  PRMT R8, R24, 0x3340, R18 ;  /* 0x0000334018087816 */ /* 0x001fca0000000012 */
[----:B------:R-:W-:Y:S01]  /*41b80*/  STL [R1+0x18], R8 ;  /* 0x0000180801007387 */ /* 0x000fe20000100800 */
[----:B-----5:R-:W-:-:S04]  /*41b90*/  SHF.R.U32.HI R27, RZ, 0x8, R4 ;  /* 0x00000008ff1b7819 */ /* 0x020fc80000011604 */
[----:B------:R-:W-:Y:S02]  /*41ba0*/  LOP3.LUT R27, R27, 0xffff, RZ, 0xc0, !PT ;  /* 0x0000ffff1b1b7812 */ /* 0x000fe400078ec0ff */
[----:B------:R-:W-:Y:S02]  /*41bb0*/  SHF.R.U32.HI R25, RZ, 0x8, R29 ;  /* 0x00000008ff197819 */ /* 0x000fe4000001161d */
[----:B------:R-:W-:Y:S02]  /*41bc0*/  SHF.R.U32.HI R28, RZ, 0x8, R13 ;  /* 0x00000008ff1c7819 */ /* 0x000fe4000001160d */
[----:B------:R-:W-:Y:S02]  /*41bd0*/  LOP3.LUT R25, R25, 0xffff, RZ, 0xc0, !PT ;  /* 0x0000ffff19197812 */ /* 0x000fe400078ec0ff */
[----:B------:R-:W-:Y:S02]  /*41be0*/  LOP3.LUT R28, R28, 0xffff, RZ, 0xc0, !PT ;  /* 0x0000ffff1c1c7812 */ /* 0x000fe400078ec0ff */
[----:B------:R-:W-:-:S02]  /*41bf0*/  SHF.R.U32.HI R18, RZ, 0x8, R2 ;  /* 0x00000008ff127819 */ /* 0x000fc40000011602 */
[----:B------:R-:W-:Y:S02]  /*41c00*/  PRMT R2, R27, 0x3340, R25 ;  /* 0x000033401b027816 */ /* 0x000fe40000000019 */
[----:B------:R-:W-:Y:S02]  /*41c10*/  PRMT R25, R28, 0x3340, R1 ;  /* 0x000033401c197816 */ /* 0x000fe40000000001 */
[----:B------:R-:W-:-:S04]  /*41c20*/  SHF.R.U32.HI R24, RZ, 0x8, R6 ;  /* 0x00000008ff187819 */ /* 0x000fc80000011606 */
[----:B------:R-:W-:Y:S02]  /*41c30*/  LOP3.LUT R24, R24, 0xffff, RZ, 0xc0, !PT ;  /* 0x0000ffff18187812 */ /* 0x000fe400078ec0ff */
[----:B------:R-:W-:Y:S02]  /*41c40*/  SHF.R.U32.HI R26, RZ, 0x8, R12 ;  /* 0x00000008ff1a7819 */ /* 0x000fe4000001160c */
[----:B------:R-:W-:Y:S02]  /*41c50*/  PRMT R24, R24, 0x3340, R1 ;  /* 0x0000334018187816 */ /* 0x000fe40000000001 */
[----:B------:R-:W-:Y:S02]  /*41c60*/  LOP3.LUT R18, R18, 0xffff, RZ, 0xc0, !PT ;  /* 0x0000ffff12127812 */ /* 0x000fe400078ec0ff */
[----:B------:R-:W-:Y:S01]  /*41c70*/  LOP3.LUT R26, R26, 0xffff, RZ, 0xc0, !PT ;  /* 0x0000ffff1a1a7812 */ /* 0x000fe200078ec0ff */
[----:B------:R-:W-:Y:S04]  /*41c80*/  STL [R1+0x1590], R24 ;  /* 0x0015901801007387 */ /* 0x000fe80000100800 */
[----:B------:R-:W-:Y:S04]  /*41c90*/  STL [R1+0x158c], R25 ;  /* 0x00158c1901007387 */ /* 0x000fe80000100800 */
[----:B------:R0:W-:Y:S02]  /*41ca0*/  STL [R1+0x8], R2 ;  /* 0x0000080201007387 */ /* 0x0001e40000100800 */
[----:B0-----:R-:W-:-:S02]  /*41cb0*/  PRMT R2, R26, 0x3340, R18 ;  /* 0x000033401a027816 */ /* 0x001fc40000000012 */
[----:B------:R-:W-:-:S04]  /*41cc0*/  SHF.R.U32.HI R26, RZ, 0x8, R14 ;  /* 0x00000008ff1a7819 */ /* 0x000fc8000001160e */
[----:B------:R-:W-:-:S04]  /*41cd0*/  LOP3.LUT R26, R26, 0xffff, RZ, 0xc0, !PT ;  /* 0x0000ffff1a1a7812 */ /* 0x000fc800078ec0ff */
[----:B------:R-:W-:Y:S01]  /*41ce0*/  PRMT R26, R26, 0x3340, R1 ;  /* 0x000033401a1a7816 */ /* 0x000fe20000000001 */
[----:B------:R0:W-:Y:S04]  /*41cf0*/  STL [R1+0x4], R2 ;  /* 0x0000040201007387 */ /* 0x0001e80000100800 */
[----:B------:R-:W-:Y:S01]  /*41d00*/  STL [R1+0x15b4], R26 ;  /* 0x0015b41a01007387 */ /* 0x000fe20000100800 */
[----:B----4-:R-:W-:Y:S02]  /*41d10*/  SHF.R.U32.HI R18, RZ, 0x8, R15 ;  /* 0x00000008ff127819 */ /* 0x010fe4000001160f */
[----:B---3--:R-:W-:Y:S02]  /*41d20*/  SHF.R.U32.HI R28, RZ, 0x8, R17 ;  /* 0x00000008ff1c7819 */ /* 0x008fe40000011611 */
[----:B------:R-:W0:Y:S01]  /*41d30*/  S2R R17, SR_TID.X ;  /* 0x0000000000117919 */ /* 0x000e220000002100 */
[----:B--2---:R-:W-:-:S02]  /*41d40*/  SHF.R.U32.HI R27, RZ, 0x8, R16 ;  /* 0x00000008ff1b7819 */ /* 0x004fc40000011610 */
[----:B------:R-:W-:Y:S02]  /*41d50*/  LOP3.LUT R18, R18, 0xffff, RZ, 0xc0, !PT ;  /* 0x0000ffff12127812 */ /* 0x000fe400078ec0ff */
[----:B------:R-:W-:-:S04]  /*41d60*/  LOP3.LUT R27, R27, 0xffff, RZ, 0xc0, !PT ;  /* 0x0000ffff1b1b7812 */ /* 0x000fc800078ec0ff */
[----:B------:R-:W-:-:S05]  /*41d70*/  PRMT R27, R27, 0x3340, R18 ;  /* 0x000033401b1b7816 */ /* 0x000fca0000000012 */
[----:B------:R-:W-:Y:S04]  /*41d80*/  STL [R1+0x15b8], R27 ;  /* 0x0015b81b01007387 */ /* 0x000fe80000100800 */
[----:B------:R-:W2:Y:S04]  /*41d90*/  LDL.LU R10, [R1+0x9c] ;  /* 0x00009c00010a7983 */ /* 0x000ea80000300800 */
[----:B------:R-:W3:Y:S04]  /*41da0*/  LDL.LU R19, [R1+0x88] ;  /* 0x0000880001137983 */ /* 0x000ee80000300800 */
[----:B------:R-:W4:Y:S01]  /*41db0*/  LDL.LU R21, [R1+0x90] ;  /* 0x0000900001157983 */ /* 0x000f220000300800 */
[----:B0-----:R-:W-:-:S03]  /*41dc0*/  IMAD.SHL.U32 R2, R17, 0x10, RZ ;  /* 0x0000001011027824 */ /* 0x001fc600078e00ff */
[----:B------:R-:W5:Y:S04]  /*41dd0*/  LDL.LU R17, [R1+0x7c] ;  /* 0x00007c0001117983 */ /* 0x000f680000300800 */
[----:B------:R-:W5:Y:S01]  /*41de0*/  LDL.LU R16, [R1+0x84] ;  /* 0x0000840001107983 */ /* 0x000f620000300800 */
[----:B------:R-:W-:-:S03]  /*41df0*/  LOP3.LUT R20, R2, 0x70, RZ, 0xc0, !PT ;  /* 0x0000007002147812 */ /* 0x000fc600078ec0ff */
[----:B------:R-:W5:Y:S04]  /*41e00*/  LDL.LU R15, [R1+0x78] ;  /* 0x00007800010f7983 */ /* 0x000f680000300800 */
[----:B------:R-:W5:Y:S04]  /*41e10*/  LDL.LU R14, [R1+0x80] ;  /* 0x00008000010e7983 */ /* 0x000f680000300800 */
[----:B------:R-:W5:Y:S04]  /*41e20*/  LDL.LU R2, [R1+0x54] ;  /* 0x0000540001027983 */ /* 0x000f680000300800 */
[----:B------:R-:W5:Y:S04]  /*41e30*/  LDL.LU R25, [R1+0x74] ;  /* 0x0000740001197983 */ /* 0x000f680000300800 */
[----:B------:R-:W5:Y:S04]  /*41e40*/  LDL.LU R12, [R1+0x3c] ;  /* 0x00003c00010c7983 */ /* 0x000f680000300800 */
[----:B------:R-:W5:Y:S04]  /*41e50*/  LDL.LU R13, [R1+0x68] ;  /* 0x00006800010d7983 */ /* 0x000f680000300800 */
[----:B------:R-:W2:Y:S04]  /*41e60*/  LDL.LU R29, [R1] ;  /* 0x00000000011d7983 */ /* 0x000ea80000300800 */
[----:B--2---:R0:W-:Y:S04]  /*41e70*/  STL [R1+0x15e4], R29 ;  /* 0x0015e41d01007387 */ /* 0x0041e80000100800 */
[----:B0-----:R-:W2:Y:S04]  /*41e80*/  LDL.LU R29, [R1+0x2c] ;  /* 0x00002c00011d7983 */ /* 0x001ea80000300800 */
[----:B------:R-:W2:Y:S04]  /*41e90*/  LDL.LU R4, [R1+0x10] ;  /* 0x0000100001047983 */ /* 0x000ea80000300800 */
[----:B------:R-:W3:Y:S04]  /*41ea0*/  LDL.LU R27, [R1+0x60] ;  /* 0x00006000011b7983 */ /* 0x000ee80000300800 */
[----:B---3--:R0:W-:Y:S04]  /*41eb0*/  STL [R1+0x15c0], R27 ;  /* 0x0015c01b01007387 */ /* 0x0081e80000100800 */
[----:B0-----:R-:W3:Y:S04]  /*41ec0*/  LDL.LU R27, [R1+0x5c] ;  /* 0x00005c00011b7983 */ /* 0x001ee80000300800 */
[----:B---3--:R0:W-:Y:S04]  /*41ed0*/  STL [R1+0x15c8], R27 ;  /* 0x0015c81b01007387 */ /* 0x0081e80000100800 */
[----:B0-----:R-:W3:Y:S04]  /*41ee0*/  LDL.LU R27, [R1+0x70] ;  /* 0x00007000011b7983 */ /* 0x001ee80000300800 */
[----:B---3--:R0:W-:Y:S04]  /*41ef0*/  STL [R1+0x15d0], R27 ;  /* 0x0015d01b01007387 */ /* 0x0081e80000100800 */
[----:B0-----:R-:W3:Y:S04]  /*41f00*/  LDL.LU R27, [R1+0x6c] ;  /* 0x00006c00011b7983 */ /* 0x001ee80000300800 */
[----:B---3--:R0:W-:Y:S04]  /*41f10*/  STL [R1+0x15d8], R27 ;  /* 0x0015d81b01007387 */ /* 0x0081e80000100800 */
[----:B0-----:R-:W3:Y:S04]  /*41f20*/  LDL.LU R27, [R1+0x58] ;  /* 0x00005800011b7983 */ /* 0x001ee80000300800 */
[----:B------:R-:W4:Y:S04]  /*41f30*/  LDL.LU R26, [R1+0x30] ;  /* 0x00003000011a7983 */ /* 0x000f280000300800 */
[----:B----4-:R0:W-:Y:S04]  /*41f40*/  STL [R1+0x15bc], R26 ;  /* 0x0015bc1a01007387 */ /* 0x0101e80000100800 */
[----:B0-----:R-:W4:Y:S04]  /*41f50*/  LDL.LU R26, [R1+0xc] ;  /* 0x00000c00011a7983 */ /* 0x001f280000300800 */
[----:B----4-:R0:W-:Y:S04]  /*41f60*/  STL [R1+0x15c4], R26 ;  /* 0x0015c41a01007387 */ /* 0x0101e80000100800 */
[----:B0-----:R-:W4:Y:S01]  /*41f70*/  LDL.LU R26, [R1+0x20] ;  /* 0x00002000011a7983 */ /* 0x001f220000300800 */
[----:B------:R-:W-:-:S03]  /*41f80*/  LOP3.LUT R28, R28, 0xffff, RZ, 0xc0, !PT ;  /* 0x0000ffff1c1c7812 */ /* 0x000fc600078ec0ff */
[----:B----4-:R0:W-:Y:S04]  /*41f90*/  STL [R1+0x15cc], R26 ;  /* 0x0015cc1a01007387 */ /* 0x0101e80000100800 */
[----:B0-----:R-:W4:Y:S01]  /*41fa0*/  LDL.LU R26, [R1+0x24] ;  /* 0x00002400011a7983 */ /* 0x001f220000300800 */
[----:B------:R-:W-:Y:S02]  /*41fb0*/  PRMT R18, R28, 0x3340, R1 ;  /* 0x000033401c127816 */ /* 0x000fe40000000001 */
[----:B------:R-:W-:Y:S01]  /*41fc0*/  PRMT R5, R10, 0x5410, R5 ;  /* 0x000054100a057816 */ /* 0x000fe20000000005 */
[----:B------:R-:W-:Y:S01]  /*41fd0*/  IMAD.IADD R3, R20, 0x1, R3 ;  /* 0x0000000114037824 */ /* 0x000fe200078e0203 */
[----:B------:R-:W-:Y:S02]  /*41fe0*/  PRMT R7, R19, 0x5410, R7 ;  /* 0x0000541013077816 */ /* 0x000fe40000000007 */
[----:B------:R-:W-:-:S02]  /*41ff0*/  PRMT R9, R21, 0x5410, R9 ;  /* 0x0000541015097816 */ /* 0x000fc40000000009 */
[----:B-----5:R-:W-:Y:S01]  /*42000*/  PRMT R11, R17, 0x5410, R11 ;  /* 0x00005410110b7816 */ /* 0x020fe2000000000b */
[----:B----4-:R0:W-:Y:S04]  /*42010*/  STL [R1+0x15d4], R26 ;  /* 0x0015d41a01007387 */ /* 0x0101e80000100800 */
[----:B0-----:R-:W4:Y:S04]  /*42020*/  LDL.LU R26, [R1+0x14] ;  /* 0x00001400011a7983 */ /* 0x001f280000300800 */
[----:B------:R-:W5:Y:S04]  /*42030*/  LDL.LU R6, [R1+0x4c] ;  /* 0x00004c0001067983 */ /* 0x000f680000300800 */
[----:B------:R-:W5:Y:S04]  /*42040*/  LDL.LU R8, [R1+0x50] ;  /* 0x0000500001087983 */ /* 0x000f680000300800 */
        /* <DEDUP_REMOVED lines=8> */
[----:B------:R-:W2:Y:S02]  /*420d0*/  LDL.LU R17, [R1+0x1600] ;  /* 0x0016000001117983 */ /* 0x000ea40000300800 */
[----:B--2---:R-:W-:-:S02]  /*420e0*/  PRMT R17, R16, 0x5410, R17 ;  /* 0x0000541010117816 */ /* 0x004fc40000000011 */
[----:B------:R-:W2:Y:S02]  /*420f0*/  LDL.LU R16, [R1+0x15fc] ;  /* 0x0015fc0001107983 */ /* 0x000ea40000300800 */
[----:B--2---:R-:W-:Y:S02]  /*42100*/  PRMT R16, R15, 0x5410, R16 ;  /* 0x000054100f107816 */ /* 0x004fe40000000010 */
[----:B------:R-:W2:Y:S02]  /*42110*/  LDL.LU R15, [R1+0x15f8] ;  /* 0x0015f800010f7983 */ /* 0x000ea40000300800 */
[----:B--2---:R-:W-:Y:S02]  /*42120*/  PRMT R15, R14, 0x5410, R15 ;  /* 0x000054100e0f7816 */ /* 0x004fe4000000000f */
[----:B------:R-:W2:Y:S01]  /*42130*/  LDL.LU R14, [R1+0x15f4] ;  /* 0x0015f400010e7983 */ /* 0x000ea20000300800 */
[----:B------:R-:W-:Y:S02]  /*42140*/  LOP3.LUT R0, R0, 0xffff, RZ, 0xc0, !PT ;  /* 0x0000ffff00007812 */ /* 0x000fe400078ec0ff */
[----:B--2---:R-:W-:-:S02]  /*42150*/  PRMT R14, R2, 0x5410, R14 ;  /* 0x00005410020e7816 */ /* 0x004fc4000000000e */
[----:B------:R-:W2:Y:S01]  /*42160*/  LDL.LU R2, [R1+0x15f0] ;  /* 0x0015f00001027983 */ /* 0x000ea20000300800 */
[----:B------:R-:W-:-:S04]  /*42170*/  PRMT R0, R0, 0x3340, R1 ;  /* 0x0000334000007816 */ /* 0x000fc80000000001 */
[----:B------:R-:W-:Y:S02]  /*42180*/  PRMT R0, R12, 0x5410, R0 ;  /* 0x000054100c007816 */ /* 0x000fe40000000000 */
[----:B--2---:R-:W-:Y:S02]  /*42190*/  PRMT R2, R25, 0x5410, R2 ;  /* 0x0000541019027816 */ /* 0x004fe40000000002 */
[----:B------:R-:W2:Y:S04]  /*421a0*/  LDL.LU R25, [R1+0x18] ;  /* 0x0000180001197983 */ /* 0x000ea80000300800 */
[----:B------:R-:W4:Y:S02]  /*421b0*/  LDL.LU R12, [R1+0x15ec] ;  /* 0x0015ec00010c7983 */ /* 0x000f240000300800 */
[----:B----4-:R-:W-:-:S02]  /*421c0*/  PRMT R12, R13, 0x5410, R12 ;  /* 0x000054100d0c7816 */ /* 0x010fc4000000000c */
[----:B------:R-:W4:Y:S02]  /*421d0*/  LDL.LU R13, [R1+0x15e8] ;  /* 0x0015e800010d7983 */ /* 0x000f240000300800 */
[----:B----4-:R-:W-:Y:S02]  /*421e0*/  PRMT R13, R29, 0x5410, R13 ;  /* 0x000054101d0d7816 */ /* 0x010fe4000000000d */
[----:B------:R-:W3:Y:S02]  /*421f0*/  LDL.LU R29, [R1+0x15e4] ;  /* 0x0015e400011d7983 */ /* 0x000ee40000300800 */
[----:B---3--:R-:W-:Y:S02]  /*42200*/  PRMT R28, R28, 0x5410, R29 ;  /* 0x000054101c1c7816 */ /* 0x008fe4000000001d */
[----:B------:R-:W3:Y:S02]  /*42210*/  LDL.LU R29, [R1+0x15e0] ;  /* 0x0015e000011d7983 */ /* 0x000ee40000300800 */
[----:B---3--:R-:W-:-:S02]  /*42220*/  PRMT R29, R4, 0x5410, R29 ;  /* 0x00005410041d7816 */ /* 0x008fc4000000001d */
[----:B------:R-:W3:Y:S02]  /*42230*/  LDL.LU R4, [R1+0x15dc] ;  /* 0x0015dc0001047983 */ /* 0x000ee40000300800 */
[----:B---3--:R-:W-:Y:S02]  /*42240*/  PRMT R4, R27, 0x5410, R4 ;  /* 0x000054101b047816 */ /* 0x008fe40000000004 */
[----:B------:R-:W3:Y:S04]  /*42250*/  LDL.LU R27, [R1+0x15d8] ;  /* 0x0015d800011b7983 */ /* 0x000ee80000300800 */
[----:B------:R0:W-:Y:S04]  /*42260*/  STL [R1+0x10], R4 ;  /* 0x0000100401007387 */ /* 0x0001e80000100800 */
[----:B0-----:R-:W4:Y:S01]  /*42270*/  LDL.LU R4, [R1+0x22c] ;  /* 0x00022c0001047983 */ /* 0x001f220000300800 */
[----:B---3--:R-:W-:-:S03]  /*42280*/  PRMT R27, R27, 0x5410, R26 ;  /* 0x000054101b1b7816 */ /* 0x008fc6000000001a */
[----:B------:R-:W3:Y:S04]  /*42290*/  LDL.LU R26, [R1+0x15d4] ;  /* 0x0015d400011a7983 */ /* 0x000ee80000300800 */
[----:B------:R0:W-:Y:S04]  /*422a0*/  STL [R1+0x14], R27 ;  /* 0x0000141b01007387 */ /* 0x0001e80000100800 */
[----:B0-----:R-:W3:Y:S02]  /*422b0*/  LDL.LU R27, [R1+0x15d0] ;  /* 0x0015d000011b7983 */ /* 0x001ee40000300800 */
[----:B---3--:R-:W-:-:S02]  /*422c0*/  PRMT R27, R27, 0x5410, R26 ;  /* 0x000054101b1b7816 */ /* 0x008fc4000000001a */
        /* <DEDUP_REMOVED lines=8> */
[----:B------:R-:W5:Y:S04]  /*42350*/  LDL.LU R26, [R1+0x15bc] ;  /* 0x0015bc00011a7983 */ /* 0x000f680000300800 */
[----:B------:R0:W-:Y:S04]  /*42360*/  STL [R1+0x2c], R27 ;  /* 0x00002c1b01007387 */ /* 0x0001e80000100800 */
[----:B0-----:R-:W3:Y:S01]  /*42370*/  LDL.LU R27, [R1+0x15b8] ;  /* 0x0015b800011b7983 */ /* 0x001ee20000300800 */
[----:B-----5:R-:W-:-:S03]  /*42380*/  PRMT R6, R6, 0x5410, R26 ;  /* 0x0000541006067816 */ /* 0x020fc6000000001a */
[----:B------:R-:W5:Y:S04]  /*42390*/  LDL.LU R26, [R1+0x15b4] ;  /* 0x0015b400011a7983 */ /* 0x000f680000300800 */
[----:B------:R0:W-:Y:S04]  /*423a0*/  STL [R1+0x30], R6 ;  /* 0x0000300601007387 */ /* 0x0001e80000100800 */
[----:B0-----:R-:W2:Y:S02]  /*423b0*/  LDL.LU R6, [R1+0x15b0] ;  /* 0x0015b00001067983 */ /* 0x001ea40000300800 */
[----:B--2---:R-:W-:-:S02]  /*423c0*/  PRMT R6, R8, 0x5410, R6 ;  /* 0x0000541008067816 */ /* 0x004fc40000000006 */
[----:B------:R-:W2:Y:S04]  /*423d0*/  LDL.LU R8, [R1+0x15ac] ;  /* 0x0015ac0001087983 */ /* 0x000ea80000300800 */
[----:B------:R0:W-:Y:S04]  /*423e0*/  STL [R1+0x3c], R6 ;  /* 0x00003c0601007387 */ /* 0x0001e80000100800 */
[----:B0-----:R-:W4:Y:S01]  /*423f0*/  LDL.LU R6, [R1+0x440] ;  /* 0x0004400001067983 */ /* 0x001f220000300800 */
[----:B--2---:R-:W-:-:S03]  /*42400*/  PRMT R8, R10, 0x5410, R8 ;  /* 0x000054100a087816 */ /* 0x004fc60000000008 */
[----:B------:R-:W2:Y:S04]  /*42410*/  LDL.LU R10, [R1+0x15a8] ;  /* 0x0015a800010a7983 */ /* 0x000ea80000300800 */
[----:B------:R0:W-:Y:S04]  /*42420*/  STL [R1+0x90], R8 ;  /* 0x0000900801007387 */ /* 0x0001e80000100800 */
[----:B0-----:R-:W3:Y:S01]  /*42430*/  LDL.LU R8, [R1+0x444] ;  /* 0x0004440001087983 */ /* 0x001ee20000300800 */
        /* <DEDUP_REMOVED lines=9> */
[----:B------:R-:W2:Y:S02]  /*424d0*/  LDL.LU R21, [R1+0x159c] ;  /* 0x00159c0001157983 */ /* 0x000ea40000300800 */
[----:B--2---:R-:W-:Y:S02]  /*424e0*/  PRMT R21, R22, 0x5410, R21 ;  /* 0x0000541016157816 */ /* 0x004fe40000000015 */
[----:B------:R-:W2:Y:S02]  /*424f0*/  LDL.LU R22, [R1+0x1598] ;  /* 0x0015980001167983 */ /* 0x000ea40000300800 */
[----:B--2---:R-:W-:Y:S02]  /*42500*/  PRMT R22, R23, 0x5410, R22 ;  /* 0x0000541017167816 */ /* 0x004fe40000000016 */
[----:B------:R-:W2:Y:S02]  /*42510*/  LDL.LU R23, [R1+0x1594] ;  /* 0x0015940001177983 */ /* 0x000ea40000300800 */
[----:B--2---:R-:W-:-:S02]  /*42520*/  PRMT R23, R24, 0x5410, R23 ;  /* 0x0000541018177816 */ /* 0x004fc40000000017 */
[----:B------:R-:W2:Y:S04]  /*42530*/  LDL.LU R24, [R1+0x1590] ;  /* 0x0015900001187983 */ /* 0x000ea80000300800 */
[----:B------:R0:W-:Y:S04]  /*42540*/  STL.64 [R1+0x1560], R22 ;  /* 0x0015601601007387 */ /* 0x0001e80000100a00 */
[----:B0-----:R-:W3:Y:S04]  /*42550*/  LDL.LU R22, [R1+0x8] ;  /* 0x0000080001167983 */ /* 0x001ee80000300800 */
[----:B------:R-:W3:Y:S04]  /*42560*/  LDL.LU R23, [R1+0x23c] ;  /* 0x00023c0001177983 */ /* 0x000ee80000300800 */
[----:B------:R0:W-:Y:S04]  /*42570*/  STL.64 [R1+0x1558], R20 ;  /* 0x0015581401007387 */ /* 0x0001e80000100a00 */
[----:B0-----:R-:W5:Y:S04]  /*42580*/  LDL.LU R20, [R1+0x4] ;  /* 0x0000040001147983 */ /* 0x001f680000300800 */
[----:B------:R-:W3:Y:S01]  /*42590*/  LDL.LU R21, [R1+0x204] ;  /* 0x0002040001157983 */ /* 0x000ee20000300800 */
[----:B--2---:R-:W-:-:S03]  /*425a0*/  PRMT R24, R25, 0x5410, R24 ;  /* 0x0000541019187816 */ /* 0x004fc60000000018 */
[----:B------:R-:W3:Y:S01]  /*425b0*/  LDL.LU R25, [R1+0x158c] ;  /* 0x00158c0001197983 */ /* 0x000ee20000300800 */
[----:B----4-:R-:W-:-:S03]  /*425c0*/  LOP3.LUT R6, R6, 0xffff, RZ, 0xc0, !PT ;  /* 0x0000ffff06067812 */ /* 0x010fc600078ec0ff */
[----:B------:R0:W-:Y:S01]  /*425d0*/  STL [R1+0x28], R24 ;  /* 0x0000281801007387 */ /* 0x0001e20000100800 */
[--C-:B------:R-:W-:Y:S02]  /*425e0*/  PRMT R4, R4, 0x4210, R6.reuse ;  /* 0x0000421004047816 */ /* 0x100fe40000000006 */
[----:B------:R-:W-:Y:S01]  /*425f0*/  PRMT R5, R5, 0x5210, R6 ;  /* 0x0000521005057816 */ /* 0x000fe20000000006 */
[----:B0-----:R-:W2:Y:S01]  /*42600*/  LDL.LU R24, [R1+0x238] ;  /* 0x0002380001187983 */ /* 0x001ea20000300800 */
[----:B-----5:R-:W-:Y:S02]  /*42610*/  PRMT R20, R20, 0x5410, R26 ;  /* 0x0000541014147816 */ /* 0x020fe4000000001a */
[----:B---3--:R-:W-:Y:S02]  /*42620*/  PRMT R22, R22, 0x5410, R25 ;  /* 0x0000541016167816 */ /* 0x008fe40000000019 */
[----:B------:R-:W3:Y:S04]  /*42630*/  LDL.LU R25, [R1+0x1ec] ;  /* 0x0001ec0001197983 */ /* 0x000ee80000300800 */
[----:B------:R0:W-:Y:S04]  /*42640*/  STL [R1+0x18], R22 ;  /* 0x0000181601007387 */ /* 0x0001e80000100800 */
[----:B0-----:R-:W4:Y:S04]  /*42650*/  LDL.LU R22, [R1+0x1c8] ;  /* 0x0001c80001167983 */ /* 0x001f280000300800 */
[----:B------:R-:W5:Y:S04]  /*42660*/  LDL.LU R26, [R1+0x1fc] ;  /* 0x0001fc00011a7983 */ /* 0x000f680000300800 */
[----:B------:R0:W-:Y:S04]  /*42670*/  STL [R1+0x34], R20 ;  /* 0x0000341401007387 */ /* 0x0001e80000100800 */
[----:B0-----:R-:W4:Y:S04]  /*42680*/  LDL.LU R20, [R1+0x1b8] ;  /* 0x0001b80001147983 */ /* 0x001f280000300800 */
[----:B------:R-:W2:Y:S01]  /*42690*/  LDL.LU R6, [R1+0x230] ;  /* 0x0002300001067983 */ /* 0x000ea20000300800 */
[----:B------:R-:W-:-:S02]  /*426a0*/  LOP3.LUT R8, R8, 0xffff, RZ, 0xc0, !PT ;  /* 0x0000ffff08087812 */ /* 0x000fc400078ec0ff */
[----:B------:R-:W-:Y:S02]  /*426b0*/  LOP3.LUT R10, R10, 0xffff, RZ, 0xc0, !PT ;  /* 0x0000ffff0a0a7812 */ /* 0x000fe400078ec0ff */
[----:B------:R-:W-:Y:S02]  /*426c0*/  LOP3.LUT R19, R19, 0xffff, RZ, 0xc0, !PT ;  /* 0x0000ffff13137812 */ /* 0x000fe400078ec0ff */
[----:B------:R-:W-:Y:S02]  /*426d0*/  PRMT R7, R7, 0x5210, R8 ;  /* 0x0000521007077816 */ /* 0x000fe40000000008 */
[----:B------:R-:W-:Y:S02]  /*426e0*/  PRMT R9, R9, 0x5210, R10 ;  /* 0x0000521009097816 */ /* 0x000fe4000000000a */
[----:B------:R-:W-:Y:S02]  /*426f0*/  PRMT R11, R11, 0x5210, R19 ;  /* 0x000052100b0b7816 */ /* 0x000fe40000000013 */
[----:B--2---:R-:W-:-:S02]  /*42700*/  PRMT R6, R6, 0x4210, R8 ;  /* 0x0000421006067816 */ /* 0x004fc40000000008 */
[----:B-----5:R-:W-:Y:S02]  /*42710*/  PRMT R8, R26, 0x4210, R10 ;  /* 0x000042101a087816 */ /* 0x020fe4000000000a */
[----:B---3--:R-:W-:Y:S02]  /*42720*/  PRMT R10, R25, 0x4210, R19 ;  /* 0x00004210190a7816 */ /* 0x008fe40000000013 */
[----:B------:R-:W-:Y:S01]  /*42730*/  PRMT R25, R27, 0x5410, R18 ;  /* 0x000054101b197816 */ /* 0x000fe20000000012 */
[----:B------:R-:W2:Y:S01]  /*42740*/  LDL.LU R19, [R1+0x234] ;  /* 0x0002340001137983 */ /* 0x000ea20000300800 */
[----:B------:R-:W-:-:S03]  /*42750*/  LOP3.LUT R18, R23, 0xffff, RZ, 0xc0, !PT ;  /* 0x0000ffff17127812 */ /* 0x000fc600078ec0ff */
[----:B------:R0:W-:Y:S04]  /*42760*/  STL [R1+0x1c], R25 ;  /* 0x00001c1901007387 */ /* 0x0001e80000100800 */
[----:B------:R-:W3:Y:S04]  /*42770*/  LDL.LU R27, [R1+0x1e8] ;  /* 0x0001e800011b7983 */ /* 0x000ee80000300800 */
[----:B------:R-:W5:Y:S04]  /*42780*/  LDL.LU R26, [R1+0x1f0] ;  /* 0x0001f000011a7983 */ /* 0x000f680000300800 */
[----:B0-----:R-:W5:Y:S04]  /*42790*/  LDL.LU R25, [R1+0x1dc] ;  /* 0x0001dc0001197983 */ /* 0x001f680000300800 */
[----:B------:R-:W3:Y:S04]  /*427a0*/  LDL.LU R23, [R1+0x200] ;  /* 0x0002000001177983 */ /* 0x000ee80000300800 */
[----:B------:R0:W-:Y:S04]  /*427b0*/  STSM.16.M88.4 [R3], R4 ;  /* 0x0000000403007844 */ /* 0x0001e80000000200 */
[----:B------:R1:W-:Y:S04]  /*427c0*/  STSM.16.M88.4 [R3+0x100], R8 ;  /* 0x0001000803007844 */ /* 0x0003e80000000200 */
[----:B0-----:R-:W2:Y:S01]  /*427d0*/  LDL.LU R6, [R1+0x208] ;  /* 0x0002080001067983 */ /* 0x001ea20000300800 */
[----:B------:R-:W-:-:S03]  /*427e0*/  LOP3.LUT R7, R24, 0xffff, RZ, 0xc0, !PT ;  /* 0x0000ffff18077812 */ /* 0x000fc600078ec0ff */
[----:B-1----:R-:W5:Y:S01]  /*427f0*/  LDL.LU R11, [R1+0x1cc] ;  /* 0x0001cc00010b7983 */ /* 0x002f620000300800 */
[--C-:B------:R-:W-:Y:S02]  /*42800*/  PRMT R4, R21, 0x4210, R18.reuse ;  /* 0x0000421015047816 */ /* 0x100fe40000000012 */
[----:B------:R-:W-:Y:S01]  /*42810*/  PRMT R5, R17, 0x5210, R18 ;  /* 0x0000521011057816 */ /* 0x000fe20000000012 */
[----:B------:R-:W3:Y:S04]  /*42820*/  LDL.LU R24, [R1+0x1b0] ;  /* 0x0001b00001187983 */ /* 0x000ee80000300800 */
[----:B------:R-:W3:Y:S01]  /*42830*/  LDL.LU R18, [R1+0x1c0] ;  /* 0x0001c00001127983 */ /* 0x000ee20000300800 */
[----:B----4-:R-:W-:Y:S02]  /*42840*/  LOP3.LUT R9, R22, 0xffff, RZ, 0xc0, !PT ;  /* 0x0000ffff16097812 */ /* 0x010fe400078ec0ff */
[----:B------:R-:W0:Y:S02]  /*42850*/  S2R R22, SR_TID.X ;  /* 0x0000000000167919 */ /* 0x000e240000002100 */
[----:B------:R-:W-:-:S02]  /*42860*/  PRMT R8, R20, 0x4210, R9 ;  /* 0x0000421014087816 */ /* 0x000fc40000000009 */
[----:B------:R-:W-:Y:S01]  /*42870*/  PRMT R9, R15, 0x5210, R9 ;  /* 0x000052100f097816 */ /* 0x000fe20000000009 */
[----:B------:R-:W4:Y:S01]  /*42880*/  LDL.LU R21, [R1+0x1ac] ;  /* 0x0001ac0001157983 */ /* 0x000f220000300800 */
[----:B0-----:R-:W-:-:S03]  /*42890*/  LOP3.LUT R10, R22, 0x3f, RZ, 0xc0, !PT ;  /* 0x0000003f160a7812 */ /* 0x001fc600078ec0ff */
[----:B------:R-:W4:Y:S04]  /*428a0*/  LDL.LU R22, [R1+0x250] ;  /* 0x0002500001167983 */ /* 0x000f280000300800 */
[----:B------:R-:W4:Y:S01]  /*428b0*/  LDL.LU R15, [R1+0x254] ;  /* 0x00025400010f7983 */ /* 0x000f220000300800 */
[----:B------:R-:W-:Y:S01]  /*428c0*/  LEA R20, R10, UR4, 0x4 ;  /* 0x000000040a147c11 */ /* 0x000fe2000f8e20ff */
[----:B------:R-:W-:-:S04]  /*428d0*/  ULDC UR4, c[0x0][0x244] ;  /* 0x0000910000047ab9 */ /* 0x000fc80000000800 */
[----:B------:R-:W-:Y:S01]  /*428e0*/  STL [R1+0x38], R20 ;  /* 0x0000381401007387 */ /* 0x000fe20000100800 */
[----:B------:R-:W-:Y:S01]  /*428f0*/  BAR.SYNC.DEFER_BLOCKING 0x0 ;  /* 0x0000000000007b1d */ /* 0x000fe20000010000 */
[----:B-----5:R-:W-:Y:S02]  /*42900*/  LOP3.LUT R11, R11, 0xffff, RZ, 0xc0, !PT ;  /* 0x0000ffff0b0b7812 */ /* 0x020fe400078ec0ff */
[--C-:B--2---:R-:W-:Y:S02]  /*42910*/  PRMT R6, R6, 0x4210, R7.reuse ;  /* 0x0000421006067816 */ /* 0x104fe40000000007 */
[----:B------:R-:W-:Y:S02]  /*42920*/  PRMT R7, R16, 0x5210, R7 ;  /* 0x0000521010077816 */ /* 0x000fe40000000007 */
[--C-:B---3--:R-:W-:Y:S02]  /*42930*/  PRMT R10, R18, 0x4210, R11.reuse ;  /* 0x00004210120a7816 */ /* 0x108fe4000000000b */
[----:B------:R-:W-:-:S02]  /*42940*/  PRMT R11, R14, 0x5210, R11 ;  /* 0x000052100e0b7816 */ /* 0x000fc4000000000b */
[----:B------:R-:W-:Y:S02]  /*42950*/  LOP3.LUT R14, R19, 0xffff, RZ, 0xc0, !PT ;  /* 0x0000ffff130e7812 */ /* 0x000fe400078ec0ff */
[----:B------:R-:W0:Y:S04]  /*42960*/  LDS.128 R16, [R20] ;  /* 0x0000000014107984 */ /* 0x000e280000000c00 */
[----:B0-----:R-:W-:Y:S04]  /*42970*/  STL.64 [R1], R16 ;  /* 0x0000001001007387 */ /* 0x001fe80000100a00 */
[----:B------:R-:W-:Y:S04]  /*42980*/  STL.64 [R1+0x8], R18 ;  /* 0x0000081201007387 */ /* 0x000fe80000100a00 */
[----:B------:R-:W0:Y:S01]  /*42990*/  LDS.128 R16, [R20+0x400] ;  /* 0x0004000014107984 */ /* 0x000e220000000c00 */
[----:B------:R-:W-:Y:S06]  /*429a0*/  BAR.SYNC.DEFER_BLOCKING 0x0 ;  /* 0x0000000000007b1d */ /* 0x000fec0000010000 */
[----:B------:R4:W-:Y:S04]  /*429b0*/  STSM.16.M88.4 [R3], R4 ;  /* 0x0000000403007844 */ /* 0x0009e80000000200 */
[----:B0-----:R-:W-:Y:S01]  /*429c0*/  STL.64 [R1+0x1538], R18 ;  /* 0x0015381201007387 */ /* 0x001fe20000100a00 */
[----:B----4-:R-:W-:-:S04]  /*429d0*/  LOP3.LUT R7, R15, 0xffff, RZ, 0xc0, !PT ;  /* 0x0000ffff0f077812 */ /* 0x010fc800078ec0ff */
[----:B------:R-:W-:Y:S02]  /*429e0*/  PRMT R6, R23, 0x4210, R7 ;  /* 0x0000421017067816 */ /* 0x000fe40000000007 */
[----:B------:R-:W2:Y:S04]  /*429f0*/  LDL.LU R23, [R1+0x1e0] ;  /* 0x0001e00001177983 */ /* 0x000ea80000300800 */
[----:B------:R0:W-:Y:S01]  /*42a00*/  STSM.16.M88.4 [R3+0x100], R8 ;  /* 0x0001000803007844 */ /* 0x0001e20000000200 */
[--C-:B------:R-:W-:Y:S02]  /*42a10*/  PRMT R4, R27, 0x4210, R14.reuse ;  /* 0x000042101b047816 */ /* 0x100fe4000000000e */
[----:B------:R-:W-:Y:S02]  /*42a20*/  PRMT R5, R2, 0x5210, R14 ;  /* 0x0000521002057816 */ /* 0x000fe4000000000e */
[----:B0-----:R-:W-:-:S02]  /*42a30*/  LOP3.LUT R9, R26, 0xffff, RZ, 0xc0, !PT ;  /* 0x0000ffff1a097812 */ /* 0x001fc400078ec0ff */
[----:B------:R-:W-:Y:S02]  /*42a40*/  LOP3.LUT R11, R25, 0xffff, RZ, 0xc0, !PT ;  /* 0x0000ffff190b7812 */ /* 0x000fe400078ec0ff */
[----:B------:R-:W-:Y:S02]  /*42a50*/  PRMT R8, R24, 0x4210, R9 ;  /* 0x0000421018087816 */ /* 0x000fe40000000009 */
[----:B------:R-:W-:Y:S02]  /*42a60*/  PRMT R10, R21, 0x4210, R11 ;  /* 0x00004210150a7816 */ /* 0x000fe4000000000b */
[----:B------:R-:W-:Y:S02]  /*42a70*/  PRMT R9, R12, 0x5210, R9 ;  /* 0x000052100c097816 */ /* 0x000fe40000000009 */
[----:B------:R-:W-:Y:S01]  /*42a80*/  PRMT R11, R13, 0x5210, R11 ;  /* 0x000052100d0b7816 */ /* 0x000fe2000000000b */
[----:B------:R-:W-:Y:S06]  /*42a90*/  BAR.SYNC.DEFER_BLOCKING 0x0 ;  /* 0x0000000000007b1d */ /* 0x000fec0000010000 */
[----:B------:R-:W0:Y:S04]  /*42aa0*/  LDS.128 R12, [R20] ;  /* 0x00000000140c7984 */ /* 0x000e280000000c00 */
[----:B--2---:R-:W-:Y:S04]  /*42ab0*/  STL [R1+0x1588], R23 ;  /* 0x0015881701007387 */ /* 0x004fe80000100800 */
[----:B------:R-:W2:Y:S04]  /*42ac0*/  LDL.LU R18, [R1+0x1f4] ;  /* 0x0001f40001127983 */ /* 0x000ea80000300800 */
[----:B------:R-:W3:Y:S04]  /*42ad0*/  LDL.LU R27, [R1+0x1e4] ;  /* 0x0001e400011b7983 */ /* 0x000ee80000300800 */
[----:B------:R-:W4:Y:S04]  /*42ae0*/  LDL.LU R26, [R1+0x198] ;  /* 0x00019800011a7983 */ /* 0x000f280000300800 */
[----:B------:R-:W5:Y:S04]  /*42af0*/  LDL.LU R25, [R1+0x10] ;  /* 0x0000100001197983 */ /* 0x000f680000300800 */
[----:B------:R-:W3:Y:S04]  /*42b00*/  LDL.LU R24, [R1+0x194] ;  /* 0x0001940001187983 */ /* 0x000ee80000300800 */
[----:B0-----:R0:W-:Y:S04]  /*42b10*/  STL.64 [R1+0x1530], R12 ;  /* 0x0015300c01007387 */ /* 0x0011e80000100a00 */
[----:B0-----:R-:W2:Y:S01]  /*42b20*/  LDL R13, [R1+0x38] ;  /* 0x00003800010d7983 */ /* 0x001ea20000100800 */
[----:B------:R-:W-:-:S02]  /*42b30*/  PRMT R7, R0, 0x5210, R7 ;  /* 0x0000521000077816 */ /* 0x000fc40000000007 */
[----:B------:R-:W-:Y:S01]  /*42b40*/  LOP3.LUT R0, R22, 0xffff, RZ, 0xc0, !PT ;  /* 0x0000ffff16007812 */ /* 0x000fe200078ec0ff */
[----:B------:R0:W-:Y:S04]  /*42b50*/  STL [R1+0x1528], R14 ;  /* 0x0015280e01007387 */ /* 0x0001e80000100800 */
[----:B0-----:R-:W5:Y:S04]  /*42b60*/  LDL.LU R14, [R1+0x258] ;  /* 0x00025800010e7983 */ /* 0x001f680000300800 */
[----:B------:R0:W-:Y:S04]  /*42b70*/  STL [R1+0x1524], R15 ;  /* 0x0015240f01007387 */ /* 0x0001e80000100800 */
[----:B0-----:R-:W5:Y:S04]  /*42b80*/  LDL.LU R15, [R1+0x14] ;  /* 0x00001400010f7983 */ /* 0x001f680000300800 */
[----:B--2---:R-:W0:Y:S01]  /*42b90*/  LDS.128 R20, [R13+0x400] ;  /* 0x000400000d147984 */ /* 0x004e220000000c00 */
[----:B------:R-:W-:Y:S06]  /*42ba0*/  BAR.SYNC.DEFER_BLOCKING 0x0 ;  /* 0x0000000000007b1d */ /* 0x000fec0000010000 */
[----:B0-----:R-:W-:Y:S04]  /*42bb0*/  STL.64 [R1+0x40], R20 ;  /* 0x0000401401007387 */ /* 0x001fe80000100a00 */
[----:B------:R0:W-:Y:S04]  /*42bc0*/  STL.64 [R1+0x48], R22 ;  /* 0x0000481601007387 */ /* 0x0001e80000100a00 */
[----:B0-----:R-:W2:Y:S04]  /*42bd0*/  LDL.LU R23, [R1+0x1588] ;  /* 0x0015880001177983 */ /* 0x001ea80000300800 */
[----:B------:R-:W5:Y:S04]  /*42be0*/  LDL.LU R12, [R1+0x274] ;  /* 0x00027400010c7983 */ /* 0x000f680000300800 */
[----:B------:R-:W5:Y:S04]  /*42bf0*/  LDL.LU R2, [R1+0x1c4] ;  /* 0x0001c40001027983 */ /* 0x000f680000300800 */
[----:B------:R-:W5:Y:S04]  /*42c00*/  LDL.LU R19, [R1+0x24] ;  /* 0x0000240001137983 */ /* 0x000f680000300800 */
[----:B------:R-:W5:Y:S04]  /*42c10*/  LDL.LU R20, [R1+0x214] ;  /* 0x0002140001147983 */ /* 0x000f680000300800 */
[----:B------:R-:W5:Y:S04]  /*42c20*/  LDL.LU R21, [R1+0x210] ;  /* 0x0002100001157983 */ /* 0x000f680000300800 */
[----:B------:R-:W5:Y:S04]  /*42c30*/  LDL.LU R22, [R1+0x1d0] ;  /* 0x0001d00001167983 */ /* 0x000f680000300800 */
[----:B------:R0:W-:Y:S04]  /*42c40*/  STSM.16.M88.4 [R3], R4 ;  /* 0x0000000403007844 */ /* 0x0001e80000000200 */
[----:B0-----:R-:W4:Y:S04]  /*42c50*/  LDL.LU R7, [R1+0x25c] ;  /* 0x00025c0001077983 */ /* 0x001f280000300800 */
[----:B------:R-:W5:Y:S01]  /*42c60*/  LDL.LU R6, [R1+0x1f8] ;  /* 0x0001f80001067983 */ /* 0x000f620000300800 */
[----:B--2---:R-:W-:-:S03]  /*42c70*/  PRMT R4, R23, 0x4210, R0 ;  /* 0x0000421017047816 */ /* 0x004fc60000000000 */
[----:B------:R-:W2:Y:S04]  /*42c80*/  LDL.LU R23, [R1+0x20] ;  /* 0x0000200001177983 */ /* 0x000ea80000300800 */
[----:B------:R0:W-:Y:S02]  /*42c90*/  STSM.16.M88.4 [R3+0x100], R8 ;  /* 0x0001000803007844 */ /* 0x0001e40000000200 */
[----:B0-----:R-:W-:-:S04]  /*42ca0*/  LOP3.LUT R11, R18, 0xffff, RZ, 0xc0, !PT ;  /* 0x0000ffff120b7812 */ /* 0x001fc800078ec0ff */
[----:B---3--:R-:W-:Y:S02]  /*42cb0*/  PRMT R10, R24, 0x4210, R11 ;  /* 0x00004210180a7816 */ /* 0x008fe4000000000b */
[----:B----4-:R-:W-:Y:S02]  /*42cc0*/  LOP3.LUT R7, R7, 0xffff, RZ, 0xc0, !PT ;  /* 0x0000ffff07077812 */ /* 0x010fe400078ec0ff */
[----:B-----5:R-:W-:Y:S02]  /*42cd0*/  LOP3.LUT R9, R6, 0xffff, RZ, 0xc0, !PT ;  /* 0x0000ffff06097812 */ /* 0x020fe400078ec0ff */
[----:B------:R-:W-:Y:S02]  /*42ce0*/  PRMT R6, R27, 0x4210, R7 ;  /* 0x000042101b067816 */ /* 0x000fe40000000007 */
[--C-:B------:R-:W-:Y:S02]  /*42cf0*/  PRMT R8, R26, 0x4210, R9.reuse ;  /* 0x000042101a087816 */ /* 0x100fe40000000009 */
[----:B------:R-:W-:-:S02]  /*42d00*/  PRMT R9, R25, 0x5210, R9 ;  /* 0x0000521019097816 */ /* 0x000fc40000000009 */
[----:B------:R-:W-:Y:S02]  /*42d10*/  PRMT R5, R28, 0x5210, R0 ;  /* 0x000052101c057816 */ /* 0x000fe40000000000 */
[----:B------:R-:W-:Y:S01]  /*42d20*/  PRMT R7, R29, 0x5210, R7 ;  /* 0x000052101d077816 */ /* 0x000fe20000000007 */
[----:B------:R-:W-:Y:S01]  /*42d30*/  BAR.SYNC.DEFER_BLOCKING 0x0 ;  /* 0x0000000000007b1d */ /* 0x000fe20000010000 */
[----:B------:R-:W-:-:S05]  /*42d40*/  LOP3.LUT R0, R14, 0xffff, RZ, 0xc0, !PT ;  /* 0x0000ffff0e007812 */ /* 0x000fca00078ec0ff */
[----:B--2---:R-:W-:Y:S04]  /*42d50*/  STL.64 [R1+0x1580], R22 ;  /* 0x0015801601007387 */ /* 0x004fe80000100a00 */
[----:B------:R-:W-:Y:S04]  /*42d60*/  STL.64 [R1+0x1578], R20 ;  /* 0x0015781401007387 */ /* 0x000fe80000100a00 */
[----:B------:R-:W0:Y:S04]  /*42d70*/  LDS.128 R20, [R13] ;  /* 0x000000000d147984 */ /* 0x000e280000000c00 */
[----:B------:R-:W2:Y:S04]  /*42d80*/  LDL.LU R18, [R1+0x190] ;  /* 0x0001900001127983 */ /* 0x000ea80000300800 */
[----:B------:R-:W3:Y:S04]  /*42d90*/  LDL.LU R27, [R1+0x2c] ;  /* 0x00002c00011b7983 */ /* 0x000ee80000300800 */
[----:B------:R-:W4:Y:S04]  /*42da0*/  LDL.LU R26, [R1+0x18c] ;  /* 0x00018c00011a7983 */ /* 0x000f280000300800 */
[----:B------:R-:W5:Y:S04]  /*42db0*/  LDL.LU R25, [R1+0x30] ;  /* 0x0000300001197983 */ /* 0x000f680000300800 */
[----:B------:R-:W5:Y:S04]  /*42dc0*/  LDL.LU R24, [R1+0x270] ;  /* 0x0002700001187983 */ /* 0x000f680000300800 */
[----:B0-----:R-:W-:Y:S04]  /*42dd0*/  STL.64 [R1+0x50], R20 ;  /* 0x0000501401007387 */ /* 0x001fe80000100a00 */
[----:B------:R-:W-:Y:S04]  /*42de0*/  STL.64 [R1+0x58], R22 ;  /* 0x0000581601007387 */ /* 0x000fe80000100a00 */
[----:B------:R-:W0:Y:S01]  /*42df0*/  LDS.128 R20, [R13+0x400] ;  /* 0x000400000d147984 */ /* 0x000e220000000c00 */
[----:B------:R-:W-:Y:S06]  /*42e00*/  BAR.SYNC.DEFER_BLOCKING 0x0 ;  /* 0x0000000000007b1d */ /* 0x000fec0000010000 */
[----:B------:R1:W-:Y:S04]  /*42e10*/  STSM.16.M88.4 [R3], R4 ;  /* 0x0000000403007844 */ /* 0x0003e80000000200 */
[----:B0-----:R-:W-:Y:S04]  /*42e20*/  STL.64 [R1+0x60], R20 ;  /* 0x0000601401007387 */ /* 0x001fe80000100a00 */
[----:B------:R0:W-:Y:S01]  /*42e30*/  STL.64 [R1+0x68], R22 ;  /* 0x0000681601007387 */ /* 0x0001e20000100a00 */
[----:B-1----:R-:W-:-:S03]  /*42e40*/  PRMT R5, R19, 0x5210, R0 ;  /* 0x0000521013057816 */ /* 0x002fc60000000000 */
[----:B0-----:R-:W3:Y:S04]  /*42e50*/  LDL.LU.64 R22, [R1+0x1580] ;  /* 0x0015800001167983 */ /* 0x001ee80000300a00 */
[----:B------:R-:W2:Y:S04]  /*42e60*/  LDL.LU.64 R20, [R1+0x1578] ;  /* 0x0015780001147983 */ /* 0x000ea80000300a00 */
[----:B------:R-:W4:Y:S01]  /*42e70*/  LDL.LU R19, [R1+0x27c] ;  /* 0x00027c0001137983 */ /* 0x000f220000300800 */
[----:B------:R-:W-:-:S05]  /*42e80*/  PRMT R11, R15, 0x5210, R11 ;  /* 0x000052100f0b7816 */ /* 0x000fca000000000b */
[----:B------:R0:W-:Y:S01]  /*42e90*/  STSM.16.M88.4 [R3+0x100], R8 ;  /* 0x0001000803007844 */ /* 0x0001e20000000200 */
[----:B------:R-:W-:Y:S02]  /*42ea0*/  PRMT R4, R2, 0x4210, R0 ;  /* 0x0000421002047816 */ /* 0x000fe40000000000 */
[----:B------:R-:W-:Y:S01]  /*42eb0*/  LOP3.LUT R7, R12, 0xffff, RZ, 0xc0, !PT ;  /* 0x0000ffff0c077812 */ /* 0x000fe200078ec0ff */
[----:B------:R-:W-:Y:S01]  /*42ec0*/  BAR.SYNC.DEFER_BLOCKING 0x0 ;  /* 0x0000000000007b1d */ /* 0x000fe20000010000 */
[----:B--2---:R-:W-:-:S05]  /*42ed0*/  LOP3.LUT R2, R20, 0xffff, RZ, 0xc0, !PT ;  /* 0x0000ffff14027812 */ /* 0x004fca00078ec0ff */
[----:B----4-:R-:W-:Y:S01]  /*42ee0*/  STL [R1+0x1570], R19 ;  /* 0x0015701301007387 */ /* 0x010fe20000100800 */
[----:B0-----:R-:W-:-:S03]  /*42ef0*/  PRMT R8, R18, 0x4210, R2 ;  /* 0x0000421012087816 */ /* 0x001fc60000000002 */
[----:B------:R-:W-:Y:S04]  /*42f00*/  STL.64 [R1+0x1568], R16 ;  /* 0x0015681001007387 */ /* 0x000fe80000100a00 */
[----:B------:R-:W0:Y:S01]  /*42f10*/  LDS.128 R16, [R13] ;  /* 0x000000000d107984 */ /* 0x000e220000000c00 */
[----:B------:R-:W-:-:S03]  /*42f20*/  LOP3.LUT R0, R21, 0xffff, RZ, 0xc0, !PT ;  /* 0x0000ffff15007812 */ /* 0x000fc600078ec0ff */
[----:B------:R-:W2:Y:S01]  /*42f30*/  LDL.LU R29, [R1+0x1bc] ;  /* 0x0001bc00011d7983 */ /* 0x000ea20000300800 */
[----:B---3--:R-:W-:-:S03]  /*42f40*/  PRMT R6, R22, 0x4210, R7 ;  /* 0x0000421016067816 */ /* 0x008fc60000000007 */
[----:B------:R-:W3:Y:S01]  /*42f50*/  LDL.LU R28, [R1+0x90] ;  /* 0x00009000011c7983 */ /* 0x000ee20000300800 */
[----:B------:R-:W-:-:S03]  /*42f60*/  PRMT R7, R23, 0x5210, R7 ;  /* 0x0000521017077816 */ /* 0x000fc60000000007 */
[----:B------:R-:W4:Y:S01]  /*42f70*/  LDL.LU R15, [R1+0x188] ;  /* 0x00018800010f7983 */ /* 0x000f220000300800 */
[----:B------:R-:W-:-:S03]  /*42f80*/  PRMT R9, R27, 0x5210, R2 ;  /* 0x000052101b097816 */ /* 0x000fc60000000002 */
[----:B------:R-:W2:Y:S01]  /*42f90*/  LDL.LU R20, [R1+0x94] ;  /* 0x0000940001147983 */ /* 0x000ea20000300800 */
[----:B------:R-:W-:-:S03]  /*42fa0*/  PRMT R10, R26, 0x4210, R0 ;  /* 0x000042101a0a7816 */ /* 0x000fc60000000000 */
[----:B------:R-:W3:Y:S01]  /*42fb0*/  LDL.LU R21, [R1+0x184] ;  /* 0x0001840001157983 */ /* 0x000ee20000300800 */
[----:B-----5:R-:W-:-:S03]  /*42fc0*/  PRMT R11, R25, 0x5210, R0 ;  /* 0x00005210190b7816 */ /* 0x020fc60000000000 */
[----:B------:R-:W5:Y:S01]  /*42fd0*/  LDL.LU R22, [R1+0x98] ;  /* 0x0000980001167983 */ /* 0x000f620000300800 */
[----:B------:R-:W-:-:S03]  /*42fe0*/  LOP3.LUT R0, R24, 0xffff, RZ, 0xc0, !PT ;  /* 0x0000ffff18007812 */ /* 0x000fc600078ec0ff */
[----:B------:R-:W4:Y:S04]  /*42ff0*/  LDL.LU R23, [R1+0x278] ;  /* 0x0002780001177983 */ /* 0x000f280000300800 */
[----:B------:R-:W2:Y:S04]  /*43000*/  LDL.LU R2, [R1+0x21c] ;  /* 0x00021c0001027983 */ /* 0x000ea80000300800 */
[----:B------:R-:W4:Y:S04]  /*43010*/  LDL.LU R25, [R1+0x290] ;  /* 0x0002900001197983 */ /* 0x000f280000300800 */
[----:B------:R-:W4:Y:S04]  /*43020*/  LDL.LU R24, [R1+0x1a4] ;  /* 0x0001a40001187983 */ /* 0x000f280000300800 */
[----:B------:R-:W4:Y:S04]  /*43030*/  LDL.LU R27, [R1+0x220] ;  /* 0x00022000011b7983 */ /* 0x000f280000300800 */
[----:B------:R-:W4:Y:S04]  /*43040*/  LDL.LU R26, [R1+0x1a8] ;  /* 0x0001a800011a7983 */ /* 0x000f280000300800 */
[----:B0-----:R-:W-:Y:S04]  /*43050*/  STL.64 [R1+0x70], R16 ;  /* 0x0000701001007387 */ /* 0x001fe80000100a00 */
[----:B------:R-:W-:Y:S04]  /*43060*/  STL.64 [R1+0x78], R18 ;  /* 0x0000781201007387 */ /* 0x000fe80000100a00 */
[----:B------:R-:W0:Y:S01]  /*43070*/  LDS.128 R16, [R13+0x400] ;  /* 0x000400000d107984 */ /* 0x000e220000000c00 */
[----:B------:R-:W-:Y:S06]  /*43080*/  BAR.SYNC.DEFER_BLOCKING 0x0 ;  /* 0x0000000000007b1d */ /* 0x000fec0000010000 */
[----:B------:R-:W-:Y:S04]  /*43090*/  STSM.16.M88.4 [R3], R4 ;  /* 0x0000000403007844 */ /* 0x000fe80000000200 */
[----:B0-----:R-:W-:Y:S04]  /*430a0*/  STL.64 [R1+0x80], R16 ;  /* 0x0000801001007387 */ /* 0x001fe80000100a00 */
[----:B------:R0:W-:Y:S04]  /*430b0*/  STL.64 [R1+0x88], R18 ;  /* 0x0000881201007387 */ /* 0x0001e80000100a00 */
[----:B0-----:R-:W4:Y:S04]  /*430c0*/  LDL.LU R19, [R1+0x1570] ;  /* 0x0015700001137983 */ /* 0x001f280000300800 */
[----:B------:R-:W4:Y:S04]  /*430d0*/  LDL.LU.64 R16, [R1+0x1568] ;  /* 0x0015680001107983 */ /* 0x000f280000300a00 */
[----:B------:R-:W4:Y:S04]  /*430e0*/  LDL.LU R14, [R1+0x20c] ;  /* 0x00020c00010e7983 */ /* 0x000f280000300800 */
[----:B------:R-:W4:Y:S04]  /*430f0*/  LDL.LU R12, [R1+0x178] ;  /* 0x00017800010c7983 */ /* 0x000f280000300800 */
[----:B------:R-:W4:Y:S04]  /*43100*/  LDL.LU R18, [R1+0x174] ;  /* 0x0001740001127983 */ /* 0x000f280000300800 */
[----:B------:R-:W3:Y:S04]  /*43110*/  LDL.LU R4, [R1+0x1b4] ;  /* 0x0001b40001047983 */ /* 0x000ee80000300800 */
[----:B------:R-:W5:Y:S04]  /*43120*/  LDL.LU R5, [R1+0x3c] ;  /* 0x00003c0001057983 */ /* 0x000f680000300800 */
[----:B------:R-:W4:Y:S04]  /*43130*/  LDL.LU R6, [R1+0x218] ;  /* 0x0002180001067983 */ /* 0x000f280000300800 */
[----:B------:R0:W-:Y:S01]  /*43140*/  STSM.16.M88.4 [R3+0x100], R8 ;  /* 0x0001000803007844 */ /* 0x0001e20000000200 */
[----:B--2---:R-:W-:-:S04]  /*43150*/  LOP3.LUT R2, R2, 0xffff, RZ, 0xc0, !PT ;  /* 0x0000ffff02027812 */ /* 0x004fc800078ec0ff */
[----:B0-----:R-:W-:Y:S02]  /*43160*/  PRMT R9, R20, 0x5210, R2 ;  /* 0x0000521014097816 */ /* 0x001fe40000000002 */
[--C-:B---3--:R-:W-:Y:S02]  /*43170*/  PRMT R4, R4, 0x4210, R0.reuse ;  /* 0x0000421004047816 */ /* 0x108fe40000000000 */
[----:B-----5:R-:W-:Y:S02]  /*43180*/  PRMT R5, R5, 0x5210, R0 ;  /* 0x0000521005057816 */ /* 0x020fe40000000000 */
[----:B----4-:R-:W-:-:S04]  /*43190*/  LOP3.LUT R0, R6, 0xffff, RZ, 0xc0, !PT ;  /* 0x0000ffff06007812 */ /* 0x010fc800078ec0ff */
[--C-:B------:R-:W-:Y:S02]  /*431a0*/  PRMT R10, R21, 0x4210, R0.reuse ;  /* 0x00004210150a7816 */ /* 0x100fe40000000000 */
[----:B------:R-:W-:Y:S02]  /*431b0*/  PRMT R11, R22, 0x5210, R0 ;  /* 0x00005210160b7816 */ /* 0x000fe40000000000 */
[----:B------:R-:W-:Y:S01]  /*431c0*/  LOP3.LUT R0, R23, 0xffff, RZ, 0xc0, !PT ;  /* 0x0000ffff17007812 */ /* 0x000fe200078ec0ff */
[----:B------:R-:W-:Y:S06]  /*431d0*/  BAR.SYNC.DEFER_BLOCKING 0x0 ;  /* 0x0000000000007b1d */ /* 0x000fec0000010000 */
[----:B------:R-:W0:Y:S01]  /*431e0*/  LDS.128 R20, [R13] ;  /* 0x000000000d147984 */ /* 0x000e220000000c00 */
[----:B------:R-:W-:-:S03]  /*431f0*/  LOP3.LUT R7, R19, 0xffff, RZ, 0xc0, !PT ;  /* 0x0000ffff13077812 */ /* 0x000fc600078ec0ff */
[----:B------:R-:W2:Y:S04]  /*43200*/  LDL.LU R19, [R1+0x10fc] ;  /* 0x0010fc0001137983 */ /* 0x000ea80000300800 */
[----:B0-----:R-:W-:Y:S04]  /*43210*/  STL.64 [R1+0x90], R20 ;  /* 0x0000901401007387 */ /* 0x001fe80000100a00 */
[----:B------:R-:W-:Y:S04]  /*43220*/  STL.64 [R1+0x98], R22 ;  /* 0x0000981601007387 */ /* 0x000fe80000100a00 */
[----:B------:R-:W0:Y:S04]  /*43230*/  LDS.128 R20, [R13+0x400] ;  /* 0x000400000d147984 */ /* 0x000e280000000c00 */
[----:B0-----:R-:W-:Y:S04]  /*43240*/  STL.64 [R1+0xa0], R20 ;  /* 0x0000a01401007387 */ /* 0x001fe80000100a00 */
[----:B------:R0:W-:Y:S04]  /*43250*/  STL.64 [R1+0xa8], R22 ;  /* 0x0000a81601007387 */ /* 0x0001e80000100a00 */
[----:B0-----:R-:W3:Y:S04]  /*43260*/  LDL.LU.64 R22, [R1+0x1560] ;  /* 0x0015600001167983 */ /* 0x001ee80000300a00 */
[----:B------:R-:W4:Y:S01]  /*43270*/  LDL.LU.64 R20, [R1+0x1558] ;  /* 0x0015580001147983 */ /* 0x000f220000300a00 */
[----:B------:R-:W-:-:S02]  /*43280*/  PRMT R6, R29, 0x4210, R7 ;  /* 0x000042101d067816 */ /* 0x000fc40000000007 */
[----:B------:R-:W-:Y:S01]  /*43290*/  PRMT R7, R28, 0x5210, R7 ;  /* 0x000052101c077816 */ /* 0x000fe20000000007 */
[----:B------:R-:W-:Y:S01]  /*432a0*/  BAR.SYNC.DEFER_BLOCKING 0x0 ;  /* 0x0000000000007b1d */ /* 0x000fe20000010000 */
[----:B------:R-:W-:-:S05]  /*432b0*/  PRMT R8, R15, 0x4210, R2 ;  /* 0x000042100f087816 */ /* 0x000fca0000000002 */
[----:B------:R0:W-:Y:S04]  /*432c0*/  STSM.16.M88.4 [R3], R4 ;  /* 0x0000000403007844 */ /* 0x0001e80000000200 */
[----:B------:R-:W-:Y:S01]  /*432d0*/  STSM.16.M88.4 [R3+0x100], R8 ;  /* 0x0001000803007844 */ /* 0x000fe20000000200 */
[----:B------:R-:W-:Y:S01]  /*432e0*/  BAR.SYNC.DEFER_BLOCKING 0x0 ;  /* 0x0000000000007b1d */ /* 0x000fe20000010000 */
[----:B------:R-:W-:Y:S02]  /*432f0*/  LOP3.LUT R2, R27, 0xffff, RZ, 0xc0, !PT ;  /* 0x0000ffff1b027812 */ /* 0x000fe400078ec0ff */
[----:B0-----:R-:W-:-:S03]  /*43300*/  LOP3.LUT R4, R25, 0xffff, RZ, 0xc0, !PT ;  /* 0x0000ffff19047812 */ /* 0x001fc600078ec0ff */
[----:B------:R-:W5:Y:S01]  /*43310*/  LDL.LU R15, [R1+0x298] ;  /* 0x00029800010f7983 */ /* 0x000f620000300800 */
[----:B------:R-:W-:-:S03]  /*43320*/  PRMT R26, R26, 0x4210, R4 ;  /* 0x000042101a1a7816 */ /* 0x000fc60000000004 */
[----:B------:R-:W0:Y:S01]  /*43330*/  LDS.128 R8, [R13] ;  /* 0x000000000d087984 */ /* 0x000e220000000c00 */
[----:B------:R-:W-:Y:S02]  /*43340*/  PRMT R24, R24, 0x4210, R0 ;  /* 0x0000421018187816 */ /* 0x000fe40000000000 */
[----:B----4-:R-:W-:Y:S02]  /*43350*/  PRMT R27, R21, 0x5210, R4 ;  /* 0x00005210151b7816 */ /* 0x010fe40000000004 */
[----:B------:R-:W1:Y:S01]  /*43360*/  LDS.128 R4, [R13+0x400] ;  /* 0x000400000d047984 */ /* 0x000e620000000c00 */
[----:B------:R-:W-:Y:S02]  /*43370*/  PRMT R25, R20, 0x5210, R0 ;  /* 0x0000521014197816 */ /* 0x000fe40000000000 */
[----:B------:R-:W-:Y:S01]  /*43380*/  LOP3.LUT R0, R14, 0xffff, RZ, 0xc0, !PT ;  /* 0x0000ffff0e007812 */ /* 0x000fe200078ec0ff */
[----:B------:R-:W-:Y:S01]  /*43390*/  BAR.SYNC.DEFER_BLOCKING 0x0 ;  /* 0x0000000000007b1d */ /* 0x000fe20000010000 */
[----:B---3--:R-:W-:-:S02]  /*433a0*/  PRMT R21, R22, 0x5210, R2 ;  /* 0x0000521016157816 */ /* 0x008fc40000000002 */
[----:B------:R-:W-:Y:S02]  /*433b0*/  PRMT R22, R18, 0x4210, R0 ;  /* 0x0000421012167816 */ /* 0x000fe40000000000 */
[----:B------:R-:W-:Y:S01]  /*433c0*/  PRMT R20, R12, 0x4210, R2 ;  /* 0x000042100c147816 */ /* 0x000fe20000000002 */
[----:B------:R-:W3:Y:S01]  /*433d0*/  LDL.LU R18, [R1+0x19c] ;  /* 0x00019c0001127983 */ /* 0x000ee20000300800 */
[----:B--2---:R-:W-:Y:S01]  /*433e0*/  IMAD R2, R19, UR4, RZ ;  /* 0x0000000413027c24 */ /* 0x004fe2000f8e02ff */
[----:B------:R-:W-:Y:S01]  /*433f0*/  PRMT R23, R23, 0x5210, R0 ;  /* 0x0000521017177816 */ /* 0x000fe20000000000 */
[----:B------:R-:W-:Y:S01]  /*43400*/  ULDC.64 UR4, c[0x0][0x220] ;  /* 0x0000880000047ab9 */ /* 0x000fe20000000a00 */
[----:B------:R-:W2:Y:S04]  /*43410*/  LDL.LU R12, [R1+0x448] ;  /* 0x00044800010c7983 */ /* 0x000ea80000300800 */
[----:B------:R-:W4:Y:S04]  /*43420*/  LDL.LU R29, [R1+0x180] ;  /* 0x00018000011d7983 */ /* 0x000f280000300800 */
[----:B------:R-:W4:Y:S04]  /*43430*/  LDL.LU R14, [R1+0x34] ;  /* 0x00003400010e7983 */ /* 0x000f280000300800 */
[----:B------:R-:W4:Y:S04]  /*43440*/  LDL.LU R28, [R1+0x17c] ;  /* 0x00017c00011c7983 */ /* 0x000f280000300800 */
[----:B------:R-:W4:Y:S04]  /*43450*/  LDL.LU R19, [R1+0x1c] ;  /* 0x00001c0001137983 */ /* 0x000f280000300800 */
[----:B0-----:R0:W-:Y:S04]  /*43460*/  STL [R1+0x1508], R8 ;  /* 0x0015080801007387 */ /* 0x0011e80000100800 */
[----:B0-----:R-:W3:Y:S04]  /*43470*/  LDL.LU R8, [R1+0x18] ;  /* 0x0000180001087983 */ /* 0x001ee80000300800 */
[----:B------:R0:W-:Y:S04]  /*43480*/  STL [R1+0x1504], R9 ;  /* 0x0015040901007387 */ /* 0x0001e80000100800 */
[----:B0-----:R-:W2:Y:S04]  /*43490*/  LDL.LU R9, [R1+0x228] ;  /* 0x0002280001097983 */ /* 0x001ea80000300800 */
[----:B------:R0:W-:Y:S04]  /*434a0*/  STL [R1+0x1500], R10 ;  /* 0x0015000a01007387 */ /* 0x0001e80000100800 */
[----:B0-----:R-:W4:Y:S04]  /*434b0*/  LDL.LU R10, [R1+0x224] ;  /* 0x00022400010a7983 */ /* 0x001f280000300800 */
[----:B------:R0:W-:Y:S04]  /*434c0*/  STL [R1+0x14fc], R11 ;  /* 0x0014fc0b01007387 */ /* 0x0001e80000100800 */
[----:B0-----:R-:W3:Y:S04]  /*434d0*/  LDL.LU R11, [R1+0x28] ;  /* 0x00002800010b7983 */ /* 0x001ee80000300800 */
[----:B-1----:R0:W-:Y:S04]  /*434e0*/  STL [R1+0x1518], R4 ;  /* 0x0015180401007387 */ /* 0x0021e80000100800 */
[----:B0-----:R-:W2:Y:S04]  /*434f0*/  LDL.LU R4, [R1+0x1a0] ;  /* 0x0001a00001047983 */ /* 0x001ea80000300800 */
[----:B------:R0:W-:Y:S04]  /*43500*/  STL [R1+0x1514], R5 ;  /* 0x0015140501007387 */ /* 0x0001e80000100800 */
[----:B0-----:R-:W4:Y:S04]  /*43510*/  LDL.LU R5, [R1+0x294] ;  /* 0x0002940001057983 */ /* 0x001f280000300800 */
[----:B------:R-:W-:Y:S04]  /*43520*/  STSM.16.M88.4 [R3], R24 ;  /* 0x0000001803007844 */ /* 0x000fe80000000200 */
[----:B------:R5:W-:Y:S04]  /*43530*/  STSM.16.M88.4 [R3+0x100], R20 ;  /* 0x0001001403007844 */ /* 0x000be80000000200 */
[----:B------:R-:W-:Y:S04]  /*43540*/  STL [R1+0x1510], R6 ;  /* 0x0015100601007387 */ /* 0x000fe80000100800 */
[----:B------:R0:W-:Y:S01]  /*43550*/  STL [R1+0x150c], R7 ;  /* 0x00150c0701007387 */ /* 0x0001e20000100800 */
[----:B------:R-:W-:Y:S01]  /*43560*/  BAR.SYNC.DEFER_BLOCKING 0x0 ;  /* 0x0000000000007b1d */ /* 0x000fe20000010000 */
[----:B-----5:R-:W-:-:S05]  /*43570*/  LOP3.LUT R20, R15, 0xffff, RZ, 0xc0, !PT ;  /* 0x0000ffff0f147812 */ /* 0x020fca00078ec0ff */
[----:B------:R-:W5:Y:S01]  /*43580*/  LDL.LU R15, [R1] ;  /* 0x00000000010f7983 */ /* 0x000f620000300800 */
[----:B------:R-:W-:Y:S01]  /*43590*/  IADD3 R0, P2, R2, UR4, RZ ;  /* 0x0000000402007c10 */ /* 0x000fe2000ff5e0ff */
[----:B------:R-:W-:Y:S02]  /*435a0*/  ULDC UR4, c[0x0][0x248] ;  /* 0x0000920000047ab9 */ /* 0x000fe40000000800 */
[----:B------:R-:W-:Y:S01]  /*435b0*/  LDS.128 R24, [R13+0x400] ;  /* 0x000400000d187984 */ /* 0x000fe20000000c00 */
[--C-:B--2---:R-:W-:Y:S02]  /*435c0*/  PRMT R4, R4, 0x4210, R20.reuse ;  /* 0x0000421004047816 */ /* 0x104fe40000000014 */
[----:B----4-:R-:W-:Y:S02]  /*435d0*/  LOP3.LUT R21, R5, 0xffff, RZ, 0xc0, !PT ;  /* 0x0000ffff05157812 */ /* 0x010fe400078ec0ff */
[----:B---3--:R-:W-:Y:S02]  /*435e0*/  PRMT R5, R11, 0x5210, R20 ;  /* 0x000052100b057816 */ /* 0x008fe40000000014 */
[----:B0-----:R-:W-:-:S02]  /*435f0*/  PRMT R7, R8, 0x5210, R21 ;  /* 0x0000521008077816 */ /* 0x001fc40000000015 */
[----:B------:R-:W2:Y:S01]  /*43600*/  LDL.LU R8, [R1+0x4] ;  /* 0x0000040001087983 */ /* 0x000ea20000300800 */
[----:B------:R-:W-:-:S03]  /*43610*/  LOP3.LUT R20, R9, 0xffff, RZ, 0xc0, !PT ;  /* 0x0000ffff09147812 */ /* 0x000fc600078ec0ff */
[----:B------:R-:W3:Y:S04]  /*43620*/  LDL.LU R9, [R1+0x1100] ;  /* 0x0011000001097983 */ /* 0x000ee80000300800 */
[----:B------:R-:W4:Y:S01]  /*43630*/  LDL.LU R6, [R1+0x8] ;  /* 0x0000080001067983 */ /* 0x000f220000300800 */
[C---:B------:R-:W-:Y:S01]  /*43640*/  ISETP.LT.AND P4, PT, R12.reuse, UR7, !P0 ;  /* 0x000000070c007c0c */ /* 0x040fe2000c781270 */
[----:B------:R-:W-:Y:S01]  /*43650*/  IMAD R12, R12, UR4, RZ ;  /* 0x000000040c0c7c24 */ /* 0x000fe2000f8e02ff */
[----:B------:R-:W-:Y:S01]  /*43660*/  PRMT R18, R18, 0x4210, R21 ;  /* 0x0000421012127816 */ /* 0x000fe20000000015 */
[----:B------:R-:W-:Y:S01]  /*43670*/  ULDC UR4, c[0x0][0x248] ;  /* 0x0000920000047ab9 */ /* 0x000fe20000000800 */
[----:B------:R-:W-:Y:S01]  /*43680*/  LOP3.LUT R21, R10, 0xffff, RZ, 0xc0, !PT ;  /* 0x0000ffff0a157812 */ /* 0x000fe200078ec0ff */
[----:B------:R-:W-:Y:S01]  /*43690*/  ULDC UR7, c[0x0][0x22c] ;  /* 0x00008b0000077ab9 */ /* 0x000fe20000000800 */
[----:B------:R-:W-:Y:S01]  /*436a0*/  LEA.HI.X.SX32 R2, R2, UR5, 0x1, P2 ;  /* 0x0000000502027c11 */ /* 0x000fe200090f0eff */
[----:B------:R-:W-:Y:S01]  /*436b0*/  ULDC UR5, c[0x0][0x22c] ;  /* 0x00008b0000057ab9 */ /* 0x000fe20000000800 */
[----:B------:R-:W-:-:S02]  /*436c0*/  PRMT R10, R19, 0x5210, R21 ;  /* 0x00005210130a7816 */ /* 0x000fc40000000015 */
[--C-:B------:R-:W-:Y:S02]  /*436d0*/  PRMT R22, R29, 0x4210, R20.reuse ;  /* 0x000042101d167816 */ /* 0x100fe40000000014 */
[----:B------:R-:W-:Y:S02]  /*436e0*/  PRMT R14, R14, 0x5210, R20 ;  /* 0x000052100e0e7816 */ /* 0x000fe40000000014 */
[----:B------:R-:W-:Y:S01]  /*436f0*/  PRMT R11, R28, 0x4210, R21 ;  /* 0x000042101c0b7816 */ /* 0x000fe20000000015 */
[----:B----4-:R0:W-:Y:S01]  /*43700*/  STL [R1+0x1550], R6 ;  /* 0x0015500601007387 */ /* 0x0101e20000100800 */
[C---:B---3--:R-:W-:Y:S01]  /*43710*/  ISETP.LT.AND P2, PT, R9.reuse, UR5, !P0 ;  /* 0x0000000509007c0c */ /* 0x048fe2000c741270 */
[----:B------:R-:W-:Y:S01]  /*43720*/  IMAD R29, R9, UR4, RZ ;  /* 0x00000004091d7c24 */ /* 0x000fe2000f8e02ff */
[----:B------:R-:W-:Y:S01]  /*43730*/  ULDC UR5, c[0x0][0x22c] ;  /* 0x00008b0000057ab9 */ /* 0x000fe20000000800 */
[----:B------:R-:W3:Y:S01]  /*43740*/  LDL.LU R9, [R1+0x1104] ;  /* 0x0011040001097983 */ /* 0x000ee20000300800 */
[----:B------:R-:W-:Y:S01]  /*43750*/  ULDC UR4, c[0x0][0x248] ;  /* 0x0000920000047ab9 */ /* 0x000fe20000000800 */
[----:B0-----:R-:W-:Y:S01]  /*43760*/  IMAD.MOV.U32 R6, RZ, RZ, R18 ;  /* 0x000000ffff067224 */ /* 0x001fe200078e0012 */
[----:B------:R-:W-:-:S04]  /*43770*/  IADD3 R18, P5, R12, R0, RZ ;  /* 0x000000000c127210 */ /* 0x000fc80007fbe0ff */
[----:B------:R-:W-:-:S05]  /*43780*/  LEA.HI.X.SX32 R19, R12, R2, 0x1, P5 ;  /* 0x000000020c137211 */ /* 0x000fca00028f0eff */
[----:B------:R-:W-:Y:S04]  /*43790*/  STL.64 [R1+0x1548], R18 ;  /* 0x0015481201007387 */ /* 0x000fe80000100a00 */
[----:B------:R0:W-:Y:S02]  /*437a0*/  STL.64 [R1+0x1540], R16 ;  /* 0x0015401001007387 */ /* 0x0001e40000100a00 */
[----:B0-----:R-:W-:Y:S02]  /*437b0*/  IMAD.MOV.U32 R16, RZ, RZ, R22 ;  /* 0x000000ffff107224 */ /* 0x001fe400078e0016 */
[----:B------:R-:W0:Y:S01]  /*437c0*/  LDS.128 R20, [R13] ;  /* 0x000000000d147984 */ /* 0x000e220000000c00 */
[----:B------:R-:W-:Y:S01]  /*437d0*/  BAR.SYNC.DEFER_BLOCKING 0x0 ;  /* 0x0000000000007b1d */ /* 0x000fe20000010000 */
[----:B------:R-:W-:-:S02]  /*437e0*/  IMAD.MOV.U32 R17, RZ, RZ, R14 ;  /* 0x000000ffff117224 */ /* 0x000fc400078e000e */
[----:B------:R-:W-:Y:S02]  /*437f0*/  IMAD.MOV.U32 R18, RZ, RZ, R11 ;  /* 0x000000ffff127224 */ /* 0x000fe400078e000b */
[----:B------:R-:W-:Y:S01]  /*43800*/  IMAD.MOV.U32 R19, RZ, RZ, R10 ;  /* 0x000000ffff137224 */ /* 0x000fe200078e000a */
[----:B------:R-:W-:Y:S02]  /*43810*/  IADD3 R28, P5, R29, R0, RZ ;  /* 0x000000001d1c7210 */ /* 0x000fe40007fbe0ff */
[----:B------:R-:W1:Y:S01]  /*43820*/  LDC R11, c[0x0][0x248] ;  /* 0x00009200ff0b7b82 */ /* 0x000e620000000800 */
[----:B------:R4:W-:Y:S04]  /*43830*/  STSM.16.M88.4 [R3], R4 ;  /* 0x0000000403007844 */ /* 0x0009e80000000200 */
[----:B------:R5:W-:Y:S04]  /*43840*/  STSM.16.M88.4 [R3+0x100], R16 ;  /* 0x0001001003007844 */ /* 0x000be80000000200 */
[----:B0-----:R-:W-:Y:S04]  /*43850*/  STL [R1+0x1520], R22 ;  /* 0x0015201601007387 */ /* 0x001fe80000100800 */
[----:B------:R-:W-:Y:S04]  /*43860*/  STL [R1+0x151c], R23 ;  /* 0x00151c1701007387 */ /* 0x000fe80000100800 */
[----:B----4-:R-:W4:Y:S04]  /*43870*/  LDL.LU R6, [R1+0x1550] ;  /* 0x0015500001067983 */ /* 0x010f280000300800 */
[----:B------:R-:W4:Y:S04]  /*43880*/  LDL.LU R10, [R1+0xc] ;  /* 0x00000c00010a7983 */ /* 0x000f280000300800 */
[----:B-----5:R-:W5:Y:S01]  /*43890*/  LDL.LU.64 R18, [R1+0x1548] ;  /* 0x0015480001127983 */ /* 0x020f620000300a00 */
[----:B------:R-:W-:Y:S01]  /*438a0*/  PRMT R4, R15, 0x7770, RZ ;  /* 0x000077700f047816 */ /* 0x000fe200000000ff */
[----:B------:R-:W-:Y:S06]  /*438b0*/  BAR.SYNC.DEFER_BLOCKING 0x0 ;  /* 0x0000000000007b1d */ /* 0x000fec0000010000 */
[----:B------:R-:W4:Y:S04]  /*438c0*/  LDL.LU.64 R16, [R1+0x1540] ;  /* 0x0015400001107983 */ /* 0x000f280000300a00 */
[----:B------:R-:W4:Y:S01]  /*438d0*/  LDL.LU R7, [R1+0x1108] ;  /* 0x0011080001077983 */ /* 0x000f220000300800 */
[----:B------:R-:W-:-:S02]  /*438e0*/  LEA.HI.X.SX32 R29, R29, R2, 0x1, P5 ;  /* 0x000000021d1d7211 */ /* 0x000fc400028f0eff */
[C---:B---3--:R-:W-:Y:S01]  /*438f0*/  ISETP.LT.AND P5, PT, R9.reuse, UR5, !P0 ;  /* 0x0000000509007c0c */ /* 0x048fe2000c7a1270 */
[----:B------:R-:W-:Y:S01]  /*43900*/  IMAD R3, R9, UR4, RZ ;  /* 0x0000000409037c24 */ /* 0x000fe2000f8e02ff */
[----:B--2---:R-:W-:Y:S01]  /*43910*/  PRMT R5, R8, 0x7770, RZ ;  /* 0x0000777008057816 */ /* 0x004fe200000000ff */
[----:B------:R-:W-:Y:S01]  /*43920*/  ULDC UR4, c[0x0][0x248] ;  /* 0x0000920000047ab9 */ /* 0x000fe20000000800 */
[----:B------:R-:W-:Y:S01]  /*43930*/  ULDC UR5, c[0x0][0x248] ;  /* 0x0000920000057ab9 */ /* 0x000fe20000000800 */
[----:B-----5:R0:W-:Y:S04]  /*43940*/  @P4 STG.E.U8 desc[UR10][R18.64], R4 ;  /* 0x0000000412004986 */ /* 0x0201e8000c10110a */
[----:B0-----:R-:W2:Y:S04]  /*43950*/  LDL.LU.64 R18, [R1+0x1538] ;  /* 0x0015380001127983 */ /* 0x001ea80000300a00 */
[----:B------:R-:W3:Y:S04]  /*43960*/  LDL.LU R4, [R1+0x110c] ;  /* 0x00110c0001047983 */ /* 0x000ee80000300800 */
[----:B------:R-:W5:Y:S04]  /*43970*/  LDL.LU R9, [R1+0x1110] ;  /* 0x0011100001097983 */ /* 0x000f680000300800 */
[----:B------:R0:W-:Y:S01]  /*43980*/  @P2 STG.E.U8 desc[UR10][R28.64], R5 ;  /* 0x000000051c002986 */ /* 0x0001e2000c10110a */
[----:B----4-:R-:W-:Y:S01]  /*43990*/  ISETP.LT.AND P4, PT, R7, UR6, !P0 ;  /* 0x0000000607007c0c */ /* 0x010fe2000c781270 */
[----:B------:R-:W-:Y:S01]  /*439a0*/  ULDC UR6, c[0x0][0x22c] ;  /* 0x00008b0000067ab9 */ /* 0x000fe20000000800 */
[----:B0-----:R-:W-:-:S02]  /*439b0*/  IADD3 R28, P2, R3, R0, RZ ;  /* 0x00000000031c7210 */ /* 0x001fc40007f5e0ff */
[----:B------:R-:W-:Y:S02]  /*439c0*/  PRMT R5, R6, 0x7770, RZ ;  /* 0x0000777006057816 */ /* 0x000fe400000000ff */
[----:B------:R-:W-:Y:S01]  /*439d0*/  LEA.HI.X.SX32 R29, R3, R2, 0x1, P2 ;  /* 0x00000002031d7211 */ /* 0x000fe200010f0eff */
[----:B------:R-:W-:Y:S01]  /*439e0*/  IMAD R3, R7, UR4, RZ ;  /* 0x0000000407037c24 */ /* 0x000fe2000f8e02ff */
[----:B------:R-:W-:Y:S01]  /*439f0*/  ULDC UR4, c[0x0][0x248] ;  /* 0x0000920000047ab9 */ /* 0x000fe20000000800 */
[----:B------:R-:W4:Y:S04]  /*43a00*/  LDL.LU R7, [R1+0x1114] ;  /* 0x0011140001077983 */ /* 0x000f280000300800 */
[----:B------:R0:W-:Y:S02]  /*43a10*/  @P5 STG.E.U8 desc[UR10][R28.64], R5 ;  /* 0x000000051c005986 */ /* 0x0001e4000c10110a */
[----:B0-----:R-:W-:-:S04]  /*43a20*/  IADD3 R28, P5, R3, R0, RZ ;  /* 0x00000000031c7210 */ /* 0x001fc80007fbe0ff */
[----:B------:R-:W-:Y:S02]  /*43a30*/  LEA.HI.X.SX32 R29, R3, R2, 0x1, P5 ;  /* 0x00000002031d7211 */ /* 0x000fe400028f0eff */
[C---:B---3--:R-:W-:Y:S01]  /*43a40*/  ISETP.LT.AND P2, PT, R4.reuse, UR7, !P0 ;  /* 0x0000000704007c0c */ /* 0x048fe2000c741270 */
[----:B------:R-:W-:Y:S01]  /*43a50*/  IMAD R4, R4, UR5, RZ ;  /* 0x0000000504047c24 */ /* 0x000fe2000f8e02ff */
[----:B------:R-:W-:Y:S01]  /*43a60*/  ULDC UR5, c[0x0][0x22c] ;  /* 0x00008b0000057ab9 */ /* 0x000fe20000000800 */
[----:B------:R-:W-:Y:S01]  /*43a70*/  PRMT R5, R10, 0x7770, RZ ;  /* 0x000077700a057816 */ /* 0x000fe200000000ff */
[C---:B-----5:R-:W-:Y:S01]  /*43a80*/  IMAD R3, R9.reuse, UR4, RZ ;  /* 0x0000000409037c24 */ /* 0x060fe2000f8e02ff */
[----:B------:R-:W-:Y:S01]  /*43a90*/  ISETP.LT.AND P5, PT, R9, UR5, !P0 ;  /* 0x0000000509007c0c */ /* 0x000fe2000c7a1270 */
[----:B------:R-:W-:Y:S01]  /*43aa0*/  ULDC UR5, c[0x0][0x22c] ;  /* 0x00008b0000057ab9 */ /* 0x000fe20000000800 */
[----:B------:R-:W3:Y:S01]  /*43ab0*/  LDL.LU R9, [R1+0x1118] ;  /* 0x0011180001097983 */ /* 0x000ee20000300800 */
[----:B------:R-:W-:Y:S01]  /*43ac0*/  IADD3 R22, P6, R4, R0, RZ ;  /* 0x0000000004167210 */ /* 0x000fe20007fde0ff */
[----:B------:R-:W-:Y:S01]  /*43ad0*/  ULDC UR4, c[0x0][0x248] ;  /* 0x0000920000047ab9 */ /* 0x000fe20000000800 */
[----:B------:R-:W-:-:S02]  /*43ae0*/  ULDC UR7, c[0x0][0x22c] ;  /* 0x00008b0000077ab9 */ /* 0x000fc40000000800 */
[----:B------:R-:W-:Y:S02]  /*43af0*/  LEA.HI.X.SX32 R23, R4, R2, 0x1, P6 ;  /* 0x0000000204177211 */ /* 0x000fe400030f0eff */
[----:B------:R-:W-:Y:S01]  /*43b00*/  PRMT R4, R16, 0x7770, RZ ;  /* 0x0000777010047816 */ /* 0x000fe200000000ff */
[----:B------:R-:W-:Y:S04]  /*43b10*/  @P4 STG.E.U8 desc[UR10][R28.64], R5 ;  /* 0x000000051c004986 */ /* 0x000fe8000c10110a */
[----:B------:R0:W-:Y:S04]  /*43b20*/  @P2 STG.E.U8 desc[UR10][R22.64], R4 ;  /* 0x0000000416002986 */ /* 0x0001e8000c10110a */
[----:B0-----:R-:W5:Y:S01]  /*43b30*/  LDL.LU R4, [R1+0x111c] ;  /* 0x00111c0001047983 */ /* 0x001f620000300800 */
[----:B------:R-:W-:-:S02]  /*43b40*/  IADD3 R28, P4, R3, R0, RZ ;  /* 0x00000000031c7210 */ /* 0x000fc40007f9e0ff */
[----:B------:R-:W-:Y:S02]  /*43b50*/  PRMT R5, R17, 0x7770, RZ ;  /* 0x0000777011057816 */ /* 0x000fe400000000ff */
[----:B------:R-:W-:Y:S01]  /*43b60*/  LEA.HI.X.SX32 R29, R3, R2, 0x1, P4 ;  /* 0x00000002031d7211 */ /* 0x000fe200020f0eff */
[C---:B----4-:R-:W-:Y:S01]  /*43b70*/  IMAD R3, R7.reuse, UR4, RZ ;  /* 0x0000000407037c24 */ /* 0x050fe2000f8e02ff */
[----:B------:R-:W-:Y:S01]  /*43b80*/  ISETP.LT.AND P6, PT, R7, UR5, !P0 ;  /* 0x0000000507007c0c */ /* 0x000fe2000c7c1270 */
[----:B------:R-:W-:Y:S01]  /*43b90*/  ULDC UR4, c[0x0][0x248] ;  /* 0x0000920000047ab9 */ /* 0x000fe20000000800 */
[----:B------:R-:W4:Y:S01]  /*43ba0*/  LDL.LU R7, [R1+0x1120] ;  /* 0x0011200001077983 */ /* 0x000f220000300800 */
[----:B------:R-:W-:-:S03]  /*43bb0*/  ULDC UR5, c[0x0][0x248] ;  /* 0x0000920000057ab9 */ /* 0x000fc60000000800 */
[----:B------:R0:W-:Y:S02]  /*43bc0*/  @P5 STG.E.U8 desc[UR10][R28.64], R5 ;  /* 0x000000051c005986 */ /* 0x0001e4000c10110a */
[----:B0-----:R-:W-:-:S04]  /*43bd0*/  IADD3 R28, P2, R3, R0, RZ ;  /* 0x00000000031c7210 */ /* 0x001fc80007f5e0ff */
[----:B------:R-:W-:Y:S02]  /*43be0*/  LEA.HI.X.SX32 R29, R3, R2, 0x1, P2 ;  /* 0x00000002031d7211 */ /* 0x000fe400010f0eff */
[C---:B---3--:R-:W-:Y:S01]  /*43bf0*/  ISETP.LT.AND P4, PT, R9.reuse, UR6, !P0 ;  /* 0x0000000609007c0c */ /* 0x048fe2000c781270 */
[----:B------:R-:W-:Y:S01]  /*43c00*/  IMAD R3, R9, UR4, RZ ;  /* 0x0000000409037c24 */ /* 0x000fe2000f8e02ff */
[----:B--2---:R-:W-:Y:S01]  /*43c10*/  PRMT R5, R18, 0x7770, RZ ;  /* 0x0000777012057816 */ /* 0x004fe200000000ff */
[----:B------:R-:W2:Y:S01]  /*43c20*/  LDL.LU R9, [R1+0x1124] ;  /* 0x0011240001097983 */ /* 0x000ea20000300800 */
[----:B------:R-:W-:Y:S01]  /*43c30*/  ULDC UR4, c[0x0][0x248] ;  /* 0x0000920000047ab9 */ /* 0x000fe20000000800 */
[----:B------:R-:W-:Y:S02]  /*43c40*/  ULDC UR6, c[0x0][0x22c] ;  /* 0x00008b0000067ab9 */ /* 0x000fe40000000800 */
[----:B------:R0:W-:Y:S01]  /*43c50*/  @P6 STG.E.U8 desc[UR10][R28.64], R5 ;  /* 0x000000051c006986 */ /* 0x0001e2000c10110a */
[C---:B-----5:R-:W-:Y:S01]  /*43c60*/  ISETP.LT.AND P2, PT, R4.reuse, UR7, !P0 ;  /* 0x0000000704007c0c */ /* 0x060fe2000c741270 */
[----:B------:R-:W-:Y:S01]  /*43c70*/  IMAD R4, R4, UR5, RZ ;  /* 0x0000000504047c24 */ /* 0x000fe2000f8e02ff */
[-C--:B0-----:R-:W-:Y:S01]  /*43c80*/  IADD3 R28, P5, R3, R0.reuse, RZ ;  /* 0x00000000031c7210 */ /* 0x081fe20007fbe0ff */
[----:B------:R-:W-:Y:S01]  /*43c90*/  ULDC UR5, c[0x0][0x22c] ;  /* 0x00008b0000057ab9 */ /* 0x000fe20000000800 */
[----:B------:R-:W-:Y:S01]  /*43ca0*/  PRMT R5, R19, 0x7770, RZ ;  /* 0x0000777013057816 */ /* 0x000fe200000000ff */
[----:B------:R-:W-:Y:S01]  /*43cb0*/  ULDC UR7, c[0x0][0x22c] ;  /* 0x00008b0000077ab9 */ /* 0x000fe20000000800 */
[----:B------:R-:W-:-:S02]  /*43cc0*/  IADD3 R22, P6, R4, R0, RZ ;  /* 0x0000000004167210 */ /* 0x000fc40007fde0ff */
[-C--:B------:R-:W-:Y:S02]  /*43cd0*/  LEA.HI.X.SX32 R29, R3, R2.reuse, 0x1, P5 ;  /* 0x00000002031d7211 */ /* 0x080fe400028f0eff */
[----:B------:R-:W-:Y:S02]  /*43ce0*/  LEA.HI.X.SX32 R23, R4, R2, 0x1, P6 ;  /* 0x0000000204177211 */ /* 0x000fe400030f0eff */
[----:B------:R-:W-:Y:S01]  /*43cf0*/  PRMT R4, R15, 0x7771, RZ ;  /* 0x000077710f047816 */ /* 0x000fe200000000ff */
[C---:B----4-:R-:W-:Y:S01]  /*43d00*/  IMAD R3, R7.reuse, UR4, RZ ;  /* 0x0000000407037c24 */ /* 0x050fe2000f8e02ff */
[----:B------:R-:W-:Y:S01]  /*43d10*/  ISETP.LT.AND P5, PT, R7, UR5, !P0 ;  /* 0x0000000507007c0c */ /* 0x000fe2000c7a1270 */
[----:B------:R0:W-:Y:S01]  /*43d20*/  @P4 STG.E.U8 desc[UR10][R28.64], R5 ;  /* 0x000000051c004986 */ /* 0x0001e2000c10110a */
[----:B------:R-:W-:Y:S01]  /*43d30*/  ULDC UR5, c[0x0][0x22c] ;  /* 0x00008b0000057ab9 */ /* 0x000fe20000000800 */
[----:B------:R-:W-:Y:S02]  /*43d40*/  ULDC UR4, c[0x0][0x248] ;  /* 0x0000920000047ab9 */ /* 0x000fe40000000800 */
[----:B------:R-:W3:Y:S04]  /*43d50*/  LDL.LU R7, [R1+0x1128] ;  /* 0x0011280001077983 */ /* 0x000ee80000300800 */
[----:B------:R4:W-:Y:S01]  /*43d60*/  @P2 STG.E.U8 desc[UR10][R22.64], R4 ;  /* 0x0000000416002986 */ /* 0x0009e2000c10110a */
[----:B0-----:R-:W-:-:S03]  /*43d70*/  IADD3 R28, P4, R3, R0, RZ ;  /* 0x00000000031c7210 */ /* 0x001fc60007f9e0ff */
[----:B----4-:R-:W4:Y:S01]  /*43d80*/  LDL.LU R4, [R1+0x112c] ;  /* 0x00112c0001047983 */ /* 0x010f220000300800 */
[----:B------:R-:W-:Y:S02]  /*43d90*/  LEA.HI.X.SX32 R29, R3, R2, 0x1, P4 ;  /* 0x00000002031d7211 */ /* 0x000fe400020f0eff */
[C---:B--2---:R-:W-:Y:S01]  /*43da0*/  ISETP.LT.AND P6, PT, R9.reuse, UR5, !P0 ;  /* 0x0000000509007c0c */ /* 0x044fe2000c7c1270 */
[----:B------:R-:W-:Y:S01]  /*43db0*/  IMAD R3, R9, UR4, RZ ;  /* 0x0000000409037c24 */ /* 0x000fe2000f8e02ff */
[----:B------:R-:W-:Y:S01]  /*43dc0*/  PRMT R5, R8, 0x7771, RZ ;  /* 0x0000777108057816 */ /* 0x000fe200000000ff */
[----:B------:R-:W2:Y:S01]  /*43dd0*/  LDL.LU R9, [R1+0x1130] ;  /* 0x0011300001097983 */ /* 0x000ea20000300800 */
[----:B------:R-:W-:Y:S01]  /*43de0*/  ULDC UR4, c[0x0][0x248] ;  /* 0x0000920000047ab9 */ /* 0x000fe20000000800 */
[----:B------:R-:W-:Y:S02]  /*43df0*/  ULDC UR5, c[0x0][0x248] ;  /* 0x0000920000057ab9 */ /* 0x000fe40000000800 */
[----:B------:R0:W-:Y:S02]  /*43e00*/  @P5 STG.E.U8 desc[UR10][R28.64], R5 ;  /* 0x000000051c005986 */ /* 0x0001e4000c10110a */
[----:B0-----:R-:W-:-:S02]  /*43e10*/  IADD3 R28, P2, R3, R0, RZ ;  /* 0x00000000031c7210 */ /* 0x001fc40007f5e0ff */
[----:B------:R-:W-:Y:S02]  /*43e20*/  PRMT R5, R6, 0x7771, RZ ;  /* 0x0000777106057816 */ /* 0x000fe400000000ff */
[----:B------:R-:W-:-:S05]  /*43e30*/  LEA.HI.X.SX32 R29, R3, R2, 0x1, P2 ;  /* 0x00000002031d7211 */ /* 0x000fca00010f0eff */
[----:B------:R0:W-:Y:S01]  /*43e40*/  @P6 STG.E.U8 desc[UR10][R28.64], R5 ;  /* 0x000000051c006986 */ /* 0x0001e2000c10110a */
[C---:B---3--:R-:W-:Y:S01]  /*43e50*/  IMAD R3, R7.reuse, UR4, RZ ;  /* 0x0000000407037c24 */ /* 0x048fe2000f8e02ff */
[----:B------:R-:W-:Y:S01]  /*43e60*/  ISETP.LT.AND P4, PT, R7, UR6, !P0 ;  /* 0x0000000607007c0c */ /* 0x000fe2000c781270 */
[----:B------:R-:W-:Y:S01]  /*43e70*/  ULDC UR4, c[0x0][0x248] ;  /* 0x0000920000047ab9 */ /* 0x000fe20000000800 */
[----:B------:R-:W3:Y:S01]  /*43e80*/  LDL.LU R7, [R1+0x1134] ;  /* 0x0011340001077983 */ /* 0x000ee20000300800 */
[----:B0-----:R-:W-:Y:S01]  /*43e90*/  PRMT R5, R10, 0x7771, RZ ;  /* 0x000077710a057816 */ /* 0x001fe200000000ff */
[----:B------:R-:W-:Y:S01]  /*43ea0*/  ULDC UR6, c[0x0][0x22c] ;  /* 0x00008b0000067ab9 */ /* 0x000fe20000000800 */
[----:B------:R-:W-:-:S04]  /*43eb0*/  IADD3 R28, P5, R3, R0, RZ ;  /* 0x00000000031c7210 */ /* 0x000fc80007fbe0ff */
[----:B------:R-:W-:Y:S02]  /*43ec0*/  LEA.HI.X.SX32 R29, R3, R2, 0x1, P5 ;  /* 0x00000002031d7211 */ /* 0x000fe400028f0eff */
[C---:B----4-:R-:W-:Y:S01]  /*43ed0*/  ISETP.LT.AND P2, PT, R4.reuse, UR7, !P0 ;  /* 0x0000000704007c0c */ /* 0x050fe2000c741270 */
[----:B------:R-:W-:Y:S01]  /*43ee0*/  IMAD R4, R4, UR5, RZ ;  /* 0x0000000504047c24 */ /* 0x000fe2000f8e02ff */
[----:B------:R-:W-:-:S04]  /*43ef0*/  ULDC UR5, c[0x0][0x22c] ;  /* 0x00008b0000057ab9 */ /* 0x000fc80000000800 */
[C---:B------:R-:W-:Y:S01]  /*43f00*/  IADD3 R22, P6, R4.reuse, R0, RZ ;  /* 0x0000000004167210 */ /* 0x040fe20007fde0ff */
[----:B------:R0:W-:Y:S03]  /*43f10*/  @P4 STG.E.U8 desc[UR10][R28.64], R5 ;  /* 0x000000051c004986 */ /* 0x0001e6000c10110a */
[----:B------:R-:W-:Y:S02]  /*43f20*/  LEA.HI.X.SX32 R23, R4, R2, 0x1, P6 ;  /* 0x0000000204177211 */ /* 0x000fe400030f0eff */
[----:B------:R-:W-:Y:S01]  /*43f30*/  PRMT R4, R16, 0x7771, RZ ;  /* 0x0000777110047816 */ /* 0x000fe200000000ff */
[----:B0-----:R-:W4:Y:S04]  /*43f40*/  LDL.LU R5, [R1+0x1138] ;  /* 0x0011380001057983 */ /* 0x001f280000300800 */
[----:B------:R0:W-:Y:S04]  /*43f50*/  @P2 STG.E.U8 desc[UR10][R22.64], R4 ;  /* 0x0000000416002986 */ /* 0x0001e8000c10110a */
[----:B------:R-:W5:Y:S01]  /*43f60*/  LDL.LU R13, [R1+0x1144] ;  /* 0x00114400010d7983 */ /* 0x000f620000300800 */
[----:B0-----:R-:W-:Y:S01]  /*43f70*/  PRMT R4, R17, 0x7771, RZ ;  /* 0x0000777111047816 */ /* 0x001fe200000000ff */
[C---:B--2---:R-:W-:Y:S01]  /*43f80*/  IMAD R3, R9.reuse, UR4, RZ ;  /* 0x0000000409037c24 */ /* 0x044fe2000f8e02ff */
[----:B------:R-:W-:Y:S01]  /*43f90*/  ISETP.LT.AND P5, PT, R9, UR5, !P0 ;  /* 0x0000000509007c0c */ /* 0x000fe2000c7a1270 */
[----:B------:R-:W-:Y:S01]  /*43fa0*/  ULDC UR5, c[0x0][0x22c] ;  /* 0x00008b0000057ab9 */ /* 0x000fe20000000800 */
[----:B------:R-:W0:Y:S01]  /*43fb0*/  LDC R9, c[0x0][0x248] ;  /* 0x00009200ff097b82 */ /* 0x000e220000000800 */
[----:B------:R-:W-:Y:S01]  /*43fc0*/  ULDC UR4, c[0x0][0x248] ;  /* 0x0000920000047ab9 */ /* 0x000fe20000000800 */
[----:B------:R-:W-:-:S04]  /*43fd0*/  IADD3 R28, P4, R3, R0, RZ ;  /* 0x00000000031c7210 */ /* 0x000fc80007f9e0ff */
[----:B------:R-:W-:-:S05]  /*43fe0*/  LEA.HI.X.SX32 R29, R3, R2, 0x1, P4 ;  /* 0x00000002031d7211 */ /* 0x000fca00020f0eff */
[----:B------:R2:W-:Y:S04]  /*43ff0*/  @P5 STG.E.U8 desc[UR10][R28.64], R4 ;  /* 0x000000041c005986 */ /* 0x0005e8000c10110a */
[----:B--2---:R-:W2:Y:S01]  /*44000*/  LDL.LU R4, [R1+0x1148] ;  /* 0x0011480001047983 */ /* 0x004ea20000300800 */
[C---:B---3--:R-:W-:Y:S01]  /*44010*/  ISETP.LT.AND P2, PT, R7.reuse, UR5, !P0 ;  /* 0x0000000507007c0c */ /* 0x048fe2000c741270 */
[----:B------:R-:W-:Y:S01]  /*44020*/  IMAD R3, R7, UR4, RZ ;  /* 0x0000000407037c24 */ /* 0x000fe2000f8e02ff */
[----:B------:R-:W-:Y:S01]  /*44030*/  ULDC UR5, c[0x0][0x22c] ;  /* 0x00008b0000057ab9 */ /* 0x000fe20000000800 */
[----:B------:R-:W3:Y:S01]  /*44040*/  LDC R7, c[0x0][0x248] ;  /* 0x00009200ff077b82 */ /* 0x000ee20000000800 */
[----:B------:R-:W-:Y:S02]  /*44050*/  ULDC UR4, c[0x0][0x248] ;  /* 0x0000920000047ab9 */ /* 0x000fe40000000800 */
[----:B------:R-:W-:-:S04]  /*44060*/  IADD3 R28, P4, R3, R0, RZ ;  /* 0x00000000031c7210 */ /* 0x000fc80007f9e0ff */
[----:B------:R-:W-:Y:S02]  /*44070*/  LEA.HI.X.SX32 R29, R3, R2, 0x1, P4 ;  /* 0x00000002031d7211 */ /* 0x000fe400020f0eff */
[----:B------:R-:W-:-:S05]  /*44080*/  PRMT R3, R18, 0x7771, RZ ;  /* 0x0000777112037816 */ /* 0x000fca00000000ff */
[----:B------:R0:W-:Y:S01]  /*44090*/  @P2 STG.E.U8 desc[UR10][R28.64], R3 ;  /* 0x000000031c002986 */ /* 0x0001e2000c10110a */
[C---:B----4-:R-:W-:Y:S01]  /*440a0*/  ISETP.LT.AND P5, PT, R5.reuse, UR5, !P0 ;  /* 0x0000000505007c0c */ /* 0x050fe2000c7a1270 */
[----:B------:R-:W-:Y:S01]  /*440b0*/  IMAD R5, R5, UR4, RZ ;  /* 0x0000000405057c24 */ /* 0x000fe2000f8e02ff */
[----:B------:R-:W-:Y:S01]  /*440c0*/  ULDC UR4, c[0x0][0x22c] ;  /* 0x00008b0000047ab9 */ /* 0x000fe20000000800 */
[----:B0-----:R-:W-:Y:S01]  /*440d0*/  IMAD R3, R9, 0x20, R12 ;  /* 0x0000002009037824 */ /* 0x001fe200078e020c */
[----:B------:R-:W-:Y:S01]  /*440e0*/  PRMT R29, R19, 0x7771, RZ ;  /* 0x00007771131d7816 */ /* 0x000fe200000000ff */
[----:B------:R-:W0:Y:S01]  /*440f0*/  LDC R9, c[0x0][0x248] ;  /* 0x00009200ff097b82 */ /* 0x000e220000000800 */
[----:B------:R-:W-:Y:S01]  /*44100*/  IADD3 R22, P6, R5, R0, RZ ;  /* 0x0000000005167210 */ /* 0x000fe20007fde0ff */
[----:B------:R-:W-:Y:S01]  /*44110*/  ULDC UR5, c[0x0][0x22c] ;  /* 0x00008b0000057ab9 */ /* 0x000fe20000000800 */
[----:B-----5:R-:W-:Y:S02]  /*44120*/  ISETP.LT.AND P4, PT, R13, UR6, !P0 ;  /* 0x000000060d007c0c */ /* 0x020fe4000c781270 */
[----:B------:R-:W4:Y:S01]  /*44130*/  LDL.LU R13, [R1+0x114c] ;  /* 0x00114c00010d7983 */ /* 0x000f220000300800 */
[----:B------:R-:W-:-:S02]  /*44140*/  LEA.HI.X.SX32 R23, R5, R2, 0x1, P6 ;  /* 0x0000000205177211 */ /* 0x000fc400030f0eff */
[----:B------:R-:W-:Y:S01]  /*44150*/  IADD3 R28, P2, R3, R0, RZ ;  /* 0x00000000031c7210 */ /* 0x000fe20007f5e0ff */
[----:B---3--:R-:W-:Y:S01]  /*44160*/  IMAD R7, R7, 0x2, R3 ;  /* 0x0000000207077824 */ /* 0x008fe200078e0203 */
[----:B------:R-:W3:Y:S01]  /*44170*/  LDC R5, c[0x0][0x248] ;  /* 0x00009200ff057b82 */ /* 0x000ee20000000800 */
[----:B------:R5:W-:Y:S02]  /*44180*/  @P5 STG.E.U8 desc[UR10][R22.64], R29 ;  /* 0x0000001d16005986 */ /* 0x000be4000c10110a */
[----:B-----5:R-:W-:Y:S02]  /*44190*/  LEA.HI.X.SX32 R29, R3, R2, 0x1, P2 ;  /* 0x00000002031d7211 */ /* 0x020fe400010f0eff */
[----:B------:R-:W-:Y:S02]  /*441a0*/  PRMT R3, R15, 0x7772, RZ ;  /* 0x000077720f037816 */ /* 0x000fe400000000ff */
[----:B------:R-:W-:-:S03]  /*441b0*/  IADD3 R22, P5, R7, R0, RZ ;  /* 0x0000000007167210 */ /* 0x000fc60007fbe0ff */
[----:B------:R1:W-:Y:S01]  /*441c0*/  @P3 STG.E.U8 desc[UR10][R28.64], R3 ;  /* 0x000000031c003986 */ /* 0x0003e2000c10110a */
[----:B------:R-:W-:Y:S01]  /*441d0*/  LEA.HI.X.SX32 R23, R7, R2, 0x1, P5 ;  /* 0x0000000207177211 */ /* 0x000fe200028f0eff */
[----:B-1----:R-:W-:Y:S01]  /*441e0*/  IMAD R3, R11, 0x2, R7 ;  /* 0x000000020b037824 */ /* 0x002fe200078e0207 */
[----:B--2---:R-:W-:Y:S01]  /*441f0*/  ISETP.LT.AND P6, PT, R4, UR4, !P0 ;  /* 0x0000000404007c0c */ /* 0x004fe2000c7c1270 */
[----:B------:R-:W-:Y:S01]  /*44200*/  ULDC UR4, c[0x0][0x22c] ;  /* 0x00008b0000047ab9 */ /* 0x000fe20000000800 */
[----:B------:R-:W2:Y:S04]  /*44210*/  LDL.LU R4, [R1+0x1150] ;  /* 0x0011500001047983 */ /* 0x000ea80000300800 */
[----:B------:R-:W5:Y:S04]  /*44220*/  LDL.LU R12, [R1+0x1154] ;  /* 0x00115400010c7983 */ /* 0x000f680000300800 */
[----:B------:R-:W5:Y:S04]  /*44230*/  LDL.LU R7, [R1+0x1158] ;  /* 0x0011580001077983 */ /* 0x000f680000300800 */
[----:B------:R-:W5:Y:S01]  /*44240*/  LDL.LU R14, [R1+0x115c] ;  /* 0x00115c00010e7983 */ /* 0x000f620000300800 */
[----:B------:R-:W-:-:S02]  /*44250*/  PRMT R29, R8, 0x7772, RZ ;  /* 0x00007772081d7816 */ /* 0x000fc400000000ff */
[C---:B------:R-:W-:Y:S02]  /*44260*/  IADD3 R28, P3, R3.reuse, R0, RZ ;  /* 0x00000000031c7210 */ /* 0x040fe40007f7e0ff */
[----:B------:R-:W-:Y:S01]  /*44270*/  PRMT R11, R6, 0x7772, RZ ;  /* 0x00007772060b7816 */ /* 0x000fe200000000ff */
[----:B------:R1:W-:Y:S02]  /*44280*/  @P4 STG.E.U8 desc[UR10][R22.64], R29 ;  /* 0x0000001d16004986 */ /* 0x0003e4000c10110a */
[----:B-1----:R-:W-:Y:S01]  /*44290*/  LEA.HI.X.SX32 R29, R3, R2, 0x1, P3 ;  /* 0x00000002031d7211 */ /* 0x002fe200018f0eff */
[----:B---3--:R-:W-:Y:S02]  /*442a0*/  IMAD R22, R5, 0x2, R3 ;  /* 0x0000000205167824 */ /* 0x008fe400078e0203 */
[----:B------:R-:W1:Y:S02]  /*442b0*/  LDC R5, c[0x0][0x248] ;  /* 0x00009200ff057b82 */ /* 0x000e640000000800 */
[----:B------:R3:W-:Y:S01]  /*442c0*/  @P6 STG.E.U8 desc[UR10][R28.64], R11 ;  /* 0x0000000b1c006986 */ /* 0x0007e2000c10110a */
[----:B0-----:R-:W-:-:S05]  /*442d0*/  IMAD R3, R9, 0x2, R22 ;  /* 0x0000000209037824 */ /* 0x001fca00078e0216 */
[----:B------:R-:W0:Y:S01]  /*442e0*/  LDC R9, c[0x0][0x248] ;  /* 0x00009200ff097b82 */ /* 0x000e220000000800 */
[----:B---3--:R-:W3:Y:S01]  /*442f0*/  LDL.LU R11, [R1+0x1160] ;  /* 0x00116000010b7983 */ /* 0x008ee20000300800 */
[----:B----4-:R-:W-:Y:S01]  /*44300*/  ISETP.LT.AND P2, PT, R13, UR4, !P0 ;  /* 0x000000040d007c0c */ /* 0x010fe2000c741270 */
[----:B------:R-:W-:Y:S02]  /*44310*/  ULDC UR4, c[0x0][0x22c] ;  /* 0x00008b0000047ab9 */ /* 0x000fe40000000800 */
[----:B--2---:R-:W-:Y:S01]  /*44320*/  ISETP.LT.AND P5, PT, R4, UR4, !P0 ;  /* 0x0000000404007c0c */ /* 0x004fe2000c7a1270 */
[----:B------:R-:W-:Y:S02]  /*44330*/  ULDC UR4, c[0x0][0x22c] ;  /* 0x00008b0000047ab9 */ /* 0x000fe40000000800 */
[----:B------:R-:W2:Y:S01]  /*44340*/  LDC R4, c[0x0][0x248] ;  /* 0x00009200ff047b82 */ /* 0x000ea20000000800 */
[----:B-----5:R-:W-:Y:S01]  /*44350*/  ISETP.LT.AND P4, PT, R12, UR4, !P0 ;  /* 0x000000040c007c0c */ /* 0x020fe2000c781270 */
[----:B------:R-:W-:Y:S01]  /*44360*/  ULDC UR4, c[0x0][0x22c] ;  /* 0x00008b0000047ab9 */ /* 0x000fe20000000800 */
[----:B------:R-:W-:-:S04]  /*44370*/  IADD3 R12, P3, R22, R0, RZ ;  /* 0x00000000160c7210 */ /* 0x000fc80007f7e0ff */
[----:B------:R-:W-:Y:S02]  /*44380*/  LEA.HI.X.SX32 R13, R22, R2, 0x1, P3 ;  /* 0x00000002160d7211 */ /* 0x000fe400018f0eff */
[----:B------:R-:W-:Y:S02]  /*44390*/  PRMT R22, R10, 0x7772, RZ ;  /* 0x000077720a167816 */ /* 0x000fe400000000ff */
[----:B------:R-:W-:Y:S01]  /*443a0*/  ISETP.LT.AND P3, PT, R7, UR4, !P0 ;  /* 0x0000000407007c0c */ /* 0x000fe2000c761270 */
[----:B------:R-:W-:Y:S02]  /*443b0*/  ULDC UR4, c[0x0][0x22c] ;  /* 0x00008b0000047ab9 */ /* 0x000fe40000000800 */
[----:B------:R4:W-:Y:S01]  /*443c0*/  @P2 STG.E.U8 desc[UR10][R12.64], R22 ;  /* 0x000000160c002986 */ /* 0x0009e2000c10110a */
[----:B------:R-:W-:Y:S01]  /*443d0*/  ISETP.LT.AND P2, PT, R14, UR4, !P0 ;  /* 0x000000040e007c0c */ /* 0x000fe2000c741270 */
[----:B------:R-:W-:Y:S02]  /*443e0*/  ULDC UR4, c[0x0][0x22c] ;  /* 0x00008b0000047ab9 */ /* 0x000fe40000000800 */
[----:B----4-:R-:W4:Y:S04]  /*443f0*/  LDL.LU.64 R12, [R1+0x1530] ;  /* 0x00153000010c7983 */ /* 0x010f280000300a00 */
[----:B------:R-:W5:Y:S01]  /*44400*/  LDL.LU R14, [R1+0x1164] ;  /* 0x00116400010e7983 */ /* 0x000f620000300800 */
[----:B------:R-:W-:-:S02]  /*44410*/  IADD3 R28, P6, R3, R0, RZ ;  /* 0x00000000031c7210 */ /* 0x000fc40007fde0ff */
[----:B------:R-:W-:Y:S02]  /*44420*/  PRMT R7, R16, 0x7772, RZ ;  /* 0x0000777210077816 */ /* 0x000fe400000000ff */
[----:B------:R-:W-:Y:S01]  /*44430*/  LEA.HI.X.SX32 R29, R3, R2, 0x1, P6 ;  /* 0x00000002031d7211 */ /* 0x000fe200030f0eff */
[----:B--2---:R-:W-:-:S04]  /*44440*/  IMAD R4, R4, 0x2, R3 ;  /* 0x0000000204047824 */ /* 0x004fc800078e0203 */
[----:B------:R2:W-:Y:S01]  /*44450*/  @P5 STG.E.U8 desc[UR10][R28.64], R7 ;  /* 0x000000071c005986 */ /* 0x0005e2000c10110a */
[----:B-1----:R-:W-:Y:S01]  /*44460*/  IMAD R3, R5, 0x2, R4 ;  /* 0x0000000205037824 */ /* 0x002fe200078e0204 */
[----:B---3--:R-:W-:Y:S01]  /*44470*/  ISETP.LT.AND P5, PT, R11, UR4, !P0 ;  /* 0x000000040b007c0c */ /* 0x008fe2000c7a1270 */
[----:B--2---:R-:W1:Y:S01]  /*44480*/  LDC R7, c[0x0][0x248] ;  /* 0x00009200ff077b82 */ /* 0x004e620000000800 */
[C---:B------:R-:W-:Y:S01]  /*44490*/  IADD3 R28, P6, R4.reuse, R0, RZ ;  /* 0x00000000041c7210 */ /* 0x040fe20007fde0ff */
[----:B------:R-:W2:Y:S01]  /*444a0*/  LDL.LU R11, [R1+0x1168] ;  /* 0x00116800010b7983 */ /* 0x000ea20000300800 */
[----:B------:R-:W-:Y:S01]  /*444b0*/  PRMT R22, R17, 0x7772, RZ ;  /* 0x0000777211167816 */ /* 0x000fe200000000ff */
[----:B0-----:R-:W-:Y:S01]  /*444c0*/  IMAD R9, R9, 0x2, R3 ;  /* 0x0000000209097824 */ /* 0x001fe200078e0203 */
[----:B------:R-:W-:Y:S01]  /*444d0*/  LEA.HI.X.SX32 R29, R4, R2, 0x1, P6 ;  /* 0x00000002041d7211 */ /* 0x000fe200030f0eff */
[----:B------:R-:W-:Y:S01]  /*444e0*/  ULDC UR4, c[0x0][0x22c] ;  /* 0x00008b0000047ab9 */ /* 0x000fe20000000800 */
[----:B------:R-:W-:-:S04]  /*444f0*/  IADD3 R4, P6, R3, R0, RZ ;  /* 0x0000000003047210 */ /* 0x000fc80007fde0ff */
[----:B------:R-:W-:Y:S01]  /*44500*/  LEA.HI.X.SX32 R5, R3, R2, 0x1, P6 ;  /* 0x0000000203057211 */ /* 0x000fe200030f0eff */
[----:B------:R0:W-:Y:S01]  /*44510*/  @P4 STG.E.U8 desc[UR10][R28.64], R22 ;  /* 0x000000161c004986 */ /* 0x0001e2000c10110a */
[----:B------:R-:W-:-:S05]  /*44520*/  PRMT R3, R18, 0x7772, RZ ;  /* 0x0000777212037816 */ /* 0x000fca00000000ff */
[----:B------:R3:W-:Y:S01]  /*44530*/  @P3 STG.E.U8 desc[UR10][R4.64], R3 ;  /* 0x0000000304003986 */ /* 0x0007e2000c10110a */
[----:B0-----:R-:W-:-:S04]  /*44540*/  IADD3 R28, P6, R9, R0, RZ ;  /* 0x00000000091c7210 */ /* 0x001fc80007fde0ff */
[----:B------:R-:W-:Y:S02]  /*44550*/  LEA.HI.X.SX32 R29, R9, R2, 0x1, P6 ;  /* 0x00000002091d7211 */ /* 0x000fe400030f0eff */
[----:B---3--:R-:W-:Y:S01]  /*44560*/  PRMT R3, R19, 0x7772, RZ ;  /* 0x0000777213037816 */ /* 0x008fe200000000ff */
[----:B------:R-:W3:Y:S01]  /*44570*/  LDL.LU R5, [R1+0x1170] ;  /* 0x0011700001057983 */ /* 0x000ee20000300800 */
[----:B------:R-:W0:Y:S03]  /*44580*/  LDC R4, c[0x0][0x248] ;  /* 0x00009200ff047b82 */ /* 0x000e260000000800 */
[----:B------:R1:W-:Y:S05]  /*44590*/  @P2 STG.E.U8 desc[UR10][R28.64], R3 ;  /* 0x000000031c002986 */ /* 0x0003ea000c10110a */
[----:B-1----:R-:W1:Y:S01]  /*445a0*/  LDC R29, c[0x0][0x248] ;  /* 0x00009200ff1d7b82 */ /* 0x002e620000000800 */
[----:B-----5:R-:W-:Y:S01]  /*445b0*/  ISETP.LT.AND P4, PT, R14, UR4, !P0 ;  /* 0x000000040e007c0c */ /* 0x020fe2000c781270 */
[----:B------:R-:W-:Y:S01]  /*445c0*/  IMAD R14, R7, 0x2, R9 ;  /* 0x00000002070e7824 */ /* 0x000fe200078e0209 */
[----:B------:R-:W-:Y:S01]  /*445d0*/  ULDC UR4, c[0x0][0x22c] ;  /* 0x00008b0000047ab9 */ /* 0x000fe20000000800 */
[----:B------:R-:W5:Y:S04]  /*445e0*/  LDL.LU R9, [R1+0x1174] ;  /* 0x0011740001097983 */ /* 0x000f680000300800 */
[----:B------:R-:W4:Y:S01]  /*445f0*/  LDC R7, c[0x0][0x248] ;  /* 0x00009200ff077b82 */ /* 0x000f220000000800 */
[----:B------:R-:W4:Y:S01]  /*44600*/  LDL.LU R28, [R1+0x116c] ;  /* 0x00116c00011c7983 */ /* 0x000f220000300800 */
[----:B------:R-:W-:Y:S01]  /*44610*/  IADD3 R22, P2, R14, R0, RZ ;  /* 0x000000000e167210 */ /* 0x000fe20007f5e0ff */
[----:B-1----:R-:W-:Y:S01]  /*44620*/  IMAD R3, R29, 0x2, R14 ;  /* 0x000000021d037824 */ /* 0x002fe200078e020e */
[----:B--2---:R-:W-:Y:S01]  /*44630*/  ISETP.LT.AND P6, PT, R11, UR4, !P0 ;  /* 0x000000040b007c0c */ /* 0x004fe2000c7c1270 */
[----:B------:R-:W-:-:S03]  /*44640*/  ULDC UR4, c[0x0][0x22c] ;  /* 0x00008b0000047ab9 */ /* 0x000fc60000000800 */
[----:B------:R-:W1:Y:S01]  /*44650*/  LDC R11, c[0x0][0x248] ;  /* 0x00009200ff0b7b82 */ /* 0x000e620000000800 */
[----:B------:R-:W-:Y:S02]  /*44660*/  LEA.HI.X.SX32 R23, R14, R2, 0x1, P2 ;  /* 0x000000020e177211 */ /* 0x000fe400010f0eff */
[----:B------:R-:W-:Y:S01]  /*44670*/  PRMT R29, R15, 0x7773, RZ ;  /* 0x000077730f1d7816 */ /* 0x000fe200000000ff */
[----:B0-----:R-:W-:Y:S01]  /*44680*/  IMAD R4, R4, 0x2, R3 ;  /* 0x0000000204047824 */ /* 0x001fe200078e0203 */
[----:B------:R-:W2:Y:S04]  /*44690*/  LDL.LU R14, [R1+0x1528] ;  /* 0x00152800010e7983 */ /* 0x000ea80000300800 */
[----:B------:R0:W-:Y:S04]  /*446a0*/  @P5 STG.E.U8 desc[UR10][R22.64], R29 ;  /* 0x0000001d16005986 */ /* 0x0001e8000c10110a */
[----:B------:R-:W2:Y:S01]  /*446b0*/  LDL.LU R15, [R1+0x1524] ;  /* 0x00152400010f7983 */ /* 0x000ea20000300800 */
[----:B0-----:R-:W-:Y:S01]  /*446c0*/  PRMT R23, R10, 0x7773, RZ ;  /* 0x000077730a177816 */ /* 0x001fe200000000ff */
[----:B------:R-:W0:Y:S01]  /*446d0*/  LDC R22, c[0x0][0x248] ;  /* 0x00009200ff167b82 */ /* 0x000e220000000800 */
[----:B----4-:R-:W-:Y:S01]  /*446e0*/  ISETP.LT.AND P2, PT, R28, UR4, !P0 ;  /* 0x000000041c007c0c */ /* 0x010fe2000c741270 */
[----:B------:R-:W-:Y:S01]  /*446f0*/  ULDC UR4, c[0x0][0x22c] ;  /* 0x00008b0000047ab9 */ /* 0x000fe20000000800 */
[----:B------:R-:W-:-:S02]  /*44700*/  IADD3 R28, P3, R3, R0, RZ ;  /* 0x00000000031c7210 */ /* 0x000fc40007f7e0ff */
[----:B---3--:R-:W-:Y:S01]  /*44710*/  ISETP.LT.AND P5, PT, R5, UR4, !P0 ;  /* 0x0000000405007c0c */ /* 0x008fe2000c7a1270 */
[----:B------:R-:W-:Y:S01]  /*44720*/  ULDC UR4, c[0x0][0x22c] ;  /* 0x00008b0000047ab9 */ /* 0x000fe20000000800 */
[----:B------:R-:W3:Y:S01]  /*44730*/  LDL.LU R5, [R1+0x1178] ;  /* 0x0011780001057983 */ /* 0x000ee20000300800 */
[----:B------:R-:W-:Y:S01]  /*44740*/  LEA.HI.X.SX32 R29, R3, R2, 0x1, P3 ;  /* 0x00000002031d7211 */ /* 0x000fe200018f0eff */
[----:B-1----:R-:W-:Y:S02]  /*44750*/  IMAD R3, R11, 0x2, R4 ;  /* 0x000000020b037824 */ /* 0x002fe400078e0204 */
[----:B------:R-:W4:Y:S02]  /*44760*/  LDL.LU R11, [R1+0x117c] ;  /* 0x00117c00010b7983 */ /* 0x000f240000300800 */
[----:B------:R-:W-:Y:S02]  /*44770*/  IMAD R10, R7, 0x2, R3 ;  /* 0x00000002070a7824 */ /* 0x000fe400078e0203 */
[----:B------:R-:W2:Y:S01]  /*44780*/  LDL.LU R7, [R1+0x1184] ;  /* 0x0011840001077983 */ /* 0x000ea20000300800 */
[----:B------:R-:W-:-:S05]  /*44790*/  PRMT R8, R8, 0x7773, RZ ;  /* 0x0000777308087816 */ /* 0x000fca00000000ff */
[----:B------:R1:W-:Y:S01]  /*447a0*/  @P4 STG.E.U8 desc[UR10][R28.64], R8 ;  /* 0x000000081c004986 */ /* 0x0003e2000c10110a */
[----:B-----5:R-:W-:Y:S01]  /*447b0*/  ISETP.LT.AND P3, PT, R9, UR4, !P0 ;  /* 0x0000000409007c0c */ /* 0x020fe2000c761270 */
[----:B------:R-:W-:Y:S01]  /*447c0*/  ULDC UR4, c[0x0][0x22c] ;  /* 0x00008b0000047ab9 */ /* 0x000fe20000000800 */
[----:B------:R-:W-:Y:S02]  /*447d0*/  PRMT R6, R6, 0x7773, RZ ;  /* 0x0000777306067816 */ /* 0x000fe400000000ff */
[----:B-1----:R-:W-:-:S04]  /*447e0*/  IADD3 R8, P4, R4, R0, RZ ;  /* 0x0000000004087210 */ /* 0x002fc80007f9e0ff */
[----:B------:R-:W-:Y:S02]  /*447f0*/  LEA.HI.X.SX32 R9, R4, R2, 0x1, P4 ;  /* 0x0000000204097211 */ /* 0x000fe400020f0eff */
[C---:B------:R-:W-:Y:S01]  /*44800*/  IADD3 R28, P4, R3.reuse, R0, RZ ;  /* 0x00000000031c7210 */ /* 0x040fe20007f9e0ff */
[----:B------:R-:W1:Y:S02]  /*44810*/  LDC R4, c[0x0][0x248] ;  /* 0x00009200ff047b82 */ /* 0x000e640000000800 */
[----:B------:R5:W-:Y:S01]  /*44820*/  @P6 STG.E.U8 desc[UR10][R8.64], R6 ;  /* 0x0000000608006986 */ /* 0x000be2000c10110a */
[----:B------:R-:W-:Y:S02]  /*44830*/  LEA.HI.X.SX32 R29, R3, R2, 0x1, P4 ;  /* 0x00000002031d7211 */ /* 0x000fe400020f0eff */
[----:B------:R-:W-:Y:S02]  /*44840*/  PRMT R16, R16, 0x7773, RZ ;  /* 0x0000777310107816 */ /* 0x000fe400000000ff */
[C---:B-----5:R-:W-:Y:S01]  /*44850*/  IADD3 R8, P6, R10.reuse, R0, RZ ;  /* 0x000000000a087210 */ /* 0x060fe20007fde0ff */
[----:B------:R-:W5:Y:S03]  /*44860*/  LDL.LU R6, [R1+0x1180] ;  /* 0x0011800001067983 */ /* 0x000f660000300800 */
[----:B------:R-:W-:Y:S01]  /*44870*/  LEA.HI.X.SX32 R9, R10, R2, 0x1, P6 ;  /* 0x000000020a097211 */ /* 0x000fe200030f0eff */
[----:B------:R0:W-:Y:S04]  /*44880*/  @P2 STG.E.U8 desc[UR10][R28.64], R23 ;  /* 0x000000171c002986 */ /* 0x0001e8000c10110a */
[----:B------:R0:W-:Y:S02]  /*44890*/  @P5 STG.E.U8 desc[UR10][R8.64], R16 ;  /* 0x0000001008005986 */ /* 0x0001e4000c10110a */
[----:B0-----:R-:W-:-:S02]  /*448a0*/  IMAD R3, R22, 0x2, R10 ;  /* 0x0000000216037824 */ /* 0x001fc400078e020a */
[----:B------:R-:W0:Y:S01]  /*448b0*/  LDC R10, c[0x0][0x248] ;  /* 0x00009200ff0a7b82 */ /* 0x000e220000000800 */
[----:B------:R-:W-:-:S07]  /*448c0*/  PRMT R17, R17, 0x7773, RZ ;  /* 0x0000777311117816 */ /* 0x000fce00000000ff */
[----:B------:R-:W5:Y:S01]  /*448d0*/  LDC R23, c[0x0][0x248] ;  /* 0x00009200ff177b82 */ /* 0x000f620000000800 */
[----:B------:R-:W5:Y:S01]  /*448e0*/  LDL.LU R9, [R1+0x1188] ;  /* 0x0011880001097983 */ /* 0x000f620000300800 */
[----:B---3--:R-:W-:Y:S01]  /*448f0*/  ISETP.LT.AND P4, PT, R5, UR4, !P0 ;  /* 0x0000000405007c0c */ /* 0x008fe2000c781270 */
[----:B------:R-:W-:-:S05]  /*44900*/  ULDC UR4, c[0x0][0x22c] ;  /* 0x00008b0000047ab9 */ /* 0x000fca0000000800 */
[----:B------:R-:W3:Y:S01]  /*44910*/  LDC R5, c[0x0][0x248] ;  /* 0x00009200ff057b82 */ /* 0x000ee20000000800 */
[----:B----4-:R-:W-:Y:S01]  /*44920*/  ISETP.LT.AND P2, PT, R11, UR4, !P0 ;  /* 0x000000040b007c0c */ /* 0x010fe2000c741270 */
[----:B------:R-:W-:Y:S02]  /*44930*/  ULDC UR4, c[0x0][0x22c] ;  /* 0x00008b0000047ab9 */ /* 0x000fe40000000800 */
[----:B--2---:R-:W-:Y:S01]  /*44940*/  ISETP.LT.AND P5, PT, R7, UR4, !P0 ;  /* 0x0000000407007c0c */ /* 0x004fe2000c7a1270 */
[----:B------:R-:W-:Y:S01]  /*44950*/  ULDC UR4, c[0x0][0x22c] ;  /* 0x00008b0000047ab9 */ /* 0x000fe20000000800 */
[----:B------:R-:W2:Y:S01]  /*44960*/  LDL.LU R7, [R1+0x118c] ;  /* 0x00118c0001077983 */ /* 0x000ea20000300800 */
[C---:B------:R-:W-:Y:S01]  /*44970*/  IADD3 R28, P6, R3.reuse, R0, RZ ;  /* 0x00000000031c7210 */ /* 0x040fe20007fde0ff */
[----:B------:R-:W4:Y:S03]  /*44980*/  LDC R8, c[0x0][0x248] ;  /* 0x00009200ff087b82 */ /* 0x000f260000000800 */
[----:B------:R-:W-:Y:S01]  /*44990*/  LEA.HI.X.SX32 R29, R3, R2, 0x1, P6 ;  /* 0x00000002031d7211 */ /* 0x000fe200030f0eff */
[----:B-1----:R-:W-:-:S04]  /*449a0*/  IMAD R3, R4, 0x2, R3 ;  /* 0x0000000204037824 */ /* 0x002fc800078e0203 */
[----:B------:R1:W-:Y:S01]  /*449b0*/  @P3 STG.E.U8 desc[UR10][R28.64], R17 ;  /* 0x000000111c003986 */ /* 0x0003e2000c10110a */
[----:B------:R-:W-:Y:S01]  /*449c0*/  IADD3 R16, P3, R3, R0, RZ ;  /* 0x0000000003107210 */ /* 0x000fe20007f7e0ff */
[----:B------:R-:W4:Y:S01]  /*449d0*/  LDC R4, c[0x0][0x248] ;  /* 0x00009200ff047b82 */ /* 0x000f220000000800 */
[----:B-1----:R-:W-:Y:S01]  /*449e0*/  PRMT R29, R19, 0x7773, RZ ;  /* 0x00007773131d7816 */ /* 0x002fe200000000ff */
[----:B---3--:R-:W-:Y:S01]  /*449f0*/  IMAD R19, R5, 0x2, R3 ;  /* 0x0000000205137824 */ /* 0x008fe200078e0203 */
[----:B------:R-:W-:-:S05]  /*44a00*/  PRMT R28, R18, 0x7773, RZ ;  /* 0x00007773121c7816 */ /* 0x000fca00000000ff */
[----:B------:R-:W1:Y:S01]  /*44a10*/  LDC R5, c[0x0][0x248] ;  /* 0x00009200ff057b82 */ /* 0x000e620000000800 */
[----:B------:R-:W-:Y:S02]  /*44a20*/  LEA.HI.X.SX32 R17, R3, R2, 0x1, P3 ;  /* 0x0000000203117211 */ /* 0x000fe400018f0eff */
[----:B------:R-:W-:Y:S01]  /*44a30*/  IADD3 R18, P3, R19, R0, RZ ;  /* 0x0000000013127210 */ /* 0x000fe20007f7e0ff */
[----:B0-----:R-:W-:-:S03]  /*44a40*/  IMAD R3, R10, 0x2, R19 ;  /* 0x000000020a037824 */ /* 0x001fc600078e0213 */
[----:B------:R-:W-:Y:S01]  /*44a50*/  LEA.HI.X.SX32 R19, R19, R2, 0x1, P3 ;  /* 0x0000000213137211 */ /* 0x000fe200018f0eff */
[----:B------:R0:W-:Y:S01]  /*44a60*/  @P4 STG.E.U8 desc[UR10][R16.64], R28 ;  /* 0x0000001c10004986 */ /* 0x0001e2000c10110a */
[----:B------:R-:W3:Y:S01]  /*44a70*/  LDC R10, c[0x0][0x248] ;  /* 0x00009200ff0a7b82 */ /* 0x000ee20000000800 */
[----:B-----5:R-:W-:Y:S02]  /*44a80*/  ISETP.LT.AND P6, PT, R6, UR5, !P0 ;  /* 0x0000000506007c0c */ /* 0x020fe4000c7c1270 */
[----:B------:R5:W-:Y:S01]  /*44a90*/  @P2 STG.E.U8 desc[UR10][R18.64], R29 ;  /* 0x0000001d12002986 */ /* 0x000be2000c10110a */
[----:B------:R-:W-:-:S03]  /*44aa0*/  ULDC UR5, c[0x0][0x22c] ;  /* 0x00008b0000057ab9 */ /* 0x000fc60000000800 */
[----:B------:R-:W3:Y:S01]  /*44ab0*/  LDL.LU R6, [R1+0x1190] ;  /* 0x0011900001067983 */ /* 0x000ee20000300800 */
[----:B------:R-:W-:Y:S01]  /*44ac0*/  ISETP.LT.AND P4, PT, R9, UR4, !P0 ;  /* 0x0000000409007c0c */ /* 0x000fe2000c781270 */
[----:B------:R-:W-:Y:S02]  /*44ad0*/  ULDC UR4, c[0x0][0x22c] ;  /* 0x00008b0000047ab9 */ /* 0x000fe40000000800 */
[----:B--2---:R-:W-:Y:S01]  /*44ae0*/  ISETP.LT.AND P2, PT, R7, UR4, !P0 ;  /* 0x0000000407007c0c */ /* 0x004fe2000c741270 */
[----:B------:R-:W-:Y:S01]  /*44af0*/  ULDC UR4, c[0x0][0x22c] ;  /* 0x00008b0000047ab9 */ /* 0x000fe20000000800 */
[----:B------:R-:W2:Y:S01]  /*44b00*/  LDL.LU R7, [R1+0x1194] ;  /* 0x0011940001077983 */ /* 0x000ea20000300800 */
[C---:B0-----:R-:W-:Y:S02]  /*44b10*/  IADD3 R16, P3, R3.reuse, R0, RZ ;  /* 0x0000000003107210 */ /* 0x041fe40007f7e0ff */
[----:B-----5:R-:W-:Y:S02]  /*44b20*/  PRMT R18, R12, 0x7770, RZ ;  /* 0x000077700c127816 */ /* 0x020fe400000000ff */
[----:B------:R-:W-:Y:S01]  /*44b30*/  LEA.HI.X.SX32 R17, R3, R2, 0x1, P3 ;  /* 0x0000000203117211 */ /* 0x000fe200018f0eff */
[----:B----4-:R-:W-:-:S02]  /*44b40*/  IMAD R3, R4, 0x2, R3 ;  /* 0x0000000204037824 */ /* 0x010fc400078e0203 */
[----:B------:R-:W0:Y:S02]  /*44b50*/  LDC R4, c[0x0][0x248] ;  /* 0x00009200ff047b82 */ /* 0x000e240000000800 */
[----:B------:R4:W-:Y:S02]  /*44b60*/  @P5 STG.E.U8 desc[UR10][R16.64], R18 ;  /* 0x0000001210005986 */ /* 0x0009e4000c10110a */
[----:B----4-:R-:W-:Y:S01]  /*44b70*/  IADD3 R18, P5, R3, R0, RZ ;  /* 0x0000000003127210 */ /* 0x010fe20007fbe0ff */
[----:B-1----:R-:W-:-:S03]  /*44b80*/  IMAD R17, R5, 0x2, R3 ;  /* 0x0000000205117824 */ /* 0x002fc600078e0203 */
[----:B------:R-:W-:Y:S02]  /*44b90*/  LEA.HI.X.SX32 R19, R3, R2, 0x1, P5 ;  /* 0x0000000203137211 */ /* 0x000fe400028f0eff */
[----:B------:R-:W-:Y:S01]  /*44ba0*/  IADD3 R16, P5, R17, R0, RZ ;  /* 0x0000000011107210 */ /* 0x000fe20007fbe0ff */
[----:B------:R-:W-:-:S03]  /*44bb0*/  IMAD R3, R8, 0x2, R17 ;  /* 0x0000000208037824 */ /* 0x000fc600078e0211 */
[----:B------:R-:W-:Y:S02]  /*44bc0*/  LEA.HI.X.SX32 R17, R17, R2, 0x1, P5 ;  /* 0x0000000211117211 */ /* 0x000fe400028f0eff */
[----:B---3--:R-:W-:Y:S01]  /*44bd0*/  ISETP.LT.AND P3, PT, R6, UR4, !P0 ;  /* 0x0000000406007c0c */ /* 0x008fe2000c761270 */
[----:B------:R-:W-:Y:S01]  /*44be0*/  ULDC UR4, c[0x0][0x22c] ;  /* 0x00008b0000047ab9 */ /* 0x000fe20000000800 */
[----:B------:R-:W3:Y:S04]  /*44bf0*/  LDL.LU R6, [R1+0x40] ;  /* 0x0000400001067983 */ /* 0x000ee80000300800 */
[----:B------:R-:W4:Y:S04]  /*44c00*/  LDL.LU R5, [R1+0x1198] ;  /* 0x0011980001057983 */ /* 0x000f280000300800 */
[----:B------:R-:W5:Y:S04]  /*44c10*/  LDL.LU R11, [R1+0x44] ;  /* 0x00004400010b7983 */ /* 0x000f680000300800 */
[----:B------:R-:W5:Y:S01]  /*44c20*/  LDL.LU R22, [R1+0x119c] ;  /* 0x00119c0001167983 */ /* 0x000f620000300800 */
[----:B--2---:R-:W-:Y:S01]  /*44c30*/  ISETP.LT.AND P5, PT, R7, UR4, !P0 ;  /* 0x0000000407007c0c */ /* 0x004fe2000c7a1270 */
[----:B------:R-:W-:-:S02]  /*44c40*/  ULDC UR4, c[0x0][0x22c] ;  /* 0x00008b0000047ab9 */ /* 0x000fc40000000800 */
[----:B------:R-:W2:Y:S01]  /*44c50*/  LDL.LU R7, [R1+0x11a0] ;  /* 0x0011a00001077983 */ /* 0x000ea20000300800 */
[----:B------:R-:W-:Y:S02]  /*44c60*/  PRMT R28, R13, 0x7770, RZ ;  /* 0x000077700d1c7816 */ /* 0x000fe400000000ff */
[----:B------:R-:W-:Y:S01]  /*44c70*/  PRMT R29, R14, 0x7770, RZ ;  /* 0x000077700e1d7816 */ /* 0x000fe200000000ff */
[----:B------:R-:W2:Y:S04]  /*44c80*/  LDL.LU R9, [R1+0x48] ;  /* 0x0000480001097983 */ /* 0x000ea80000300800 */
[----:B------:R1:W-:Y:S04]  /*44c90*/  @P6 STG.E.U8 desc[UR10][R18.64], R28 ;  /* 0x0000001c12006986 */ /* 0x0003e8000c10110a */
[----:B------:R0:W-:Y:S04]  /*44ca0*/  @P4 STG.E.U8 desc[UR10][R16.64], R29 ;  /* 0x0000001d10004986 */ /* 0x0001e8000c10110a */
[----:B------:R-:W2:Y:S01]  /*44cb0*/  LDL.LU R8, [R1+0x4c] ;  /* 0x00004c0001087983 */ /* 0x000ea20000300800 */
[----:B-1----:R-:W-:-:S04]  /*44cc0*/  IADD3 R18, P6, R3, R0, RZ ;  /* 0x0000000003127210 */ /* 0x002fc80007fde0ff */
[----:B------:R-:W-:Y:S01]  /*44cd0*/  LEA.HI.X.SX32 R19, R3, R2, 0x1, P6 ;  /* 0x0000000203137211 */ /* 0x000fe200030f0eff */
[----:B0-----:R-:W-:Y:S01]  /*44ce0*/  IMAD R3, R4, 0x2, R3 ;  /* 0x0000000204037824 */ /* 0x001fe200078e0203 */
[----:B------:R-:W-:Y:S01]  /*44cf0*/  PRMT R16, R15, 0x7770, RZ ;  /* 0x000077700f107816 */ /* 0x000fe200000000ff */
[----:B------:R-:W2:Y:S01]  /*44d00*/  LDL.LU R4, [R1+0x11a4] ;  /* 0x0011a40001047983 */ /* 0x000ea20000300800 */
[----:B------:R-:W0:Y:S03]  /*44d10*/  LDC R29, c[0x0][0x248] ;  /* 0x00009200ff1d7b82 */ /* 0x000e260000000800 */
[----:B------:R1:W-:Y:S01]  /*44d20*/  @P2 STG.E.U8 desc[UR10][R18.64], R16 ;  /* 0x0000001012002986 */ /* 0x0003e2000c10110a */
[----:B------:R-:W-:-:S04]  /*44d30*/  IMAD R28, R23, 0x2, R3 ;  /* 0x00000002171c7824 */ /* 0x000fc800078e0203 */
[----:B------:R-:W0:Y:S01]  /*44d40*/  LDC R23, c[0x0][0x248] ;  /* 0x00009200ff177b82 */ /* 0x000e220000000800 */
[----:B-1----:R-:W-:Y:S02]  /*44d50*/  IADD3 R16, P2, R3, R0, RZ ;  /* 0x0000000003107210 */ /* 0x002fe40007f5e0ff */
[----:B----4-:R-:W-:Y:S01]  /*44d60*/  ISETP.LT.AND P6, PT, R5, UR4, !P0 ;  /* 0x0000000405007c0c */ /* 0x010fe2000c7c1270 */
[----:B------:R-:W-:Y:S01]  /*44d70*/  ULDC UR4, c[0x0][0x22c] ;  /* 0x00008b0000047ab9 */ /* 0x000fe20000000800 */
[----:B------:R-:W-:-:S03]  /*44d80*/  LEA.HI.X.SX32 R17, R3, R2, 0x1, P2 ;  /* 0x0000000203117211 */ /* 0x000fc600010f0eff */
[----:B------:R-:W1:Y:S01]  /*44d90*/  LDC R5, c[0x0][0x248] ;  /* 0x00009200ff057b82 */ /* 0x000e620000000800 */
[----:B---3--:R-:W-:Y:S02]  /*44da0*/  PRMT R3, R6, 0x7770, RZ ;  /* 0x0000777006037816 */ /* 0x008fe400000000ff */
[----:B-----5:R-:W-:Y:S01]  /*44db0*/  ISETP.LT.AND P4, PT, R22, UR4, !P0 ;  /* 0x0000000416007c0c */ /* 0x020fe2000c781270 */
[----:B------:R-:W-:Y:S02]  /*44dc0*/  ULDC UR4, c[0x0][0x22c] ;  /* 0x00008b0000047ab9 */ /* 0x000fe40000000800 */
[----:B------:R3:W-:Y:S01]  /*44dd0*/  @P3 STG.E.U8 desc[UR10][R16.64], R3 ;  /* 0x0000000310003986 */ /* 0x0007e2000c10110a */
[----:B--2---:R-:W-:Y:S02]  /*44de0*/  ISETP.LT.AND P3, PT, R7, UR4, !P0 ;  /* 0x0000000407007c0c */ /* 0x004fe4000c761270 */
[C---:B------:R-:W-:Y:S01]  /*44df0*/  IADD3 R18, P2, R28.reuse, R0, RZ ;  /* 0x000000001c127210 */ /* 0x040fe20007f5e0ff */
[----:B------:R-:W2:Y:S01]  /*44e00*/  LDL.LU R7, [R1+0x11a8] ;  /* 0x0011a80001077983 */ /* 0x000ea20000300800 */
[----:B---3--:R-:W-:Y:S01]  /*44e10*/  PRMT R16, R11, 0x7770, RZ ;  /* 0x000077700b107816 */ /* 0x008fe200000000ff */
[----:B0-----:R-:W-:Y:S01]  /*44e20*/  IMAD R3, R29, 0x2, R28 ;  /* 0x000000021d037824 */ /* 0x001fe200078e021c */
[----:B------:R-:W-:Y:S01]  /*44e30*/  LEA.HI.X.SX32 R19, R28, R2, 0x1, P2 ;  /* 0x000000021c137211 */ /* 0x000fe200010f0eff */
[----:B------:R-:W-:-:S02]  /*44e40*/  ULDC UR4, c[0x0][0x22c] ;  /* 0x00008b0000047ab9 */ /* 0x000fc40000000800 */
[----:B-1----:R-:W-:Y:S02]  /*44e50*/  IMAD R17, R5, 0x2, R3 ;  /* 0x0000000205117824 */ /* 0x002fe400078e0203 */
[----:B------:R0:W-:Y:S04]  /*44e60*/  @P5 STG.E.U8 desc[UR10][R18.64], R16 ;  /* 0x0000001012005986 */ /* 0x0001e8000c10110a */
[----:B------:R-:W3:Y:S04]  /*44e70*/  LDL.LU R5, [R1+0x11ac] ;  /* 0x0011ac0001057983 */ /* 0x000ee80000300800 */
[----:B------:R-:W4:Y:S01]  /*44e80*/  LDL.LU R22, [R1+0x11b0] ;  /* 0x0011b00001167983 */ /* 0x000f220000300800 */
[----:B0-----:R-:W-:-:S04]  /*44e90*/  IADD3 R18, P5, R3, R0, RZ ;  /* 0x0000000003127210 */ /* 0x001fc80007fbe0ff */
[----:B------:R-:W-:Y:S02]  /*44ea0*/  LEA.HI.X.SX32 R19, R3, R2, 0x1, P5 ;  /* 0x0000000203137211 */ /* 0x000fe400028f0eff */
[C---:B------:R-:W-:Y:S01]  /*44eb0*/  IADD3 R16, P5, R17.reuse, R0, RZ ;  /* 0x0000000011107210 */ /* 0x040fe20007fbe0ff */
[----:B------:R-:W-:Y:S01]  /*44ec0*/  IMAD R3, R10, 0x2, R17 ;  /* 0x000000020a037824 */ /* 0x000fe200078e0211 */
[----:B------:R-:W-:Y:S01]  /*44ed0*/  ISETP.LT.AND P2, PT, R4, UR4, !P0 ;  /* 0x0000000404007c0c */ /* 0x000fe2000c741270 */
[----:B------:R-:W-:Y:S01]  /*44ee0*/  ULDC UR4, c[0x0][0x22c] ;  /* 0x00008b0000047ab9 */ /* 0x000fe20000000800 */
[----:B------:R-:W-:Y:S01]  /*44ef0*/  LEA.HI.X.SX32 R17, R17, R2, 0x1, P5 ;  /* 0x0000000211117211 */ /* 0x000fe200028f0eff */
[----:B------:R-:W0:Y:S01]  /*44f00*/  LDC R4, c[0x0][0x248] ;  /* 0x00009200ff047b82 */ /* 0x000e220000000800 */
[----:B------:R-:W-:Y:S02]  /*44f10*/  PRMT R28, R9, 0x7770, RZ ;  /* 0x00007770091c7816 */ /* 0x000fe400000000ff */
[----:B------:R-:W-:-:S05]  /*44f20*/  PRMT R29, R8, 0x7770, RZ ;  /* 0x00007770081d7816 */ /* 0x000fca00000000ff */
[----:B------:R-:W1:Y:S01]  /*44f30*/  LDC R10, c[0x0][0x248] ;  /* 0x00009200ff0a7b82 */ /* 0x000e620000000800 */
[----:B--2---:R-:W-:Y:S01]  /*44f40*/  ISETP.LT.AND P5, PT, R7, UR4, !P0 ;  /* 0x0000000407007c0c */ /* 0x004fe2000c7a1270 */
[----:B------:R2:W-:Y:S01]  /*44f50*/  @P6 STG.E.U8 desc[UR10][R18.64], R28 ;  /* 0x0000001c12006986 */ /* 0x0005e2000c10110a */
[----:B------:R-:W-:-:S03]  /*44f60*/  ULDC UR4, c[0x0][0x22c] ;  /* 0x00008b0000047ab9 */ /* 0x000fc60000000800 */
[----:B------:R-:W5:Y:S04]  /*44f70*/  LDL.LU R7, [R1+0x11b4] ;  /* 0x0011b40001077983 */ /* 0x000f680000300800 */
[----:B------:R1:W-:Y:S01]  /*44f80*/  @P4 STG.E.U8 desc[UR10][R16.64], R29 ;  /* 0x0000001d10004986 */ /* 0x0003e2000c10110a */
[----:B--2---:R-:W-:-:S04]  /*44f90*/  IADD3 R18, P6, R3, R0, RZ ;  /* 0x0000000003127210 */ /* 0x004fc80007fde0ff */
[----:B------:R-:W-:Y:S01]  /*44fa0*/  LEA.HI.X.SX32 R19, R3, R2, 0x1, P6 ;  /* 0x0000000203137211 */ /* 0x000fe200030f0eff */
[----:B0-----:R-:W-:Y:S01]  /*44fb0*/  IMAD R3, R4, 0x2, R3 ;  /* 0x0000000204037824 */ /* 0x001fe200078e0203 */
[----:B-1----:R-:W-:Y:S01]  /*44fc0*/  PRMT R16, R12, 0x7771, RZ ;  /* 0x000077710c107816 */ /* 0x002fe200000000ff */
[----:B------:R-:W2:Y:S01]  /*44fd0*/  LDL.LU R4, [R1+0x11b8] ;  /* 0x0011b80001047983 */ /* 0x000ea20000300800 */
[----:B------:R-:W0:Y:S03]  /*44fe0*/  LDC R29, c[0x0][0x248] ;  /* 0x00009200ff1d7b82 */ /* 0x000e260000000800 */
[----:B------:R1:W-:Y:S01]  /*44ff0*/  @P3 STG.E.U8 desc[UR10][R18.64], R16 ;  /* 0x0000001012003986 */ /* 0x0003e2000c10110a */
[----:B------:R-:W-:Y:S01]  /*45000*/  IMAD R28, R23, 0x2, R3 ;  /* 0x00000002171c7824 */ /* 0x000fe200078e0203 */
[----:B---3--:R-:W-:Y:S01]  /*45010*/  ISETP.LT.AND P6, PT, R5, UR4, !P0 ;  /* 0x0000000405007c0c */ /* 0x008fe2000c7c1270 */
[----:B------:R-:W-:Y:S01]  /*45020*/  ULDC UR4, c[0x0][0x22c] ;  /* 0x00008b0000047ab9 */ /* 0x000fe20000000800 */
[C---:B-1----:R-:W-:Y:S01]  /*45030*/  IADD3 R16, P3, R3.reuse, R0, RZ ;  /* 0x0000000003107210 */ /* 0x042fe20007f7e0ff */
[----:B------:R-:W1:Y:S03]  /*45040*/  LDC R5, c[0x0][0x248] ;  /* 0x00009200ff057b82 */ /* 0x000e660000000800 */
[----:B------:R-:W-:-:S02]  /*45050*/  LEA.HI.X.SX32 R17, R3, R2, 0x1, P3 ;  /* 0x0000000203117211 */ /* 0x000fc400018f0eff */
[----:B------:R-:W-:Y:S02]  /*45060*/  PRMT R3, R13, 0x7771, RZ ;  /* 0x000077710d037816 */ /* 0x000fe400000000ff */
[----:B----4-:R-:W-:Y:S01]  /*45070*/  ISETP.LT.AND P4, PT, R22, UR4, !P0 ;  /* 0x0000000416007c0c */ /* 0x010fe2000c781270 */
[----:B------:R-:W-:Y:S01]  /*45080*/  ULDC UR4, c[0x0][0x22c] ;  /* 0x00008b0000047ab9 */ /* 0x000fe20000000800 */
[----:B------:R-:W3:Y:S01]  /*45090*/  LDC R23, c[0x0][0x248] ;  /* 0x00009200ff177b82 */ /* 0x000ee20000000800 */
[----:B------:R4:W-:Y:S01]  /*450a0*/  @P2 STG.E.U8 desc[UR10][R16.64], R3 ;  /* 0x0000000310002986 */ /* 0x0009e2000c10110a */
[----:B-----5:R-:W-:Y:S02]  /*450b0*/  ISETP.LT.AND P2, PT, R7, UR4, !P0 ;  /* 0x0000000407007c0c */ /* 0x020fe4000c741270 */
[----:B------:R-:W-:Y:S01]  /*450c0*/  IADD3 R18, P3, R28, R0, RZ ;  /* 0x000000001c127210 */ /* 0x000fe20007f7e0ff */
[----:B------:R-:W5:Y:S01]  /*450d0*/  LDL.LU R7, [R1+0x11bc] ;  /* 0x0011bc0001077983 */ /* 0x000f620000300800 */
[----:B----4-:R-:W-:Y:S01]  /*450e0*/  PRMT R16, R14, 0x7771, RZ ;  /* 0x000077710e107816 */ /* 0x010fe200000000ff */
[----:B0-----:R-:W-:Y:S01]  /*450f0*/  IMAD R3, R29, 0x2, R28 ;  /* 0x000000021d037824 */ /* 0x001fe200078e021c */
[----:B------:R-:W-:Y:S01]  /*45100*/  LEA.HI.X.SX32 R19, R28, R2, 0x1, P3 ;  /* 0x000000021c137211 */ /* 0x000fe200018f0eff */
[----:B------:R-:W-:-:S02]  /*45110*/  ULDC UR4, c[0x0][0x22c] ;  /* 0x00008b0000047ab9 */ /* 0x000fc40000000800 */
[----:B-1----:R-:W-:Y:S02]  /*45120*/  IMAD R17, R5, 0x2, R3 ;  /* 0x0000000205117824 */ /* 0x002fe400078e0203 */
[----:B------:R0:W-:Y:S04]  /*45130*/  @P5 STG.E.U8 desc[UR10][R18.64], R16 ;  /* 0x0000001012005986 */ /* 0x0001e8000c10110a */
[----:B------:R-:W4:Y:S01]  /*45140*/  LDL.LU R5, [R1+0x11c0] ;  /* 0x0011c00001057983 */ /* 0x000f220000300800 */
[----:B--2---:R-:W-:Y:S01]  /*45150*/  ISETP.LT.AND P3, PT, R4, UR4, !P0 ;  /* 0x0000000404007c0c */ /* 0x004fe2000c761270 */
[----:B------:R-:W-:Y:S02]  /*45160*/  ULDC UR4, c[0x0][0x22c] ;  /* 0x00008b0000047ab9 */ /* 0x000fe40000000800 */
[----:B------:R-:W2:Y:S01]  /*45170*/  LDL.LU R22, [R1+0x11c4] ;  /* 0x0011c40001167983 */ /* 0x000ea20000300800 */
[----:B------:R-:W1:Y:S01]  /*45180*/  LDC R4, c[0x0][0x248] ;  /* 0x00009200ff047b82 */ /* 0x000e620000000800 */
[----:B0-----:R-:W-:-:S04]  /*45190*/  IADD3 R18, P5, R3, R0, RZ ;  /* 0x0000000003127210 */ /* 0x001fc80007fbe0ff */
[----:B------:R-:W-:Y:S02]  /*451a0*/  LEA.HI.X.SX32 R19, R3, R2, 0x1, P5 ;  /* 0x0000000203137211 */ /* 0x000fe400028f0eff */
[----:B------:R-:W-:Y:S01]  /*451b0*/  IADD3 R16, P5, R17, R0, RZ ;  /* 0x0000000011107210 */ /* 0x000fe20007fbe0ff */
[----:B------:R-:W-:Y:S01]  /*451c0*/  IMAD R3, R10, 0x2, R17 ;  /* 0x000000020a037824 */ /* 0x000fe200078e0211 */
[----:B------:R-:W-:Y:S01]  /*451d0*/  PRMT R28, R15, 0x7771, RZ ;  /* 0x000077710f1c7816 */ /* 0x000fe200000000ff */
[----:B------:R-:W0:Y:S01]  /*451e0*/  LDC R10, c[0x0][0x248] ;  /* 0x00009200ff0a7b82 */ /* 0x000e220000000800 */
[----:B------:R-:W-:Y:S02]  /*451f0*/  LEA.HI.X.SX32 R17, R17, R2, 0x1, P5 ;  /* 0x0000000211117211 */ /* 0x000fe400028f0eff */
[----:B-----5:R-:W-:Y:S01]  /*45200*/  ISETP.LT.AND P5, PT, R7, UR4, !P0 ;  /* 0x0000000407007c0c */ /* 0x020fe2000c7a1270 */
[----:B------:R5:W-:Y:S01]  /*45210*/  @P6 STG.E.U8 desc[UR10][R18.64], R28 ;  /* 0x0000001c12006986 */ /* 0x000be2000c10110a */
[----:B------:R-:W-:Y:S01]  /*45220*/  PRMT R29, R6, 0x7771, RZ ;  /* 0x00007771061d7816 */ /* 0x000fe200000000ff */
[----:B------:R-:W-:-:S02]  /*45230*/  ULDC UR4, c[0x0][0x22c] ;  /* 0x00008b0000047ab9 */ /* 0x000fc40000000800 */
[----:B------:R-:W2:Y:S04]  /*45240*/  LDL.LU R7, [R1+0x11c8] ;  /* 0x0011c80001077983 */ /* 0x000ea80000300800 */
[----:B------:R3:W-:Y:S01]  /*45250*/  @P4 STG.E.U8 desc[UR10][R16.64], R29 ;  /* 0x0000001d10004986 */ /* 0x0007e2000c10110a */
[----:B-----5:R-:W-:-:S04]  /*45260*/  IADD3 R18, P6, R3, R0, RZ ;  /* 0x0000000003127210 */ /* 0x020fc80007fde0ff */
[----:B------:R-:W-:Y:S01]  /*45270*/  LEA.HI.X.SX32 R19, R3, R2, 0x1, P6 ;  /* 0x0000000203137211 */ /* 0x000fe200030f0eff */
[----:B-1----:R-:W-:Y:S01]  /*45280*/  IMAD R3, R4, 0x2, R3 ;  /* 0x0000000204037824 */ /* 0x002fe200078e0203 */
[----:B---3--:R-:W-:Y:S01]  /*45290*/  PRMT R16, R11, 0x7771, RZ ;  /* 0x000077710b107816 */ /* 0x008fe200000000ff */
[----:B------:R-:W3:Y:S01]  /*452a0*/  LDL.LU R4, [R1+0x11cc] ;  /* 0x0011cc0001047983 */ /* 0x000ee20000300800 */
[----:B------:R-:W1:Y:S03]  /*452b0*/  LDC R29, c[0x0][0x248] ;  /* 0x00009200ff1d7b82 */ /* 0x000e660000000800 */
[----:B------:R5:W-:Y:S01]  /*452c0*/  @P2 STG.E.U8 desc[UR10][R18.64], R16 ;  /* 0x0000001012002986 */ /* 0x000be2000c10110a */
[----:B------:R-:W-:Y:S01]  /*452d0*/  IMAD R28, R23, 0x2, R3 ;  /* 0x00000002171c7824 */ /* 0x000fe200078e0203 */
[----:B----4-:R-:W-:Y:S01]  /*452e0*/  ISETP.LT.AND P6, PT, R5, UR4, !P0 ;  /* 0x0000000405007c0c */ /* 0x010fe2000c7c1270 */
[----:B------:R-:W-:Y:S01]  /*452f0*/  ULDC UR4, c[0x0][0x22c] ;  /* 0x00008b0000047ab9 */ /* 0x000fe20000000800 */
[C---:B-----5:R-:W-:Y:S01]  /*45300*/  IADD3 R16, P2, R3.reuse, R0, RZ ;  /* 0x0000000003107210 */ /* 0x060fe20007f5e0ff */
[----:B------:R-:W4:Y:S03]  /*45310*/  LDC R5, c[0x0][0x248] ;  /* 0x00009200ff057b82 */ /* 0x000f260000000800 */
[----:B------:R-:W-:-:S02]  /*45320*/  LEA.HI.X.SX32 R17, R3, R2, 0x1, P2 ;  /* 0x0000000203117211 */ /* 0x000fc400010f0eff */
[----:B------:R-:W-:Y:S02]  /*45330*/  PRMT R3, R9, 0x7771, RZ ;  /* 0x0000777109037816 */ /* 0x000fe400000000ff */
[----:B--2---:R-:W-:Y:S01]  /*45340*/  ISETP.LT.AND P4, PT, R22, UR4, !P0 ;  /* 0x0000000416007c0c */ /* 0x004fe2000c781270 */
[----:B------:R-:W-:Y:S01]  /*45350*/  ULDC UR4, c[0x0][0x22c] ;  /* 0x00008b0000047ab9 */ /* 0x000fe20000000800 */
[----:B------:R-:W2:Y:S01]  /*45360*/  LDC R23, c[0x0][0x248] ;  /* 0x00009200ff177b82 */ /* 0x000ea20000000800 */
[----:B------:R5:W-:Y:S01]  /*45370*/  @P3 STG.E.U8 desc[UR10][R16.64], R3 ;  /* 0x0000000310003986 */ /* 0x000be2000c10110a */
[----:B------:R-:W-:Y:S02]  /*45380*/  ISETP.LT.AND P3, PT, R7, UR4, !P0 ;  /* 0x0000000407007c0c */ /* 0x000fe4000c761270 */
[----:B------:R-:W-:Y:S01]  /*45390*/  IADD3 R18, P2, R28, R0, RZ ;  /* 0x000000001c127210 */ /* 0x000fe20007f5e0ff */
[----:B------:R-:W2:Y:S01]  /*453a0*/  LDL.LU R7, [R1+0x11d0] ;  /* 0x0011d00001077983 */ /* 0x000ea20000300800 */
[----:B-----5:R-:W-:Y:S01]  /*453b0*/  PRMT R16, R8, 0x7771, RZ ;  /* 0x0000777108107816 */ /* 0x020fe200000000ff */
[----:B-1----:R-:W-:Y:S01]  /*453c0*/  IMAD R3, R29, 0x2, R28 ;  /* 0x000000021d037824 */ /* 0x002fe200078e021c */
[----:B------:R-:W-:Y:S01]  /*453d0*/  LEA.HI.X.SX32 R19, R28, R2, 0x1, P2 ;  /* 0x000000021c137211 */ /* 0x000fe200010f0eff */
[----:B------:R-:W-:-:S02]  /*453e0*/  ULDC UR4, c[0x0][0x22c] ;  /* 0x00008b0000047ab9 */ /* 0x000fc40000000800 */
[----:B----4-:R-:W-:Y:S02]  /*453f0*/  IMAD R17, R5, 0x2, R3 ;  /* 0x0000000205117824 */ /* 0x010fe400078e0203 */
[----:B------:R1:W-:Y:S04]  /*45400*/  @P5 STG.E.U8 desc[UR10][R18.64], R16 ;  /* 0x0000001012005986 */ /* 0x0003e8000c10110a */
[----:B------:R-:W4:Y:S01]  /*45410*/  LDL.LU R5, [R1+0x11d4] ;  /* 0x0011d40001057983 */ /* 0x000f220000300800 */
[----:B---3--:R-:W-:Y:S01]  /*45420*/  ISETP.LT.AND P2, PT, R4, UR4, !P0 ;  /* 0x0000000404007c0c */ /* 0x008fe2000c741270 */
[----:B------:R-:W-:Y:S02]  /*45430*/  ULDC UR4, c[0x0][0x22c] ;  /* 0x00008b0000047ab9 */ /* 0x000fe40000000800 */
[----:B------:R-:W3:Y:S01]  /*45440*/  LDL.LU R22, [R1+0x11d8] ;  /* 0x0011d80001167983 */ /* 0x000ee20000300800 */
[----:B------:R-:W5:Y:S01]  /*45450*/  LDC R4, c[0x0][0x248] ;  /* 0x00009200ff047b82 */ /* 0x000f620000000800 */
[----:B-1----:R-:W-:-:S04]  /*45460*/  IADD3 R18, P5, R3, R0, RZ ;  /* 0x0000000003127210 */ /* 0x002fc80007fbe0ff */
[----:B------:R-:W-:Y:S02]  /*45470*/  LEA.HI.X.SX32 R19, R3, R2, 0x1, P5 ;  /* 0x0000000203137211 */ /* 0x000fe400028f0eff */
[C---:B------:R-:W-:Y:S01]  /*45480*/  IADD3 R16, P5, R17.reuse, R0, RZ ;  /* 0x0000000011107210 */ /* 0x040fe20007fbe0ff */
[----:B0-----:R-:W-:Y:S01]  /*45490*/  IMAD R3, R10, 0x2, R17 ;  /* 0x000000020a037824 */ /* 0x001fe200078e0211 */
[----:B------:R-:W-:Y:S01]  /*454a0*/  PRMT R28, R12, 0x7772, RZ ;  /* 0x000077720c1c7816 */ /* 0x000fe200000000ff */
[----:B------:R-:W0:Y:S01]  /*454b0*/  LDC R10, c[0x0][0x248] ;  /* 0x00009200ff0a7b82 */ /* 0x000e220000000800 */
[----:B------:R-:W-:Y:S02]  /*454c0*/  LEA.HI.X.SX32 R17, R17, R2, 0x1, P5 ;  /* 0x0000000211117211 */ /* 0x000fe400028f0eff */
[----:B--2---:R-:W-:Y:S01]  /*454d0*/  ISETP.LT.AND P5, PT, R7, UR4, !P0 ;  /* 0x0000000407007c0c */ /* 0x004fe2000c7a1270 */
[----:B------:R1:W-:Y:S01]  /*454e0*/  @P6 STG.E.U8 desc[UR10][R18.64], R28 ;  /* 0x0000001c12006986 */ /* 0x0003e2000c10110a */
[----:B------:R-:W-:Y:S01]  /*454f0*/  PRMT R29, R13, 0x7772, RZ ;  /* 0x000077720d1d7816 */ /* 0x000fe200000000ff */
[----:B------:R-:W-:-:S02]  /*45500*/  ULDC UR4, c[0x0][0x22c] ;  /* 0x00008b0000047ab9 */ /* 0x000fc40000000800 */
[----:B------:R-:W2:Y:S04]  /*45510*/  LDL.LU R7, [R1+0x11dc] ;  /* 0x0011dc0001077983 */ /* 0x000ea80000300800 */
[----:B------:R0:W-:Y:S01]  /*45520*/  @P4 STG.E.U8 desc[UR10][R16.64], R29 ;  /* 0x0000001d10004986 */ /* 0x0001e2000c10110a */
[----:B-1----:R-:W-:-:S04]  /*45530*/  IADD3 R18, P6, R3, R0, RZ ;  /* 0x0000000003127210 */ /* 0x002fc80007fde0ff */
[----:B------:R-:W-:Y:S01]  /*45540*/  LEA.HI.X.SX32 R19, R3, R2, 0x1, P6 ;  /* 0x0000000203137211 */ /* 0x000fe200030f0eff */
[----:B-----5:R-:W-:Y:S01]  /*45550*/  IMAD R3, R4, 0x2, R3 ;  /* 0x0000000204037824 */ /* 0x020fe200078e0203 */
[----:B0-----:R-:W-:Y:S01]  /*45560*/  PRMT R16, R14, 0x7772, RZ ;  /* 0x000077720e107816 */ /* 0x001fe200000000ff */
[----:B------:R-:W0:Y:S01]  /*45570*/  LDC R29, c[0x0][0x248] ;  /* 0x00009200ff1d7b82 */ /* 0x000e220000000800 */
[----:B----4-:R-:W-:Y:S01]  /*45580*/  ISETP.LT.AND P6, PT, R5, UR4, !P0 ;  /* 0x0000000405007c0c */ /* 0x010fe2000c7c1270 */
[----:B------:R-:W-:Y:S01]  /*45590*/  IMAD R28, R23, 0x2, R3 ;  /* 0x00000002171c7824 */ /* 0x000fe200078e0203 */
[----:B------:R-:W-:Y:S01]  /*455a0*/  ULDC UR4, c[0x0][0x22c] ;  /* 0x00008b0000047ab9 */ /* 0x000fe20000000800 */
[----:B------:R1:W-:Y:S04]  /*455b0*/  @P3 STG.E.U8 desc[UR10][R18.64], R16 ;  /* 0x0000001012003986 */ /* 0x0003e8000c10110a */
[----:B------:R-:W4:Y:S01]  /*455c0*/  LDC R5, c[0x0][0x248] ;  /* 0x00009200ff057b82 */ /* 0x000f220000000800 */
[----:B------:R-:W5:Y:S01]  /*455d0*/  LDL.LU R4, [R1+0x11e0] ;  /* 0x0011e00001047983 */ /* 0x000f620000300800 */
[----:B-1----:R-:W-:-:S06]  /*455e0*/  IADD3 R16, P3, R3, R0, RZ ;  /* 0x0000000003107210 */ /* 0x002fcc0007f7e0ff */
[----:B------:R-:W1:Y:S01]  /*455f0*/  LDC R23, c[0x0][0x248] ;  /* 0x00009200ff177b82 */ /* 0x000e620000000800 */
[----:B------:R-:W-:Y:S02]  /*45600*/  LEA.HI.X.SX32 R17, R3, R2, 0x1, P3 ;  /* 0x0000000203117211 */ /* 0x000fe400018f0eff */
[----:B------:R-:W-:Y:S02]  /*45610*/  PRMT R3, R15, 0x7772, RZ ;  /* 0x000077720f037816 */ /* 0x000fe400000000ff */
[----:B---3--:R-:W-:Y:S01]  /*45620*/  ISETP.LT.AND P3, PT, R22, UR4, !P0 ;  /* 0x0000000416007c0c */ /* 0x008fe2000c761270 */
[----:B------:R-:W-:Y:S02]  /*45630*/  ULDC UR4, c[0x0][0x22c] ;  /* 0x00008b0000047ab9 */ /* 0x000fe40000000800 */
[----:B------:R0:W-:Y:S02]  /*45640*/  @P2 STG.E.U8 desc[UR10][R16.64], R3 ;  /* 0x0000000310002986 */ /* 0x0001e4000c10110a */
[----:B0-----:R-:W-:-:S04]  /*45650*/  IMAD R3, R29, 0x2, R28 ;  /* 0x000000021d037824 */ /* 0x001fc800078e021c */
[----:B----4-:R-:W-:Y:S01]  /*45660*/  IMAD R17, R5, 0x2, R3 ;  /* 0x0000000205117824 */ /* 0x010fe200078e0203 */
[----:B--2---:R-:W-:Y:S01]  /*45670*/  ISETP.LT.AND P2, PT, R7, UR4, !P0 ;  /* 0x0000000407007c0c */ /* 0x004fe2000c741270 */
[----:B------:R-:W-:Y:S01]  /*45680*/  ULDC UR4, c[0x0][0x22c] ;  /* 0x00008b0000047ab9 */ /* 0x000fe20000000800 */
[----:B------:R-:W2:Y:S04]  /*45690*/  LDL.LU R7, [R1+0x11e4] ;  /* 0x0011e40001077983 */ /* 0x000ea80000300800 */
[----:B------:R-:W3:Y:S04]  /*456a0*/  LDL.LU R5, [R1+0x11e8] ;  /* 0x0011e80001057983 */ /* 0x000ee80000300800 */
[----:B------:R-:W4:Y:S01]  /*456b0*/  LDL.LU R22, [R1+0x11ec] ;  /* 0x0011ec0001167983 */ /* 0x000f220000300800 */
[----:B------:R-:W-:-:S02]  /*456c0*/  IADD3 R18, P4, R28, R0, RZ ;  /* 0x000000001c127210 */ /* 0x000fc40007f9e0ff */
[----:B------:R-:W-:Y:S02]  /*456d0*/  PRMT R16, R6, 0x7772, RZ ;  /* 0x0000777206107816 */ /* 0x000fe400000000ff */
[----:B------:R-:W-:-:S05]  /*456e0*/  LEA.HI.X.SX32 R19, R28, R2, 0x1, P4 ;  /* 0x000000021c137211 */ /* 0x000fca00020f0eff */
[----:B------:R0:W-:Y:S01]  /*456f0*/  @P5 STG.E.U8 desc[UR10][R18.64], R16 ;  /* 0x0000001012005986 */ /* 0x0001e2000c10110a */
[----:B-----5:R-:W-:Y:S01]  /*45700*/  ISETP.LT.AND P4, PT, R4, UR4, !P0 ;  /* 0x0000000404007c0c */ /* 0x020fe2000c781270 */
[----:B------:R-:W-:Y:S01]  /*45710*/  ULDC UR4, c[0x0][0x22c] ;  /* 0x00008b0000047ab9 */ /* 0x000fe20000000800 */
[----:B------:R-:W5:Y:S01]  /*45720*/  LDC R4, c[0x0][0x248] ;  /* 0x00009200ff047b82 */ /* 0x000f620000000800 */
[----:B0-----:R-:W-:-:S04]  /*45730*/  IADD3 R18, P5, R3, R0, RZ ;  /* 0x0000000003127210 */ /* 0x001fc80007fbe0ff */
[----:B------:R-:W-:Y:S02]  /*45740*/  LEA.HI.X.SX32 R19, R3, R2, 0x1, P5 ;  /* 0x0000000203137211 */ /* 0x000fe400028f0eff */
[----:B------:R-:W-:Y:S01]  /*45750*/  IADD3 R16, P5, R17, R0, RZ ;  /* 0x0000000011107210 */ /* 0x000fe20007fbe0ff */
[----:B------:R-:W-:-:S03]  /*45760*/  IMAD R3, R10, 0x2, R17 ;  /* 0x000000020a037824 */ /* 0x000fc600078e0211 */
[----:B------:R-:W-:Y:S02]  /*45770*/  LEA.HI.X.SX32 R17, R17, R2, 0x1, P5 ;  /* 0x0000000211117211 */ /* 0x000fe400028f0eff */
[----:B------:R-:W-:Y:S02]  /*45780*/  PRMT R28, R11, 0x7772, RZ ;  /* 0x000077720b1c7816 */ /* 0x000fe400000000ff */
[----:B------:R-:W-:-:S03]  /*45790*/  PRMT R29, R9, 0x7772, RZ ;  /* 0x00007772091d7816 */ /* 0x000fc600000000ff */
[----:B------:R0:W-:Y:S04]  /*457a0*/  @P6 STG.E.U8 desc[UR10][R18.64], R28 ;  /* 0x0000001c12006986 */ /* 0x0001e8000c10110a */
[----:B------:R1:W-:Y:S01]  /*457b0*/  @P3 STG.E.U8 desc[UR10][R16.64], R29 ;  /* 0x0000001d10003986 */ /* 0x0003e2000c10110a */
[C---:B0-----:R-:W-:Y:S01]  /*457c0*/  IADD3 R18, P6, R3.reuse, R0, RZ ;  /* 0x0000000003127210 */ /* 0x041fe20007fde0ff */
[----:B-1----:R-:W0:Y:S03]  /*457d0*/  LDC R29, c[0x0][0x248] ;  /* 0x00009200ff1d7b82 */ /* 0x002e260000000800 */
[----:B------:R-:W-:Y:S01]  /*457e0*/  LEA.HI.X.SX32 R19, R3, R2, 0x1, P6 ;  /* 0x0000000203137211 */ /* 0x000fe200030f0eff */
[----:B-----5:R-:W-:Y:S01]  /*457f0*/  IMAD R3, R4, 0x2, R3 ;  /* 0x0000000204037824 */ /* 0x020fe200078e0203 */
[----:B------:R-:W-:-:S05]  /*45800*/  PRMT R16, R8, 0x7772, RZ ;  /* 0x0000777208107816 */ /* 0x000fca00000000ff */
[----:B------:R1:W-:Y:S01]  /*45810*/  @P2 STG.E.U8 desc[UR10][R18.64], R16 ;  /* 0x0000001012002986 */ /* 0x0003e2000c10110a */
[----:B------:R-:W-:Y:S01]  /*45820*/  IMAD R28, R23, 0x2, R3 ;  /* 0x00000002171c7824 */ /* 0x000fe200078e0203 */
[----:B------:R-:W5:Y:S01]  /*45830*/  LDC R4, c[0x0][0x248] ;  /* 0x00009200ff047b82 */ /* 0x000f620000000800 */
[----:B-1----:R-:W-:-:S04]  /*45840*/  IADD3 R16, P2, R3, R0, RZ ;  /* 0x0000000003107210 */ /* 0x002fc80007f5e0ff */
[----:B------:R-:W-:Y:S02]  /*45850*/  LEA.HI.X.SX32 R17, R3, R2, 0x1, P2 ;  /* 0x0000000203117211 */ /* 0x000fe400010f0eff */
[----:B------:R-:W-:-:S05]  /*45860*/  PRMT R3, R12, 0x7773, RZ ;  /* 0x000077730c037816 */ /* 0x000fca00000000ff */
[----:B------:R0:W-:Y:S02]  /*45870*/  @P4 STG.E.U8 desc[UR10][R16.64], R3 ;  /* 0x0000000310004986 */ /* 0x0001e4000c10110a */
[----:B0-----:R-:W-:Y:S01]  /*45880*/  IMAD R3, R29, 0x2, R28 ;  /* 0x000000021d037824 */ /* 0x001fe200078e021c */
[----:B--2---:R-:W-:Y:S01]  /*45890*/  ISETP.LT.AND P5, PT, R7, UR4, !P0 ;  /* 0x0000000407007c0c */ /* 0x004fe2000c7a1270 */
[----:B------:R-:W-:Y:S01]  /*458a0*/  ULDC UR4, c[0x0][0x22c] ;  /* 0x00008b0000047ab9 */ /* 0x000fe20000000800 */
[----:B------:R-:W2:Y:S01]  /*458b0*/  LDL.LU R7, [R1+0x11f0] ;  /* 0x0011f00001077983 */ /* 0x000ea20000300800 */
[----:B------:R-:W-:Y:S01]  /*458c0*/  IADD3 R18, P3, R28, R0, RZ ;  /* 0x000000001c127210 */ /* 0x000fe20007f7e0ff */
[----:B------:R-:W0:Y:S02]  /*458d0*/  LDC R29, c[0x0][0x248] ;  /* 0x00009200ff1d7b82 */ /* 0x000e240000000800 */
[----:B------:R-:W2:Y:S01]  /*458e0*/  LDL.LU R10, [R1+0x11f4] ;  /* 0x0011f400010a7983 */ /* 0x000ea20000300800 */
[----:B---3--:R-:W-:Y:S01]  /*458f0*/  ISETP.LT.AND P6, PT, R5, UR4, !P0 ;  /* 0x0000000405007c0c */ /* 0x008fe2000c7c1270 */
[----:B------:R-:W-:-:S04]  /*45900*/  ULDC UR4, c[0x0][0x22c] ;  /* 0x00008b0000047ab9 */ /* 0x000fc80000000800 */
[----:B------:R-:W1:Y:S01]  /*45910*/  LDC R5, c[0x0][0x248] ;  /* 0x00009200ff057b82 */ /* 0x000e620000000800 */
[----:B----4-:R-:W-:Y:S01]  /*45920*/  ISETP.LT.AND P2, PT, R22, UR4, !P0 ;  /* 0x0000000416007c0c */ /* 0x010fe2000c741270 */
[----:B------:R-:W-:Y:S01]  /*45930*/  ULDC UR4, c[0x0][0x22c] ;  /* 0x00008b0000047ab9 */ /* 0x000fe20000000800 */
[----:B------:R-:W3:Y:S01]  /*45940*/  LDL.LU R22, [R1+0x11f8] ;  /* 0x0011f80001167983 */ /* 0x000ee20000300800 */
[----:B-1----:R-:W-:-:S03]  /*45950*/  IMAD R12, R5, 0x2, R3 ;  /* 0x00000002050c7824 */ /* 0x002fc600078e0203 */
[----:B------:R-:W4:Y:S01]  /*45960*/  LDL.LU R5, [R1+0x11fc] ;  /* 0x0011fc0001057983 */ /* 0x000f220000300800 */
[----:B------:R-:W-:Y:S02]  /*45970*/  LEA.HI.X.SX32 R19, R28, R2, 0x1, P3 ;  /* 0x000000021c137211 */ /* 0x000fe400018f0eff */
[----:B------:R-:W-:Y:S01]  /*45980*/  PRMT R13, R13, 0x7773, RZ ;  /* 0x000077730d0d7816 */ /* 0x000fe200000000ff */
[----:B------:R-:W1:Y:S04]  /*45990*/  LDC R28, c[0x0][0x248] ;  /* 0x00009200ff1c7b82 */ /* 0x000e680000000800 */
[----:B------:R0:W-:Y:S01]  /*459a0*/  @P5 STG.E.U8 desc[UR10][R18.64], R13 ;  /* 0x0000000d12005986 */ /* 0x0001e2000c10110a */
[----:B------:R-:W-:-:S04]  /*459b0*/  IADD3 R16, P5, R3, R0, RZ ;  /* 0x0000000003107210 */ /* 0x000fc80007fbe0ff */
[----:B------:R-:W-:Y:S01]  /*459c0*/  LEA.HI.X.SX32 R17, R3, R2, 0x1, P5 ;  /* 0x0000000203117211 */ /* 0x000fe200028f0eff */
[----:B-----5:R-:W-:Y:S01]  /*459d0*/  IMAD R3, R4, 0x2, R12 ;  /* 0x0000000204037824 */ /* 0x020fe200078e020c */
[----:B0-----:R-:W-:Y:S01]  /*459e0*/  PRMT R13, R14, 0x7773, RZ ;  /* 0x000077730e0d7816 */ /* 0x001fe200000000ff */
[----:B------:R-:W0:Y:S01]  /*459f0*/  LDC R19, c[0x0][0x248] ;  /* 0x00009200ff137b82 */ /* 0x000e220000000800 */
[C---:B------:R-:W-:Y:S02]  /*45a00*/  IADD3 R14, P5, R12.reuse, R0, RZ ;  /* 0x000000000c0e7210 */ /* 0x040fe40007fbe0ff */
[----:B------:R-:W-:Y:S01]  /*45a10*/  PRMT R18, R15, 0x7773, RZ ;  /* 0x000077730f127816 */ /* 0x000fe200000000ff */
[----:B------:R5:W-:Y:S01]  /*45a20*/  @P6 STG.E.U8 desc[UR10][R16.64], R13 ;  /* 0x0000000d10006986 */ /* 0x000be2000c10110a */
[----:B------:R-:W-:Y:S02]  /*45a30*/  LEA.HI.X.SX32 R15, R12, R2, 0x1, P5 ;  /* 0x000000020c0f7211 */ /* 0x000fe400028f0eff */
[----:B------:R-:W-:-:S03]  /*45a40*/  IADD3 R12, P6, R3, R0, RZ ;  /* 0x00000000030c7210 */ /* 0x000fc60007fde0ff */
[----:B------:R1:W-:Y:S01]  /*45a50*/  @P2 STG.E.U8 desc[UR10][R14.64], R18 ;  /* 0x000000120e002986 */ /* 0x0003e2000c10110a */
[----:B-----5:R-:W-:Y:S01]  /*45a60*/  LEA.HI.X.SX32 R13, R3, R2, 0x1, P6 ;  /* 0x00000002030d7211 */ /* 0x020fe200030f0eff */
[----:B------:R-:W5:Y:S08]  /*45a70*/  LDC R17, c[0x0][0x248] ;  /* 0x00009200ff117b82 */ /* 0x000f700000000800 */
[----:B-1----:R-:W1:Y:S01]  /*45a80*/  LDC R18, c[0x0][0x248] ;  /* 0x00009200ff127b82 */ /* 0x002e620000000800 */
[----:B--2---:R-:W-:Y:S01]  /*45a90*/  ISETP.LT.AND P4, PT, R7, UR4, !P0 ;  /* 0x0000000407007c0c */ /* 0x004fe2000c781270 */
[----:B------:R-:W-:-:S06]  /*45aa0*/  ULDC UR4, c[0x0][0x22c] ;  /* 0x00008b0000047ab9 */ /* 0x000fcc0000000800 */
[----:B------:R-:W2:Y:S01]  /*45ab0*/  LDC R7, c[0x0][0x248] ;  /* 0x00009200ff077b82 */ /* 0x000ea20000000800 */
[----:B------:R-:W-:Y:S01]  /*45ac0*/  ISETP.LT.AND P3, PT, R10, UR4, !P0 ;  /* 0x000000040a007c0c */ /* 0x000fe2000c761270 */
[----:B------:R-:W-:Y:S01]  /*45ad0*/  ULDC UR4, c[0x0][0x22c] ;  /* 0x00008b0000047ab9 */ /* 0x000fe20000000800 */
[----:B------:R-:W5:Y:S04]  /*45ae0*/  LDL.LU R10, [R1+0x1204] ;  /* 0x00120400010a7983 */ /* 0x000f680000300800 */
[----:B------:R-:W5:Y:S01]  /*45af0*/  LDL.LU R4, [R1+0x1200] ;  /* 0x0012000001047983 */ /* 0x000f620000300800 */
[----:B---3--:R-:W-:Y:S01]  /*45b00*/  ISETP.LT.AND P5, PT, R22, UR4, !P0 ;  /* 0x0000000416007c0c */ /* 0x008fe2000c7a1270 */
[----:B------:R-:W-:Y:S01]  /*45b10*/  ULDC UR4, c[0x0][0x22c] ;  /* 0x00008b0000047ab9 */ /* 0x000fe20000000800 */
[----:B--2---:R-:W-:-:S02]  /*45b20*/  IMAD R16, R7, 0x2, R3 ;  /* 0x0000000207107824 */ /* 0x004fc400078e0203 */
[----:B------:R-:W2:Y:S01]  /*45b30*/  LDL.LU R7, [R1+0x1208] ;  /* 0x0012080001077983 */ /* 0x000ea20000300800 */
[----:B------:R-:W-:-:S03]  /*45b40*/  PRMT R3, R6, 0x7773, RZ ;  /* 0x0000777306037816 */ /* 0x000fc600000000ff */
[----:B------:R-:W3:Y:S01]  /*45b50*/  LDL.LU R6, [R1+0x120c] ;  /* 0x00120c0001067983 */ /* 0x000ee20000300800 */
[----:B----4-:R-:W-:Y:S02]  /*45b60*/  ISETP.LT.AND P2, PT, R5, UR4, !P0 ;  /* 0x0000000405007c0c */ /* 0x010fe4000c741270 */
[C---:B------:R-:W-:Y:S01]  /*45b70*/  IADD3 R14, P6, R16.reuse, R0, RZ ;  /* 0x00000000100e7210 */ /* 0x040fe20007fde0ff */
[----:B------:R-:W4:Y:S01]  /*45b80*/  LDL.LU R5, [R1+0x1210] ;  /* 0x0012100001057983 */ /* 0x000f220000300800 */
[----:B------:R-:W-:Y:S02]  /*45b90*/  ULDC UR4, c[0x0][0x22c] ;  /* 0x00008b0000047ab9 */ /* 0x000fe40000000800 */
[----:B------:R-:W-:Y:S01]  /*45ba0*/  LEA.HI.X.SX32 R15, R16, R2, 0x1, P6 ;  /* 0x00000002100f7211 */ /* 0x000fe200030f0eff */
[----:B------:R0:W-:Y:S02]  /*45bb0*/  @P4 STG.E.U8 desc[UR10][R12.64], R3 ;  /* 0x000000030c004986 */ /* 0x0001e4000c10110a */
[----:B0-----:R-:W-:Y:S01]  /*45bc0*/  PRMT R12, R11, 0x7773, RZ ;  /* 0x000077730b0c7816 */ /* 0x001fe200000000ff */
[----:B------:R-:W-:-:S02]  /*45bd0*/  IMAD R3, R19, 0x2, R16 ;  /* 0x0000000213037824 */ /* 0x000fc400078e0210 */
[----:B------:R-:W0:Y:S02]  /*45be0*/  LDC R19, c[0x0][0x248] ;  /* 0x00009200ff137b82 */ /* 0x000e240000000800 */
[----:B------:R1:W-:Y:S01]  /*45bf0*/  @P3 STG.E.U8 desc[UR10][R14.64], R12 ;  /* 0x0000000c0e003986 */ /* 0x0003e2000c10110a */
[----:B-----5:R-:W-:Y:S01]  /*45c00*/  IMAD R17, R17, 0x2, R3 ;  /* 0x0000000211117824 */ /* 0x020fe200078e0203 */
[----:B-1----:R-:W-:-:S04]  /*45c10*/  IADD3 R12, P3, R3, R0, RZ ;  /* 0x00000000030c7210 */ /* 0x002fc80007f7e0ff */
[----:B------:R-:W-:Y:S01]  /*45c20*/  LEA.HI.X.SX32 R13, R3, R2, 0x1, P3 ;  /* 0x00000002030d7211 */ /* 0x000fe200018f0eff */
[----:B------:R-:W-:Y:S01]  /*45c30*/  IMAD R3, R29, 0x2, R17 ;  /* 0x000000021d037824 */ /* 0x000fe200078e0211 */
[----:B------:R-:W-:Y:S02]  /*45c40*/  IADD3 R16, P3, R17, R0, RZ ;  /* 0x0000000011107210 */ /* 0x000fe40007f7e0ff */
[----:B------:R-:W-:Y:S02]  /*45c50*/  PRMT R14, R9, 0x7773, RZ ;  /* 0x00007773090e7816 */ /* 0x000fe400000000ff */
[----:B------:R-:W-:Y:S02]  /*45c60*/  PRMT R15, R8, 0x7773, RZ ;  /* 0x00007773080f7816 */ /* 0x000fe400000000ff */
[----:B------:R-:W-:Y:S01]  /*45c70*/  LEA.HI.X.SX32 R17, R17, R2, 0x1, P3 ;  /* 0x0000000211117211 */ /* 0x000fe200018f0eff */
[----:B------:R1:W-:Y:S04]  /*45c80*/  @P5 STG.E.U8 desc[UR10][R12.64], R14 ;  /* 0x0000000e0c005986 */ /* 0x0003e8000c10110a */
[----:B------:R-:W-:Y:S01]  /*45c90*/  @P2 STG.E.U8 desc[UR10][R16.64], R15 ;  /* 0x0000000f10002986 */ /* 0x000fe2000c10110a */
[----:B-1----:R-:W-:-:S04]  /*45ca0*/  IADD3 R12, P3, R3, R0, RZ ;  /* 0x00000000030c7210 */ /* 0x002fc80007f7e0ff */
[----:B------:R-:W-:Y:S02]  /*45cb0*/  LEA.HI.X.SX32 R13, R3, R2, 0x1, P3 ;  /* 0x00000002030d7211 */ /* 0x000fe400018f0eff */
[----:B------:R-:W-:Y:S02]  /*45cc0*/  ISETP.LT.AND P6, PT, R4, UR5, !P0 ;  /* 0x0000000504007c0c */ /* 0x000fe4000c7c1270 */
[----:B------:R-:W-:Y:S01]  /*45cd0*/  ISETP.LT.AND P4, PT, R10, UR4, !P0 ;  /* 0x000000040a007c0c */ /* 0x000fe2000c781270 */
[----:B------:R-:W5:Y:S01]  /*45ce0*/  LDL.LU R4, [R1+0x1214] ;  /* 0x0012140001047983 */ /* 0x000f620000300800 */
[----:B------:R-:W-:Y:S01]  /*45cf0*/  ULDC UR4, c[0x0][0x22c] ;  /* 0x00008b0000047ab9 */ /* 0x000fe20000000800 */
[----:B------:R-:W-:Y:S01]  /*45d00*/  IMAD R3, R18, 0x2, R3 ;  /* 0x0000000212037824 */ /* 0x000fe200078e0203 */
[----:B------:R-:W-:Y:S01]  /*45d10*/  ULDC UR5, c[0x0][0x22c] ;  /* 0x00008b0000057ab9 */ /* 0x000fe20000000800 */
[----:B------:R-:W5:Y:S01]  /*45d20*/  LDL.LU R23, [R1+0x54] ;  /* 0x0000540001177983 */ /* 0x000f620000300800 */
[----:B------:R-:W1:Y:S03]  /*45d30*/  LDC R18, c[0x0][0x248] ;  /* 0x00009200ff127b82 */ /* 0x000e660000000800 */
[----:B------:R-:W5:Y:S04]  /*45d40*/  LDL.LU R22, [R1+0x58] ;  /* 0x0000580001167983 */ /* 0x000f680000300800 */
[----:B------:R-:W5:Y:S01]  /*45d50*/  LDL.LU R29, [R1+0x50] ;  /* 0x00005000011d7983 */ /* 0x000f620000300800 */
[----:B--2---:R-:W-:Y:S01]  /*45d60*/  ISETP.LT.AND P5, PT, R7, UR4, !P0 ;  /* 0x0000000407007c0c */ /* 0x004fe2000c7a1270 */
[----:B------:R-:W-:-:S02]  /*45d70*/  ULDC UR4, c[0x0][0x22c] ;  /* 0x00008b0000047ab9 */ /* 0x000fc40000000800 */
[----:B------:R-:W2:Y:S01]  /*45d80*/  LDL.LU R7, [R1+0x5c] ;  /* 0x00005c0001077983 */ /* 0x000ea20000300800 */
[----:B---3--:R-:W-:Y:S01]  /*45d90*/  ISETP.LT.AND P2, PT, R6, UR4, !P0 ;  /* 0x0000000406007c0c */ /* 0x008fe2000c741270 */
[----:B------:R-:W-:Y:S02]  /*45da0*/  ULDC UR4, c[0x0][0x22c] ;  /* 0x00008b0000047ab9 */ /* 0x000fe40000000800 */
[----:B----4-:R-:W-:Y:S01]  /*45db0*/  ISETP.LT.AND P3, PT, R5, UR4, !P0 ;  /* 0x0000000405007c0c */ /* 0x010fe2000c761270 */
[----:B------:R-:W-:Y:S01]  /*45dc0*/  ULDC UR4, c[0x0][0x22c] ;  /* 0x00008b0000047ab9 */ /* 0x000fe20000000800 */
[----:B------:R-:W3:Y:S04]  /*45dd0*/  LDL.LU R5, [R1+0x1218] ;  /* 0x0012180001057983 */ /* 0x000ee80000300800 */
[----:B------:R-:W4:Y:S04]  /*45de0*/  LDL.LU R11, [R1+0x60] ;  /* 0x00006000010b7983 */ /* 0x000f280000300800 */
[----:B------:R-:W4:Y:S04]  /*45df0*/  LDL.LU R8, [R1+0x64] ;  /* 0x0000640001087983 */ /* 0x000f280000300800 */
[----:B------:R-:W4:Y:S01]  /*45e00*/  LDL.LU R6, [R1+0x121c] ;  /* 0x00121c0001067983 */ /* 0x000f220000300800 */
[----:B-----5:R-:W-:-:S05]  /*45e10*/  PRMT R14, R29, 0x7770, RZ ;  /* 0x000077701d0e7816 */ /* 0x020fca00000000ff */
[----:B------:R5:W-:Y:S02]  /*45e20*/  @P4 STG.E.U8 desc[UR10][R12.64], R14 ;  /* 0x0000000e0c004986 */ /* 0x000be4000c10110a */
[----:B-----5:R-:W-:Y:S01]  /*45e30*/  IADD3 R14, P4, R3, R0, RZ ;  /* 0x00000000030e7210 */ /* 0x020fe20007f9e0ff */
[----:B0-----:R-:W-:Y:S01]  /*45e40*/  IMAD R13, R19, 0x2, R3 ;  /* 0x00000002130d7824 */ /* 0x001fe200078e0203 */
[----:B------:R-:W-:Y:S01]  /*45e50*/  PRMT R17, R23, 0x7770, RZ ;  /* 0x0000777017117816 */ /* 0x000fe200000000ff */
[----:B------:R-:W0:Y:S01]  /*45e60*/  LDC R19, c[0x0][0x248] ;  /* 0x00009200ff137b82 */ /* 0x000e220000000800 */
[----:B------:R-:W-:Y:S02]  /*45e70*/  LEA.HI.X.SX32 R15, R3, R2, 0x1, P4 ;  /* 0x00000002030f7211 */ /* 0x000fe400020f0eff */
[----:B------:R-:W-:Y:S01]  /*45e80*/  IADD3 R12, P4, R13, R0, RZ ;  /* 0x000000000d0c7210 */ /* 0x000fe20007f9e0ff */
[----:B------:R-:W-:-:S03]  /*45e90*/  IMAD R16, R28, 0x2, R13 ;  /* 0x000000021c107824 */ /* 0x000fc600078e020d */
[----:B------:R-:W-:Y:S01]  /*45ea0*/  LEA.HI.X.SX32 R13, R13, R2, 0x1, P4 ;  /* 0x000000020d0d7211 */ /* 0x000fe200020f0eff */
[----:B------:R5:W-:Y:S01]  /*45eb0*/  @P6 STG.E.U8 desc[UR10][R14.64], R17 ;  /* 0x000000110e006986 */ /* 0x000be2000c10110a */
[----:B------:R-:W-:Y:S01]  /*45ec0*/  ISETP.LT.AND P4, PT, R4, UR4, !P0 ;  /* 0x0000000404007c0c */ /* 0x000fe2000c781270 */
[----:B------:R-:W-:Y:S01]  /*45ed0*/  ULDC UR4, c[0x0][0x22c] ;  /* 0x00008b0000047ab9 */ /* 0x000fe20000000800 */
[----:B------:R-:W-:Y:S01]  /*45ee0*/  PRMT R3, R22, 0x7770, RZ ;  /* 0x0000777016037816 */ /* 0x000fe200000000ff */
[----:B------:R-:W4:Y:S01]  /*45ef0*/  LDL.LU R4, [R1+0x1220] ;  /* 0x0012200001047983 */ /* 0x000f220000300800 */
[----:B------:R-:W0:Y:S03]  /*45f00*/  LDC R28, c[0x0][0x248] ;  /* 0x00009200ff1c7b82 */ /* 0x000e260000000800 */
[----:B------:R-:W4:Y:S01]  /*45f10*/  LDL.LU R10, [R1+0x68] ;  /* 0x00006800010a7983 */ /* 0x000f220000300800 */
[----:B-----5:R-:W-:-:S03]  /*45f20*/  IADD3 R14, P6, R16, R0, RZ ;  /* 0x00000000100e7210 */ /* 0x020fc60007fde0ff */
[----:B------:R-:W5:Y:S01]  /*45f30*/  LDL.LU R9, [R1+0x6c] ;  /* 0x00006c0001097983 */ /* 0x000f620000300800 */
[----:B------:R-:W5:Y:S01]  /*45f40*/  LDC R17, c[0x0][0x248] ;  /* 0x00009200ff117b82 */ /* 0x000f620000000800 */
[----:B------:R-:W-:Y:S02]  /*45f50*/  LEA.HI.X.SX32 R15, R16, R2, 0x1, P6 ;  /* 0x00000002100f7211 */ /* 0x000fe400030f0eff */
[----:B---3--:R-:W-:Y:S01]  /*45f60*/  ISETP.LT.AND P6, PT, R5, UR4, !P0 ;  /* 0x0000000405007c0c */ /* 0x008fe2000c7c1270 */
[----:B------:R2:W-:Y:S01]  /*45f70*/  @P5 STG.E.U8 desc[UR10][R12.64], R3 ;  /* 0x000000030c005986 */ /* 0x0005e2000c10110a */
[----:B------:R-:W-:-:S03]  /*45f80*/  ULDC UR4, c[0x0][0x22c] ;  /* 0x00008b0000047ab9 */ /* 0x000fc60000000800 */
[----:B------:R-:W3:Y:S01]  /*45f90*/  LDL.LU R5, [R1+0x1224] ;  /* 0x0012240001057983 */ /* 0x000ee20000300800 */
[----:B--2---:R-:W-:Y:S01]  /*45fa0*/  PRMT R3, R7, 0x7770, RZ ;  /* 0x0000777007037816 */ /* 0x004fe200000000ff */
[----:B-1----:R-:W-:Y:S01]  /*45fb0*/  IMAD R13, R18, 0x2, R16 ;  /* 0x00000002120d7824 */ /* 0x002fe200078e0210 */
[----:B----4-:R-:W-:Y:S01]  /*45fc0*/  ISETP.LT.AND P5, PT, R6, UR4, !P0 ;  /* 0x0000000406007c0c */ /* 0x010fe2000c7a1270 */
[----:B------:R-:W-:Y:S01]  /*45fd0*/  ULDC UR4, c[0x0][0x22c] ;  /* 0x00008b0000047ab9 */ /* 0x000fe20000000800 */
[----:B------:R-:W1:Y:S01]  /*45fe0*/  LDC R16, c[0x0][0x248] ;  /* 0x00009200ff107b82 */ /* 0x000e620000000800 */
[----:B------:R0:W-:Y:S01]  /*45ff0*/  @P2 STG.E.U8 desc[UR10][R14.64], R3 ;  /* 0x000000030e002986 */ /* 0x0001e2000c10110a */
[----:B------:R-:W-:-:S06]  /*46000*/  IADD3 R12, P2, R13, R0, RZ ;  /* 0x000000000d0c7210 */ /* 0x000fcc0007f5e0ff */
[----:B------:R-:W2:Y:S01]  /*46010*/  LDC R18, c[0x0][0x248] ;  /* 0x00009200ff127b82 */ /* 0x000ea20000000800 */
[----:B0-----:R-:W-:Y:S01]  /*46020*/  IMAD R3, R19, 0x2, R13 ;  /* 0x0000000213037824 */ /* 0x001fe200078e020d */
[----:B------:R-:W-:Y:S02]  /*46030*/  LEA.HI.X.SX32 R13, R13, R2, 0x1, P2 ;  /* 0x000000020d0d7211 */ /* 0x000fe400010f0eff */
[----:B------:R-:W-:-:S04]  /*46040*/  PRMT R15, R11, 0x7770, RZ ;  /* 0x000077700b0f7816 */ /* 0x000fc800000000ff */
[----:B------:R-:W0:Y:S01]  /*46050*/  LDC R19, c[0x0][0x248] ;  /* 0x00009200ff137b82 */ /* 0x000e220000000800 */
[----:B------:R4:W-:Y:S01]  /*46060*/  @P3 STG.E.U8 desc[UR10][R12.64], R15 ;  /* 0x0000000f0c003986 */ /* 0x0009e2000c10110a */
[----:B------:R-:W-:-:S04]  /*46070*/  IADD3 R14, P2, R3, R0, RZ ;  /* 0x00000000030e7210 */ /* 0x000fc80007f5e0ff */
[----:B----4-:R-:W-:Y:S02]  /*46080*/  LEA.HI.X.SX32 R15, R3, R2, 0x1, P2 ;  /* 0x00000002030f7211 */ /* 0x010fe400010f0eff */
[----:B------:R-:W-:Y:S01]  /*46090*/  ISETP.LT.AND P3, PT, R4, UR4, !P0 ;  /* 0x0000000404007c0c */ /* 0x000fe2000c761270 */
[----:B------:R-:W-:Y:S01]  /*460a0*/  ULDC UR4, c[0x0][0x22c] ;  /* 0x00008b0000047ab9 */ /* 0x000fe20000000800 */
[----:B------:R-:W4:Y:S01]  /*460b0*/  LDL.LU R4, [R1+0x1228] ;  /* 0x0012280001047983 */ /* 0x000f220000300800 */
[----:B---3--:R-:W-:Y:S01]  /*460c0*/  ISETP.LT.AND P2, PT, R5, UR4, !P0 ;  /* 0x0000000405007c0c */ /* 0x008fe2000c741270 */
[----:B-----5:R-:W-:Y:S02]  /*460d0*/  IMAD R3, R17, 0x2, R3 ;  /* 0x0000000211037824 */ /* 0x020fe400078e0203 */
[----:B------:R-:W3:Y:S01]  /*460e0*/  LDL.LU R5, [R1+0x122c] ;  /* 0x00122c0001057983 */ /* 0x000ee20000300800 */
[----:B------:R-:W-:Y:S01]  /*460f0*/  PRMT R12, R8, 0x7770, RZ ;  /* 0x00007770080c7816 */ /* 0x000fe200000000ff */
[----:B------:R-:W-:Y:S01]  /*46100*/  ULDC UR4, c[0x0][0x22c] ;  /* 0x00008b0000047ab9 */ /* 0x000fe20000000800 */
[----:B-1----:R-:W-:Y:S01]  /*46110*/  IMAD R13, R16, 0x2, R3 ;  /* 0x00000002100d7824 */ /* 0x002fe200078e0203 */
[----:B------:R-:W5:Y:S04]  /*46120*/  LDL.LU R6, [R1+0x1230] ;  /* 0x0012300001067983 */ /* 0x000f680000300800 */
[----:B------:R1:W-:Y:S01]  /*46130*/  @P4 STG.E.U8 desc[UR10][R14.64], R12 ;  /* 0x0000000c0e004986 */ /* 0x0003e2000c10110a */
[----:B------:R-:W-:Y:S01]  /*46140*/  IMAD R16, R28, 0x2, R13 ;  /* 0x000000021c107824 */ /* 0x000fe200078e020d */
[----:B------:R-:W-:Y:S01]  /*46150*/  PRMT R17, R10, 0x7770, RZ ;  /* 0x000077700a117816 */ /* 0x000fe200000000ff */
[----:B------:R-:W0:Y:S01]  /*46160*/  LDC R28, c[0x0][0x248] ;  /* 0x00009200ff1c7b82 */ /* 0x000e220000000800 */
[----:B-1----:R-:W-:-:S04]  /*46170*/  IADD3 R14, P4, R3, R0, RZ ;  /* 0x00000000030e7210 */ /* 0x002fc80007f9e0ff */
[----:B------:R-:W-:Y:S02]  /*46180*/  LEA.HI.X.SX32 R15, R3, R2, 0x1, P4 ;  /* 0x00000002030f7211 */ /* 0x000fe400020f0eff */
[----:B------:R-:W-:-:S04]  /*46190*/  IADD3 R12, P4, R13, R0, RZ ;  /* 0x000000000d0c7210 */ /* 0x000fc80007f9e0ff */
[----:B------:R-:W-:Y:S01]  /*461a0*/  LEA.HI.X.SX32 R13, R13, R2, 0x1, P4 ;  /* 0x000000020d0d7211 */ /* 0x000fe200020f0eff */
[----:B------:R1:W-:Y:S02]  /*461b0*/  @P6 STG.E.U8 desc[UR10][R14.64], R17 ;  /* 0x000000110e006986 */ /* 0x0003e4000c10110a */
[C---:B-1----:R-:W-:Y:S01]  /*461c0*/  IADD3 R14, P6, R16.reuse, R0, RZ ;  /* 0x00000000100e7210 */ /* 0x042fe20007fde0ff */
[----:B------:R-:W1:Y:S03]  /*461d0*/  LDC R17, c[0x0][0x248] ;  /* 0x00009200ff117b82 */ /* 0x000e660000000800 */
[----:B------:R-:W-:Y:S02]  /*461e0*/  LEA.HI.X.SX32 R15, R16, R2, 0x1, P6 ;  /* 0x00000002100f7211 */ /* 0x000fe400030f0eff */
[----:B----4-:R-:W-:Y:S01]  /*461f0*/  ISETP.LT.AND P4, PT, R4, UR4, !P0 ;  /* 0x0000000404007c0c */ /* 0x010fe2000c781270 */
[----:B------:R-:W-:Y:S01]  /*46200*/  ULDC UR4, c[0x0][0x22c] ;  /* 0x00008b0000047ab9 */ /* 0x000fe20000000800 */
[----:B------:R-:W4:Y:S01]  /*46210*/  LDL.LU R4, [R1+0x1234] ;  /* 0x0012340001047983 */ /* 0x000f220000300800 */
[----:B---3--:R-:W-:Y:S01]  /*46220*/  ISETP.LT.AND P6, PT, R5, UR4, !P0 ;  /* 0x0000000405007c0c */ /* 0x008fe2000c7c1270 */
[----:B------:R-:W-:-:S02]  /*46230*/  ULDC UR4, c[0x0][0x22c] ;  /* 0x00008b0000047ab9 */ /* 0x000fc40000000800 */
[----:B------:R-:W3:Y:S01]  /*46240*/  LDL.LU R5, [R1+0x1238] ;  /* 0x0012380001057983 */ /* 0x000ee20000300800 */
[----:B------:R-:W-:-:S05]  /*46250*/  PRMT R3, R9, 0x7770, RZ ;  /* 0x0000777009037816 */ /* 0x000fca00000000ff */
[----:B------:R2:W-:Y:S02]  /*46260*/  @P5 STG.E.U8 desc[UR10][R12.64], R3 ;  /* 0x000000030c005986 */ /* 0x0005e4000c10110a */
[----:B--2---:R-:W-:Y:S01]  /*46270*/  PRMT R3, R29, 0x7771, RZ ;  /* 0x000077711d037816 */ /* 0x004fe200000000ff */
[----:B------:R-:W-:Y:S01]  /*46280*/  IMAD R13, R18, 0x2, R16 ;  /* 0x00000002120d7824 */ /* 0x000fe200078e0210 */
[----:B-----5:R-:W-:Y:S01]  /*46290*/  ISETP.LT.AND P5, PT, R6, UR4, !P0 ;  /* 0x0000000406007c0c */ /* 0x020fe2000c7a1270 */
[----:B------:R-:W-:Y:S01]  /*462a0*/  ULDC UR4, c[0x0][0x22c] ;  /* 0x00008b0000047ab9 */ /* 0x000fe20000000800 */
[----:B------:R-:W2:Y:S01]  /*462b0*/  LDC R16, c[0x0][0x248] ;  /* 0x00009200ff107b82 */ /* 0x000ea20000000800 */
[----:B------:R0:W-:Y:S01]  /*462c0*/  @P3 STG.E.U8 desc[UR10][R14.64], R3 ;  /* 0x000000030e003986 */ /* 0x0001e2000c10110a */
[----:B------:R-:W-:-:S06]  /*462d0*/  IADD3 R12, P3, R13, R0, RZ ;  /* 0x000000000d0c7210 */ /* 0x000fcc0007f7e0ff */
[----:B------:R-:W5:Y:S01]  /*462e0*/  LDC R18, c[0x0][0x248] ;  /* 0x00009200ff127b82 */ /* 0x000f620000000800 */
[----:B0-----:R-:W-:Y:S01]  /*462f0*/  IMAD R3, R19, 0x2, R13 ;  /* 0x0000000213037824 */ /* 0x001fe200078e020d */
[----:B------:R-:W-:Y:S02]  /*46300*/  LEA.HI.X.SX32 R13, R13, R2, 0x1, P3 ;  /* 0x000000020d0d7211 */ /* 0x000fe400018f0eff */
[----:B------:R-:W-:-:S04]  /*46310*/  PRMT R15, R23, 0x7771, RZ ;  /* 0x00007771170f7816 */ /* 0x000fc800000000ff */
[----:B------:R-:W0:Y:S01]  /*46320*/  LDC R19, c[0x0][0x248] ;  /* 0x00009200ff137b82 */ /* 0x000e220000000800 */
[----:B------:R1:W-:Y:S01]  /*46330*/  @P2 STG.E.U8 desc[UR10][R12.64], R15 ;  /* 0x0000000f0c002986 */ /* 0x0003e2000c10110a */
[----:B------:R-:W-:-:S04]  /*46340*/  IADD3 R14, P3, R3, R0, RZ ;  /* 0x00000000030e7210 */ /* 0x000fc80007f7e0ff */
[----:B-1----:R-:W-:Y:S02]  /*46350*/  LEA.HI.X.SX32 R15, R3, R2, 0x1, P3 ;  /* 0x00000002030f7211 */ /* 0x002fe400018f0eff */
[----:B----4-:R-:W-:Y:S01]  /*46360*/  ISETP.LT.AND P2, PT, R4, UR4, !P0 ;  /* 0x0000000404007c0c */ /* 0x010fe2000c741270 */
[----:B------:R-:W-:Y:S01]  /*46370*/  ULDC UR4, c[0x0][0x22c] ;  /* 0x00008b0000047ab9 */ /* 0x000fe20000000800 */
[----:B------:R-:W4:Y:S01]  /*46380*/  LDL.LU R4, [R1+0x123c] ;  /* 0x00123c0001047983 */ /* 0x000f220000300800 */
[----:B---3--:R-:W-:Y:S01]  /*46390*/  ISETP.LT.AND P3, PT, R5, UR4, !P0 ;  /* 0x0000000405007c0c */ /* 0x008fe2000c761270 */
[----:B------:R-:W-:Y:S02]  /*463a0*/  IMAD R3, R17, 0x2, R3 ;  /* 0x0000000211037824 */ /* 0x000fe400078e0203 */
[----:B------:R-:W3:Y:S01]  /*463b0*/  LDL.LU R5, [R1+0x1240] ;  /* 0x0012400001057983 */ /* 0x000ee20000300800 */
[----:B------:R-:W-:Y:S01]  /*463c0*/  PRMT R12, R22, 0x7771, RZ ;  /* 0x00007771160c7816 */ /* 0x000fe200000000ff */
[----:B------:R-:W-:Y:S01]  /*463d0*/  ULDC UR4, c[0x0][0x22c] ;  /* 0x00008b0000047ab9 */ /* 0x000fe20000000800 */
[----:B--2---:R-:W-:Y:S01]  /*463e0*/  IMAD R13, R16, 0x2, R3 ;  /* 0x00000002100d7824 */ /* 0x004fe200078e0203 */
[----:B------:R-:W2:Y:S04]  /*463f0*/  LDL.LU R6, [R1+0x1244] ;  /* 0x0012440001067983 */ /* 0x000ea80000300800 */
        /* <DEDUP_REMOVED lines=20> */
[----:B-----5:R-:W-:Y:S01]  /*46540*/  PRMT R3, R8, 0x7771, RZ ;  /* 0x0000777108037816 */ /* 0x020fe200000000ff */
[----:B------:R-:W-:Y:S01]  /*46550*/  IMAD R13, R18, 0x2, R16 ;  /* 0x00000002120d7824 */ /* 0x000fe200078e0210 */
[----:B--2---:R-:W-:Y:S01]  /*46560*/  ISETP.LT.AND P5, PT, R6, UR4, !P0 ;  /* 0x0000000406007c0c */ /* 0x004fe2000c7a1270 */
        /* <DEDUP_REMOVED lines=25> */
[----:B------:R-:W2:Y:S01]  /*46700*/  LDC R28, c[0x0][0x248] ;  /* 0x00009200ff1c7b82 */ /* 0x000ea20000000800 */
        /* <DEDUP_REMOVED lines=17> */
[----:B------:R-:W-:Y:S02]  /*46820*/  IMAD R13, R18, 0x2, R16 ;  /* 0x00000002120d7824 */ /* 0x000fe400078e0210 */
[----:B------:R-:W5:Y:S02]  /*46830*/  LDC R16, c[0x0][0x248] ;  /* 0x00009200ff107b82 */ /* 0x000f640000000800 */
[----:B------:R0:W-:Y:S01]  /*46840*/  @P3 STG.E.U8 desc[UR10][R14.64], R3 ;  /* 0x000000030e003986 */ /* 0x0001e2000c10110a */
[----:B------:R-:W-:-:S05]  /*46850*/  IADD3 R12, P3, R13, R0, RZ ;  /* 0x000000000d0c7210 */ /* 0x000fca0007f7e0ff */
[----:B------:R-:W5:Y:S01]  /*46860*/  LDC R18, c[0x0][0x248] ;  /* 0x00009200ff127b82 */ /* 0x000f620000000800 */
[----:B0-----:R-:W-:Y:S01]  /*46870*/  IMAD R3, R19, 0x2, R13 ;  /* 0x0000000213037824 */ /* 0x001fe200078e020d */
[----:B------:R-:W-:-:S06]  /*46880*/  LEA.HI.X.SX32 R13, R13, R2, 0x1, P3 ;  /* 0x000000020d0d7211 */ /* 0x000fcc00018f0eff */
[----:B------:R-:W0:Y:S01]  /*46890*/  LDC R19, c[0x0][0x248] ;  /* 0x00009200ff137b82 */ /* 0x000e220000000800 */
[----:B------:R-:W-:Y:S02]  /*468a0*/  PRMT R15, R7, 0x7772, RZ ;  /* 0x00007772070f7816 */ /* 0x000fe400000000ff */
[----:B--2---:R-:W-:Y:S01]  /*468b0*/  ISETP.LT.AND P3, PT, R6, UR4, !P0 ;  /* 0x0000000406007c0c */ /* 0x004fe2000c761270 */
[----:B------:R-:W-:Y:S02]  /*468c0*/  ULDC UR4, c[0x0][0x22c] ;  /* 0x00008b0000047ab9 */ /* 0x000fe40000000800 */
[----:B------:R2:W-:Y:S01]  /*468d0*/  @P2 STG.E.U8 desc[UR10][R12.64], R15 ;  /* 0x0000000f0c002986 */ /* 0x0005e2000c10110a */
[----:B------:R-:W-:-:S04]  /*468e0*/  IADD3 R14, P5, R3, R0, RZ ;  /* 0x00000000030e7210 */ /* 0x000fc80007fbe0ff */
[----:B--2---:R-:W-:Y:S02]  /*468f0*/  LEA.HI.X.SX32 R15, R3, R2, 0x1, P5 ;  /* 0x00000002030f7211 */ /* 0x004fe400028f0eff */
[----:B----4-:R-:W-:Y:S01]  /*46900*/  ISETP.LT.AND P2, PT, R4, UR4, !P0 ;  /* 0x0000000404007c0c */ /* 0x010fe2000c741270 */
[----:B------:R-:W-:Y:S01]  /*46910*/  ULDC UR4, c[0x0][0x22c] ;  /* 0x00008b0000047ab9 */ /* 0x000fe20000000800 */
[----:B------:R-:W2:Y:S04]  /*46920*/  LDL.LU R4, [R1+0x1264] ;  /* 0x0012640001047983 */ /* 0x000ea80000300800 */
[----:B------:R-:W4:Y:S01]  /*46930*/  LDL.LU R6, [R1+0x1268] ;  /* 0x0012680001067983 */ /* 0x000f220000300800 */
[----:B---3--:R-:W-:Y:S01]  /*46940*/  ISETP.LT.AND P5, PT, R5, UR4, !P0 ;  /* 0x0000000405007c0c */ /* 0x008fe2000c7a1270 */
[----:B-1----:R-:W-:-:S02]  /*46950*/  IMAD R3, R17, 0x2, R3 ;  /* 0x0000000211037824 */ /* 0x002fc400078e0203 */
[----:B------:R-:W3:Y:S01]  /*46960*/  LDL.LU R5, [R1+0x126c] ;  /* 0x00126c0001057983 */ /* 0x000ee20000300800 */
[----:B------:R-:W-:Y:S01]  /*46970*/  PRMT R12, R11, 0x7772, RZ ;  /* 0x000077720b0c7816 */ /* 0x000fe200000000ff */
[----:B------:R-:W-:Y:S01]  /*46980*/  ULDC UR4, c[0x0][0x22c] ;  /* 0x00008b0000047ab9 */ /* 0x000fe20000000800 */
[----:B-----5:R-:W-:-:S03]  /*46990*/  IMAD R13, R16, 0x2, R3 ;  /* 0x00000002100d7824 */ /* 0x020fc600078e0203 */
[----:B------:R1:W-:Y:S01]  /*469a0*/  @P4 STG.E.U8 desc[UR10][R14.64], R12 ;  /* 0x0000000c0e004986 */ /* 0x0003e2000c10110a */
[----:B------:R-:W-:Y:S01]  /*469b0*/  IMAD R16, R28, 0x2, R13 ;  /* 0x000000021c107824 */ /* 0x000fe200078e020d */
[----:B------:R-:W-:Y:S01]  /*469c0*/  PRMT R17, R8, 0x7772, RZ ;  /* 0x0000777208117816 */ /* 0x000fe200000000ff */
[----:B------:R-:W5:Y:S01]  /*469d0*/  LDC R28, c[0x0][0x248] ;  /* 0x00009200ff1c7b82 */ /* 0x000f620000000800 */
[----:B-1----:R-:W-:-:S04]  /*469e0*/  IADD3 R14, P4, R3, R0, RZ ;  /* 0x00000000030e7210 */ /* 0x002fc80007f9e0ff */
[----:B------:R-:W-:Y:S02]  /*469f0*/  LEA.HI.X.SX32 R15, R3, R2, 0x1, P4 ;  /* 0x00000002030f7211 */ /* 0x000fe400020f0eff */
[----:B------:R-:W-:-:S04]  /*46a00*/  IADD3 R12, P4, R13, R0, RZ ;  /* 0x000000000d0c7210 */ /* 0x000fc80007f9e0ff */
[----:B------:R-:W-:Y:S01]  /*46a10*/  LEA.HI.X.SX32 R13, R13, R2, 0x1, P4 ;  /* 0x000000020d0d7211 */ /* 0x000fe200020f0eff */
[----:B------:R1:W-:Y:S01]  /*46a20*/  @P6 STG.E.U8 desc[UR10][R14.64], R17 ;  /* 0x000000110e006986 */ /* 0x0003e2000c10110a */
[----:B------:R-:W-:Y:S02]  /*46a30*/  PRMT R3, R10, 0x7772, RZ ;  /* 0x000077720a037816 */ /* 0x000fe400000000ff */
[----:B-1----:R-:W-:-:S03]  /*46a40*/  IADD3 R14, P6, R16, R0, RZ ;  /* 0x00000000100e7210 */ /* 0x002fc60007fde0ff */
[----:B------:R1:W-:Y:S01]  /*46a50*/  @P3 STG.E.U8 desc[UR10][R12.64], R3 ;  /* 0x000000030c003986 */ /* 0x0003e2000c10110a */
[----:B------:R-:W5:Y:S01]  /*46a60*/  LDC R17, c[0x0][0x248] ;  /* 0x00009200ff117b82 */ /* 0x000f620000000800 */
[----:B------:R-:W-:Y:S02]  /*46a70*/  LEA.HI.X.SX32 R15, R16, R2, 0x1, P6 ;  /* 0x00000002100f7211 */ /* 0x000fe400030f0eff */
[----:B--2---:R-:W-:Y:S01]  /*46a80*/  ISETP.LT.AND P4, PT, R4, UR4, !P0 ;  /* 0x0000000404007c0c */ /* 0x004fe2000c781270 */
[----:B------:R-:W-:Y:S01]  /*46a90*/  ULDC UR4, c[0x0][0x22c] ;  /* 0x00008b0000047ab9 */ /* 0x000fe20000000800 */
[----:B------:R-:W2:Y:S01]  /*46aa0*/  LDL.LU R4, [R1+0x1270] ;  /* 0x0012700001047983 */ /* 0x000ea20000300800 */
[----:B----4-:R-:W-:Y:S01]  /*46ab0*/  ISETP.LT.AND P6, PT, R6, UR4, !P0 ;  /* 0x0000000406007c0c */ /* 0x010fe2000c7c1270 */
[----:B------:R-:W-:Y:S02]  /*46ac0*/  ULDC UR4, c[0x0][0x22c] ;  /* 0x00008b0000047ab9 */ /* 0x000fe40000000800 */
[----:B------:R-:W4:Y:S01]  /*46ad0*/  LDL.LU R6, [R1+0x1274] ;  /* 0x0012740001067983 */ /* 0x000f220000300800 */
[----:B---3--:R-:W-:Y:S01]  /*46ae0*/  ISETP.LT.AND P3, PT, R5, UR4, !P0 ;  /* 0x0000000405007c0c */ /* 0x008fe2000c761270 */
[----:B-1----:R-:W-:-:S02]  /*46af0*/  IMAD R3, R18, 0x2, R16 ;  /* 0x0000000212037824 */ /* 0x002fc400078e0210 */
[----:B------:R-:W3:Y:S01]  /*46b00*/  LDL.LU R5, [R1+0x1278] ;  /* 0x0012780001057983 */ /* 0x000ee20000300800 */
[----:B------:R-:W-:Y:S01]  /*46b10*/  PRMT R12, R9, 0x7772, RZ ;  /* 0x00007772090c7816 */ /* 0x000fe200000000ff */
[----:B------:R-:W1:Y:S01]  /*46b20*/  LDC R18, c[0x0][0x248] ;  /* 0x00009200ff127b82 */ /* 0x000e620000000800 */
[----:B------:R-:W-:-:S03]  /*46b30*/  ULDC UR4, c[0x0][0x22c] ;  /* 0x00008b0000047ab9 */ /* 0x000fc60000000800 */
[----:B------:R5:W-:Y:S01]  /*46b40*/  @P2 STG.E.U8 desc[UR10][R14.64], R12 ;  /* 0x0000000c0e002986 */ /* 0x000be2000c10110a */
[----:B0-----:R-:W-:-:S03]  /*46b50*/  IMAD R16, R19, 0x2, R3 ;  /* 0x0000000213107824 */ /* 0x001fc600078e0203 */
[----:B------:R-:W0:Y:S01]  /*46b60*/  LDC R19, c[0x0][0x248] ;  /* 0x00009200ff137b82 */ /* 0x000e220000000800 */
[----:B-----5:R-:W-:-:S04]  /*46b70*/  IADD3 R14, P2, R3, R0, RZ ;  /* 0x00000000030e7210 */ /* 0x020fc80007f5e0ff */
[----:B------:R-:W-:Y:S02]  /*46b80*/  LEA.HI.X.SX32 R15, R3, R2, 0x1, P2 ;  /* 0x00000002030f7211 */ /* 0x000fe400010f0eff */
[----:B------:R-:W-:Y:S02]  /*46b90*/  PRMT R3, R29, 0x7773, RZ ;  /* 0x000077731d037816 */ /* 0x000fe400000000ff */
[C---:B------:R-:W-:Y:S01]  /*46ba0*/  IADD3 R12, P2, R16.reuse, R0, RZ ;  /* 0x00000000100c7210 */ /* 0x040fe20007f5e0ff */
[----:B------:R-:W5:Y:S02]  /*46bb0*/  LDC R29, c[0x0][0x248] ;  /* 0x00009200ff1d7b82 */ /* 0x000f640000000800 */
[----:B------:R1:W-:Y:S01]  /*46bc0*/  @P5 STG.E.U8 desc[UR10][R14.64], R3 ;  /* 0x000000030e005986 */ /* 0x0003e2000c10110a */
[----:B------:R-:W-:Y:S02]  /*46bd0*/  LEA.HI.X.SX32 R13, R16, R2, 0x1, P2 ;  /* 0x00000002100d7211 */ /* 0x000fe400010f0eff */
[----:B-1----:R-:W-:Y:S01]  /*46be0*/  PRMT R14, R23, 0x7773, RZ ;  /* 0x00007773170e7816 */ /* 0x002fe200000000ff */
[----:B------:R-:W-:-:S04]  /*46bf0*/  IMAD R3, R17, 0x2, R16 ;  /* 0x0000000211037824 */ /* 0x000fc800078e0210 */
[----:B------:R1:W-:Y:S01]  /*46c00*/  @P4 STG.E.U8 desc[UR10][R12.64], R14 ;  /* 0x0000000e0c004986 */ /* 0x0003e2000c10110a */
[----:B------:R-:W-:Y:S01]  /*46c10*/  IMAD R15, R18, 0x2, R3 ;  /* 0x00000002120f7824 */ /* 0x000fe200078e0203 */
[----:B-1----:R-:W-:-:S04]  /*46c20*/  IADD3 R12, P4, R3, R0, RZ ;  /* 0x00000000030c7210 */ /* 0x002fc80007f9e0ff */
[----:B------:R-:W-:Y:S02]  /*46c30*/  LEA.HI.X.SX32 R13, R3, R2, 0x1, P4 ;  /* 0x00000002030d7211 */ /* 0x000fe400020f0eff */
[----:B------:R-:W-:-:S04]  /*46c40*/  IADD3 R16, P4, R15, R0, RZ ;  /* 0x000000000f107210 */ /* 0x000fc80007f9e0ff */
        /* <DEDUP_REMOVED lines=8> */
[----:B------:R-:W-:-:S02]  /*46cd0*/  IMAD R3, R28, 0x2, R15 ;  /* 0x000000021c037824 */ /* 0x000fc400078e020f */
[----:B------:R-:W3:Y:S01]  /*46ce0*/  LDL.LU R5, [R1+0x1280] ;  /* 0x0012800001057983 */ /* 0x000ee20000300800 */
[----:B------:R-:W-:Y:S01]  /*46cf0*/  PRMT R14, R22, 0x7773, RZ ;  /* 0x00007773160e7816 */ /* 0x000fe200000000ff */
[----:B------:R-:W-:Y:S01]  /*46d00*/  ULDC UR4, c[0x0][0x22c] ;  /* 0x00008b0000047ab9 */ /* 0x000fe20000000800 */
[----:B------:R-:W-:Y:S01]  /*46d10*/  PRMT R18, R7, 0x7773, RZ ;  /* 0x0000777307127816 */ /* 0x000fe200000000ff */
[----:B------:R-:W1:Y:S02]  /*46d20*/  LDC R28, c[0x0][0x248] ;  /* 0x00009200ff1c7b82 */ /* 0x000e640000000800 */
[----:B------:R0:W-:Y:S04]  /*46d30*/  @P6 STG.E.U8 desc[UR10][R12.64], R14 ;  /* 0x0000000e0c006986 */ /* 0x0001e8000c10110a */
[----:B------:R5:W-:Y:S01]  /*46d40*/  @P3 STG.E.U8 desc[UR10][R16.64], R18 ;  /* 0x0000001210003986 */ /* 0x000be2000c10110a */
[----:B0-----:R-:W-:Y:S01]  /*46d50*/  IADD3 R12, P6, R3, R0, RZ ;  /* 0x00000000030c7210 */ /* 0x001fe20007fde0ff */
[----:B-----5:R-:W-:-:S03]  /*46d60*/  IMAD R16, R29, 0x2, R3 ;  /* 0x000000021d107824 */ /* 0x020fc600078e0203 */
[----:B------:R-:W-:Y:S01]  /*46d70*/  LEA.HI.X.SX32 R13, R3, R2, 0x1, P6 ;  /* 0x00000002030d7211 */ /* 0x000fe200030f0eff */
[----:B------:R-:W0:Y:S01]  /*46d80*/  LDC R29, c[0x0][0x248] ;  /* 0x00009200ff1d7b82 */ /* 0x000e220000000800 */
[----:B------:R-:W-:-:S05]  /*46d90*/  PRMT R3, R11, 0x7773, RZ ;  /* 0x000077730b037816 */ /* 0x000fca00000000ff */
[----:B------:R5:W-:Y:S01]  /*46da0*/  @P5 STG.E.U8 desc[UR10][R12.64], R3 ;  /* 0x000000030c005986 */ /* 0x000be2000c10110a */
[----:B------:R-:W-:Y:S01]  /*46db0*/  IADD3 R14, P6, R16, R0, RZ ;  /* 0x00000000100e7210 */ /* 0x000fe20007fde0ff */
[----:B------:R-:W0:Y:S01]  /*46dc0*/  LDC R18, c[0x0][0x248] ;  /* 0x00009200ff127b82 */ /* 0x000e220000000800 */
[----:B-----5:R-:W-:Y:S02]  /*46dd0*/  PRMT R12, R8, 0x7773, RZ ;  /* 0x00007773080c7816 */ /* 0x020fe400000000ff */
[----:B------:R-:W-:Y:S02]  /*46de0*/  LEA.HI.X.SX32 R15, R16, R2, 0x1, P6 ;  /* 0x00000002100f7211 */ /* 0x000fe400030f0eff */
[----:B--2---:R-:W-:Y:S02]  /*46df0*/  ISETP.LT.AND P3, PT, R4, UR4, !P0 ;  /* 0x0000000404007c0c */ /* 0x004fe4000c761270 */
[----:B---3--:R-:W-:Y:S01]  /*46e00*/  ISETP.LT.AND P6, PT, R5, UR5, !P0 ;  /* 0x0000000505007c0c */ /* 0x008fe2000c7c1270 */
[----:B------:R-:W2:Y:S01]  /*46e10*/  LDL.LU R4, [R1+0x1288] ;  /* 0x0012880001047983 */ /* 0x000ea20000300800 */
[----:B------:R-:W-:Y:S01]  /*46e20*/  IMAD R3, R19, 0x2, R16 ;  /* 0x0000000213037824 */ /* 0x000fe200078e0210 */
[----:B------:R-:W-:Y:S01]  /*46e30*/  ULDC UR4, c[0x0][0x22c] ;  /* 0x00008b0000047ab9 */ /* 0x000fe20000000800 */
[----:B------:R-:W3:Y:S01]  /*46e40*/  LDC R19, c[0x0][0x248] ;  /* 0x00009200ff137b82 */ /* 0x000ee20000000800 */
[----:B------:R-:W5:Y:S01]  /*46e50*/  LDL.LU R22, [R1+0x70] ;  /* 0x0000700001167983 */ /* 0x000f620000300800 */
[----:B------:R-:W-:-:S03]  /*46e60*/  ULDC UR5, c[0x0][0x22c] ;  /* 0x00008b0000057ab9 */ /* 0x000fc60000000800 */
[----:B------:R-:W3:Y:S04]  /*46e70*/  LDL.LU R8, [R1+0x128c] ;  /* 0x00128c0001087983 */ /* 0x000ee80000300800 */
[----:B------:R-:W3:Y:S04]  /*46e80*/  LDL.LU R7, [R1+0x1290] ;  /* 0x0012900001077983 */ /* 0x000ee80000300800 */
[----:B------:R-:W3:Y:S01]  /*46e90*/  LDL.LU R5, [R1+0x1294] ;  /* 0x0012940001057983 */ /* 0x000ee20000300800 */
[----:B-1----:R-:W-:Y:S02]  /*46ea0*/  IMAD R17, R28, 0x2, R3 ;  /* 0x000000021c117824 */ /* 0x002fe400078e0203 */
[----:B------:R-:W1:Y:S01]  /*46eb0*/  LDC R28, c[0x0][0x248] ;  /* 0x00009200ff1c7b82 */ /* 0x000e620000000800 */
[----:B------:R0:W-:Y:S01]  /*46ec0*/  @P2 STG.E.U8 desc[UR10][R14.64], R12 ;  /* 0x0000000c0e002986 */ /* 0x0001e2000c10110a */
[----:B----4-:R-:W-:Y:S01]  /*46ed0*/  ISETP.LT.AND P5, PT, R6, UR4, !P0 ;  /* 0x0000000406007c0c */ /* 0x010fe2000c7a1270 */
[----:B------:R-:W-:-:S02]  /*46ee0*/  ULDC UR4, c[0x0][0x22c] ;  /* 0x00008b0000047ab9 */ /* 0x000fc40000000800 */
[----:B------:R-:W4:Y:S04]  /*46ef0*/  LDL.LU R23, [R1+0x74] ;  /* 0x0000740001177983 */ /* 0x000f280000300800 */
[----:B------:R-:W4:Y:S01]  /*46f00*/  LDL.LU R6, [R1+0x78] ;  /* 0x0000780001067983 */ /* 0x000f220000300800 */
[C---:B0-----:R-:W-:Y:S02]  /*46f10*/  IADD3 R12, P2, R3.reuse, R0, RZ ;  /* 0x00000000030c7210 */ /* 0x041fe40007f5e0ff */
[----:B------:R-:W-:Y:S02]  /*46f20*/  PRMT R14, R10, 0x7773, RZ ;  /* 0x000077730a0e7816 */ /* 0x000fe400000000ff */
[----:B------:R-:W-:Y:S01]  /*46f30*/  LEA.HI.X.SX32 R13, R3, R2, 0x1, P2 ;  /* 0x00000002030d7211 */ /* 0x000fe200010f0eff */
[----:B------:R-:W-:Y:S01]  /*46f40*/  IMAD R3, R29, 0x2, R17 ;  /* 0x000000021d037824 */ /* 0x000fe200078e0211 */
[----:B------:R-:W-:-:S03]  /*46f50*/  IADD3 R16, P2, R17, R0, RZ ;  /* 0x0000000011107210 */ /* 0x000fc60007f5e0ff */
[----:B------:R0:W-:Y:S01]  /*46f60*/  @P4 STG.E.U8 desc[UR10][R12.64], R14 ;  /* 0x0000000e0c004986 */ /* 0x0001e2000c10110a */
[----:B------:R-:W-:Y:S02]  /*46f70*/  LEA.HI.X.SX32 R17, R17, R2, 0x1, P2 ;  /* 0x0000000211117211 */ /* 0x000fe400010f0eff */
[----:B------:R-:W-:Y:S02]  /*46f80*/  PRMT R15, R9, 0x7773, RZ ;  /* 0x00007773090f7816 */ /* 0x000fe400000000ff */
[----:B0-----:R-:W-:-:S04]  /*46f90*/  IADD3 R12, P2, R3, R0, RZ ;  /* 0x00000000030c7210 */ /* 0x001fc80007f5e0ff */
[----:B------:R-:W-:Y:S01]  /*46fa0*/  LEA.HI.X.SX32 R13, R3, R2, 0x1, P2 ;  /* 0x00000002030d7211 */ /* 0x000fe200010f0eff */
[----:B------:R-:W-:Y:S01]  /*46fb0*/  IMAD R3, R18, 0x2, R3 ;  /* 0x0000000212037824 */ /* 0x000fe200078e0203 */
[----:B------:R-:W-:Y:S01]  /*46fc0*/  @P3 STG.E.U8 desc[UR10][R16.64], R15 ;  /* 0x0000000f10003986 */ /* 0x000fe2000c10110a */
[----:B------:R-:W0:Y:S01]  /*46fd0*/  LDC R18, c[0x0][0x248] ;  /* 0x00009200ff127b82 */ /* 0x000e220000000800 */
[----:B--2---:R-:W-:Y:S01]  /*46fe0*/  ISETP.LT.AND P4, PT, R4, UR4, !P0 ;  /* 0x0000000404007c0c */ /* 0x004fe2000c781270 */
[----:B------:R-:W-:Y:S01]  /*46ff0*/  ULDC UR4, c[0x0][0x22c] ;  /* 0x00008b0000047ab9 */ /* 0x000fe20000000800 */
[----:B------:R-:W2:Y:S01]  /*47000*/  LDL.LU R4, [R1+0x7c] ;  /* 0x00007c0001047983 */ /* 0x000ea20000300800 */
[----:B-----5:R-:W-:Y:S02]  /*47010*/  PRMT R14, R22, 0x7770, RZ ;  /* 0x00007770160e7816 */ /* 0x020fe400000000ff */
[----:B---3--:R-:W-:-:S03]  /*47020*/  ISETP.LT.AND P3, PT, R8, UR4, !P0 ;  /* 0x0000000408007c0c */ /* 0x008fc6000c761270 */
[----:B------:R3:W-:Y:S01]  /*47030*/  @P5 STG.E.U8 desc[UR10][R12.64], R14 ;  /* 0x0000000e0c005986 */ /* 0x0007e2000c10110a */
[----:B------:R-:W-:Y:S02]  /*47040*/  ULDC UR4, c[0x0][0x22c] ;  /* 0x00008b0000047ab9 */ /* 0x000fe40000000800 */
[----:B------:R-:W-:Y:S01]  /*47050*/  ISETP.LT.AND P2, PT, R7, UR4, !P0 ;  /* 0x0000000407007c0c */ /* 0x000fe2000c741270 */
[----:B------:R-:W-:Y:S01]  /*47060*/  ULDC UR4, c[0x0][0x22c] ;  /* 0x00008b0000047ab9 */ /* 0x000fe20000000800 */
[----:B------:R-:W5:Y:S04]  /*47070*/  LDL.LU R7, [R1+0x1298] ;  /* 0x0012980001077983 */ /* 0x000f680000300800 */
[----:B------:R-:W5:Y:S01]  /*47080*/  LDL.LU R11, [R1+0x80] ;  /* 0x00008000010b7983 */ /* 0x000f620000300800 */
[----:B---3--:R-:W-:Y:S01]  /*47090*/  IADD3 R14, P5, R3, R0, RZ ;  /* 0x00000000030e7210 */ /* 0x008fe20007fbe0ff */
[----:B------:R-:W-:-:S02]  /*470a0*/  IMAD R13, R19, 0x2, R3 ;  /* 0x00000002130d7824 */ /* 0x000fc400078e0203 */
[----:B------:R-:W3:Y:S01]  /*470b0*/  LDL.LU R10, [R1+0x84] ;  /* 0x00008400010a7983 */ /* 0x000ee20000300800 */
[----:B------:R-:W5:Y:S01]  /*470c0*/  LDC R19, c[0x0][0x248] ;  /* 0x00009200ff137b82 */ /* 0x000f620000000800 */
[----:B------:R-:W-:Y:S02]  /*470d0*/  LEA.HI.X.SX32 R15, R3, R2, 0x1, P5 ;  /* 0x00000002030f7211 */ /* 0x000fe400028f0eff */
[C---:B------:R-:W-:Y:S01]  /*470e0*/  IADD3 R12, P5, R13.reuse, R0, RZ ;  /* 0x000000000d0c7210 */ /* 0x040fe20007fbe0ff */
[----:B-1----:R-:W-:Y:S01]  /*470f0*/  IMAD R16, R28, 0x2, R13 ;  /* 0x000000021c107824 */ /* 0x002fe200078e020d */
[----:B------:R-:W3:Y:S02]  /*47100*/  LDL.LU R29, [R1+0x129c] ;  /* 0x00129c00011d7983 */ /* 0x000ee40000300800 */
[----:B------:R-:W-:Y:S01]  /*47110*/  LEA.HI.X.SX32 R13, R13, R2, 0x1, P5 ;  /* 0x000000020d0d7211 */ /* 0x000fe200028f0eff */
[----:B------:R-:W1:Y:S01]  /*47120*/  LDC R28, c[0x0][0x248] ;  /* 0x00009200ff1c7b82 */ /* 0x000e620000000800 */
[----:B------:R-:W-:Y:S01]  /*47130*/  ISETP.LT.AND P5, PT, R5, UR4, !P0 ;  /* 0x0000000405007c0c */ /* 0x000fe2000c7a1270 */
[----:B------:R-:W-:Y:S01]  /*47140*/  ULDC UR4, c[0x0][0x22c] ;  /* 0x00008b0000047ab9 */ /* 0x000fe20000000800 */
[----:B------:R-:W3:Y:S01]  /*47150*/  LDL.LU R5, [R1+0x12a0] ;  /* 0x0012a00001057983 */ /* 0x000ee20000300800 */
[----:B----4-:R-:W-:-:S02]  /*47160*/  PRMT R17, R23, 0x7770, RZ ;  /* 0x0000777017117816 */ /* 0x010fc400000000ff */
[----:B------:R-:W-:Y:S01]  /*47170*/  PRMT R3, R6, 0x7770, RZ ;  /* 0x0000777006037816 */ /* 0x000fe200000000ff */
[----:B------:R-:W4:Y:S04]  /*47180*/  LDL.LU R9, [R1+0x88] ;  /* 0x0000880001097983 */ /* 0x000f280000300800 */
[----:B------:R0:W-:Y:S04]  /*47190*/  @P6 STG.E.U8 desc[UR10][R14.64], R17 ;  /* 0x000000110e006986 */ /* 0x0001e8000c10110a */
[----:B------:R0:W-:Y:S04]  /*471a0*/  @P4 STG.E.U8 desc[UR10][R12.64], R3 ;  /* 0x000000030c004986 */ /* 0x0001e8000c10110a */
[----:B------:R-:W4:Y:S01]  /*471b0*/  LDL.LU R8, [R1+0x8c] ;  /* 0x00008c0001087983 */ /* 0x000f220000300800 */
[C---:B0-----:R-:W-:Y:S01]  /*471c0*/  IADD3 R14, P6, R16.reuse, R0, RZ ;  /* 0x00000000100e7210 */ /* 0x041fe20007fde0ff */
[----:B------:R-:W0:Y:S03]  /*471d0*/  LDC R17, c[0x0][0x248] ;  /* 0x00009200ff117b82 */ /* 0x000e260000000800 */
[----:B------:R-:W-:Y:S01]  /*471e0*/  LEA.HI.X.SX32 R15, R16, R2, 0x1, P6 ;  /* 0x00000002100f7211 */ /* 0x000fe200030f0eff */
[----:B------:R-:W-:-:S04]  /*471f0*/  IMAD R13, R18, 0x2, R16 ;  /* 0x00000002120d7824 */ /* 0x000fc800078e0210 */
[----:B------:R-:W1:Y:S08]  /*47200*/  LDC R16, c[0x0][0x248] ;  /* 0x00009200ff107b82 */ /* 0x000e700000000800 */
[----:B------:R-:W4:Y:S01]  /*47210*/  LDC R18, c[0x0][0x248] ;  /* 0x00009200ff127b82 */ /* 0x000f220000000800 */
[----:B--2---:R-:W-:-:S05]  /*47220*/  PRMT R3, R4, 0x7770, RZ ;  /* 0x0000777004037816 */ /* 0x004fca00000000ff */
[----:B------:R2:W-:Y:S01]  /*47230*/  @P3 STG.E.U8 desc[UR10][R14.64], R3 ;  /* 0x000000030e003986 */ /* 0x0005e2000c10110a */
[----:B------:R-:W-:Y:S02]  /*47240*/  IADD3 R12, P3, R13, R0, RZ ;  /* 0x000000000d0c7210 */ /* 0x000fe40007f7e0ff */
[----:B-----5:R-:W-:Y:S01]  /*47250*/  ISETP.LT.AND P6, PT, R7, UR4, !P0 ;  /* 0x0000000407007c0c */ /* 0x020fe2000c7c1270 */
[----:B------:R-:W-:Y:S01]  /*47260*/  ULDC UR4, c[0x0][0x22c] ;  /* 0x00008b0000047ab9 */ /* 0x000fe20000000800 */
[----:B------:R-:W5:Y:S01]  /*47270*/  LDL.LU R7, [R1+0x12a4] ;  /* 0x0012a40001077983 */ /* 0x000f620000300800 */
[----:B--2---:R-:W-:Y:S01]  /*47280*/  IMAD R3, R19, 0x2, R13 ;  /* 0x0000000213037824 */ /* 0x004fe200078e020d */
[----:B------:R-:W-:Y:S01]  /*47290*/  LEA.HI.X.SX32 R13, R13, R2, 0x1, P3 ;  /* 0x000000020d0d7211 */ /* 0x000fe200018f0eff */
[----:B------:R-:W2:Y:S01]  /*472a0*/  LDC R19, c[0x0][0x248] ;  /* 0x00009200ff137b82 */ /* 0x000ea20000000800 */
[----:B------:R-:W-:-:S05]  /*472b0*/  PRMT R15, R11, 0x7770, RZ ;  /* 0x000077700b0f7816 */ /* 0x000fca00000000ff */
[----:B------:R0:W-:Y:S01]  /*472c0*/  @P2 STG.E.U8 desc[UR10][R12.64], R15 ;  /* 0x0000000f0c002986 */ /* 0x0001e2000c10110a */
[----:B---3--:R-:W-:Y:S01]  /*472d0*/  ISETP.LT.AND P4, PT, R29, UR4, !P0 ;  /* 0x000000041d007c0c */ /* 0x008fe2000c781270 */
[----:B------:R-:W-:Y:S02]  /*472e0*/  ULDC UR4, c[0x0][0x22c] ;  /* 0x00008b0000047ab9 */ /* 0x000fe40000000800 */
[----:B------:R-:W-:Y:S01]  /*472f0*/  ISETP.LT.AND P2, PT, R5, UR4, !P0 ;  /* 0x0000000405007c0c */ /* 0x000fe2000c741270 */
[----:B------:R-:W-:Y:S01]  /*47300*/  ULDC UR4, c[0x0][0x22c] ;  /* 0x00008b0000047ab9 */ /* 0x000fe20000000800 */
[----:B------:R-:W3:Y:S01]  /*47310*/  LDL.LU R5, [R1+0x12a8] ;  /* 0x0012a80001057983 */ /* 0x000ee20000300800 */
[C---:B------:R-:W-:Y:S02]  /*47320*/  IADD3 R14, P3, R3.reuse, R0, RZ ;  /* 0x00000000030e7210 */ /* 0x040fe40007f7e0ff */
[----:B0-----:R-:W-:Y:S02]  /*47330*/  PRMT R12, R10, 0x7770, RZ ;  /* 0x000077700a0c7816 */ /* 0x001fe400000000ff */
[----:B------:R-:W-:Y:S01]  /*47340*/  LEA.HI.X.SX32 R15, R3, R2, 0x1, P3 ;  /* 0x00000002030f7211 */ /* 0x000fe200018f0eff */
[----:B------:R-:W-:-:S04]  /*47350*/  IMAD R3, R17, 0x2, R3 ;  /* 0x0000000211037824 */ /* 0x000fc800078e0203 */
[----:B------:R0:W-:Y:S01]  /*47360*/  @P5 STG.E.U8 desc[UR10][R14.64], R12 ;  /* 0x0000000c0e005986 */ /* 0x0001e2000c10110a */
[----:B-1----:R-:W-:Y:S01]  /*47370*/  IMAD R13, R16, 0x2, R3 ;  /* 0x00000002100d7824 */ /* 0x002fe200078e0203 */
[----:B0-----:R-:W-:-:S04]  /*47380*/  IADD3 R14, P5, R3, R0, RZ ;  /* 0x00000000030e7210 */ /* 0x001fc80007fbe0ff */
[----:B------:R-:W-:Y:S02]  /*47390*/  LEA.HI.X.SX32 R15, R3, R2, 0x1, P5 ;  /* 0x00000002030f7211 */ /* 0x000fe400028f0eff */
[----:B------:R-:W-:Y:S01]  /*473a0*/  IADD3 R12, P5, R13, R0, RZ ;  /* 0x000000000d0c7210 */ /* 0x000fe20007fbe0ff */
[----:B------:R-:W-:Y:S01]  /*473b0*/  IMAD R16, R28, 0x2, R13 ;  /* 0x000000021c107824 */ /* 0x000fe200078e020d */
[----:B-----5:R-:W-:Y:S01]  /*473c0*/  ISETP.LT.AND P3, PT, R7, UR4, !P0 ;  /* 0x0000000407007c0c */ /* 0x020fe2000c761270 */
[----:B------:R-:W-:Y:S01]  /*473d0*/  ULDC UR4, c[0x0][0x22c] ;  /* 0x00008b0000047ab9 */ /* 0x000fe20000000800 */
[----:B------:R-:W5:Y:S01]  /*473e0*/  LDL.LU R7, [R1+0x12ac] ;  /* 0x0012ac0001077983 */ /* 0x000f620000300800 */
[----:B------:R-:W-:Y:S01]  /*473f0*/  LEA.HI.X.SX32 R13, R13, R2, 0x1, P5 ;  /* 0x000000020d0d7211 */ /* 0x000fe200028f0eff */
[----:B------:R-:W0:Y:S02]  /*47400*/  LDC R28, c[0x0][0x248] ;  /* 0x00009200ff1c7b82 */ /* 0x000e240000000800 */
[----:B------:R-:W5:Y:S01]  /*47410*/  LDL.LU R29, [R1+0x12b0] ;  /* 0x0012b000011d7983 */ /* 0x000f620000300800 */
[----:B---3--:R-:W-:Y:S01]  /*47420*/  ISETP.LT.AND P5, PT, R5, UR4, !P0 ;  /* 0x0000000405007c0c */ /* 0x008fe2000c7a1270 */
[----:B------:R-:W-:-:S02]  /*47430*/  ULDC UR4, c[0x0][0x22c] ;  /* 0x00008b0000047ab9 */ /* 0x000fc40000000800 */
[----:B------:R-:W3:Y:S01]  /*47440*/  LDL.LU R5, [R1+0x12b4] ;  /* 0x0012b40001057983 */ /* 0x000ee20000300800 */
[----:B----4-:R-:W-:Y:S02]  /*47450*/  PRMT R17, R9, 0x7770, RZ ;  /* 0x0000777009117816 */ /* 0x010fe400000000ff */
[----:B------:R-:W-:-:S03]  /*47460*/  PRMT R3, R8, 0x7770, RZ ;  /* 0x0000777008037816 */ /* 0x000fc600000000ff */
[----:B------:R1:W-:Y:S04]  /*47470*/  @P6 STG.E.U8 desc[UR10][R14.64], R17 ;  /* 0x000000110e006986 */ /* 0x0003e8000c10110a */
[----:B------:R4:W-:Y:S01]  /*47480*/  @P4 STG.E.U8 desc[UR10][R12.64], R3 ;  /* 0x000000030c004986 */ /* 0x0009e2000c10110a */
[C---:B-1----:R-:W-:Y:S01]  /*47490*/  IADD3 R14, P6, R16.reuse, R0, RZ ;  /* 0x00000000100e7210 */ /* 0x042fe20007fde0ff */
[----:B------:R-:W1:Y:S03]  /*474a0*/  LDC R17, c[0x0][0x248] ;  /* 0x00009200ff117b82 */ /* 0x000e660000000800 */
[----:B------:R-:W-:Y:S01]  /*474b0*/  LEA.HI.X.SX32 R15, R16, R2, 0x1, P6 ;  /* 0x00000002100f7211 */ /* 0x000fe200030f0eff */
[----:B----4-:R-:W-:Y:S01]  /*474c0*/  IMAD R13, R18, 0x2, R16 ;  /* 0x00000002120d7824 */ /* 0x010fe200078e0210 */
[----:B------:R-:W-:-:S03]  /*474d0*/  PRMT R3, R22, 0x7771, RZ ;  /* 0x0000777116037816 */ /* 0x000fc600000000ff */
[----:B------:R-:W4:Y:S02]  /*474e0*/  LDC R16, c[0x0][0x248] ;  /* 0x00009200ff107b82 */ /* 0x000f240000000800 */
[----:B------:R2:W-:Y:S01]  /*474f0*/  @P2 STG.E.U8 desc[UR10][R14.64], R3 ;  /* 0x000000030e002986 */ /* 0x0005e2000c10110a */
[----:B------:R-:W-:-:S05]  /*47500*/  IADD3 R12, P2, R13, R0, RZ ;  /* 0x000000000d0c7210 */ /* 0x000fca0007f5e0ff */
[----:B------:R-:W0:Y:S01]  /*47510*/  LDC R18, c[0x0][0x248] ;  /* 0x00009200ff127b82 */ /* 0x000e220000000800 */
[----:B--2---:R-:W-:Y:S01]  /*47520*/  IMAD R3, R19, 0x2, R13 ;  /* 0x0000000213037824 */ /* 0x004fe200078e020d */
[----:B------:R-:W-:-:S06]  /*47530*/  LEA.HI.X.SX32 R13, R13, R2, 0x1, P2 ;  /* 0x000000020d0d7211 */ /* 0x000fcc00010f0eff */
[----:B------:R-:W2:Y:S01]  /*47540*/  LDC R19, c[0x0][0x248] ;  /* 0x00009200ff137b82 */ /* 0x000ea20000000800 */
[----:B------:R-:W-:-:S05]  /*47550*/  PRMT R15, R23, 0x7771, RZ ;  /* 0x00007771170f7816 */ /* 0x000fca00000000ff */
[----:B------:R1:W-:Y:S01]  /*47560*/  @P3 STG.E.U8 desc[UR10][R12.64], R15 ;  /* 0x0000000f0c003986 */ /* 0x0003e2000c10110a */
[----:B-----5:R-:W-:Y:S01]  /*47570*/  ISETP.LT.AND P6, PT, R7, UR4, !P0 ;  /* 0x0000000407007c0c */ /* 0x020fe2000c7c1270 */
[----:B------:R-:W-:Y:S02]  /*47580*/  ULDC UR4, c[0x0][0x22c] ;  /* 0x00008b0000047ab9 */ /* 0x000fe40000000800 */
[----:B------:R-:W5:Y:S01]  /*47590*/  LDL.LU R7, [R1+0x12b8] ;  /* 0x0012b80001077983 */ /* 0x000f620000300800 */
[----:B------:R-:W-:Y:S01]  /*475a0*/  ISETP.LT.AND P4, PT, R29, UR4, !P0 ;  /* 0x000000041d007c0c */ /* 0x000fe2000c781270 */
[----:B------:R-:W-:Y:S02]  /*475b0*/  ULDC UR4, c[0x0][0x22c] ;  /* 0x00008b0000047ab9 */ /* 0x000fe40000000800 */
[----:B---3--:R-:W-:Y:S01]  /*475c0*/  ISETP.LT.AND P3, PT, R5, UR4, !P0 ;  /* 0x0000000405007c0c */ /* 0x008fe2000c761270 */
[----:B------:R-:W-:Y:S01]  /*475d0*/  ULDC UR4, c[0x0][0x22c] ;  /* 0x00008b0000047ab9 */ /* 0x000fe20000000800 */
[----:B------:R-:W3:Y:S01]  /*475e0*/  LDL.LU R5, [R1+0x12bc] ;  /* 0x0012bc0001057983 */ /* 0x000ee20000300800 */
[----:B------:R-:W-:-:S02]  /*475f0*/  IADD3 R14, P2, R3, R0, RZ ;  /* 0x00000000030e7210 */ /* 0x000fc40007f5e0ff */
[----:B-1----:R-:W-:Y:S02]  /*47600*/  PRMT R12, R6, 0x7771, RZ ;  /* 0x00007771060c7816 */ /* 0x002fe400000000ff */
[----:B------:R-:W-:Y:S01]  /*47610*/  LEA.HI.X.SX32 R15, R3, R2, 0x1, P2 ;  /* 0x00000002030f7211 */ /* 0x000fe200010f0eff */
[----:B------:R-:W-:-:S04]  /*47620*/  IMAD R3, R17, 0x2, R3 ;  /* 0x0000000211037824 */ /* 0x000fc800078e0203 */
[----:B------:R1:W-:Y:S01]  /*47630*/  @P5 STG.E.U8 desc[UR10][R14.64], R12 ;  /* 0x0000000c0e005986 */ /* 0x0003e2000c10110a */
[----:B----4-:R-:W-:Y:S01]  /*47640*/  IMAD R13, R16, 0x2, R3 ;  /* 0x00000002100d7824 */ /* 0x010fe200078e0203 */
[----:B-1----:R-:W-:-:S04]  /*47650*/  IADD3 R14, P5, R3, R0, RZ ;  /* 0x00000000030e7210 */ /* 0x002fc80007fbe0ff */
[----:B------:R-:W-:Y:S02]  /*47660*/  LEA.HI.X.SX32 R15, R3, R2, 0x1, P5 ;  /* 0x00000002030f7211 */ /* 0x000fe400028f0eff */
[----:B------:R-:W-:Y:S01]  /*47670*/  IADD3 R12, P5, R13, R0, RZ ;  /* 0x000000000d0c7210 */ /* 0x000fe20007fbe0ff */
[----:B0-----:R-:W-:Y:S01]  /*47680*/  IMAD R16, R28, 0x2, R13 ;  /* 0x000000021c107824 */ /* 0x001fe200078e020d */
[----:B-----5:R-:W-:Y:S01]  /*47690*/  ISETP.LT.AND P2, PT, R7, UR4, !P0 ;  /* 0x0000000407007c0c */ /* 0x020fe2000c741270 */
[----:B------:R-:W-:Y:S01]  /*476a0*/  ULDC UR4, c[0x0][0x22c] ;  /* 0x00008b0000047ab9 */ /* 0x000fe20000000800 */
[----:B------:R-:W4:Y:S01]  /*476b0*/  LDL.LU R7, [R1+0x12c0] ;  /* 0x0012c00001077983 */ /* 0x000f220000300800 */
[----:B------:R-:W-:Y:S01]  /*476c0*/  LEA.HI.X.SX32 R13, R13, R2, 0x1, P5 ;  /* 0x000000020d0d7211 */ /* 0x000fe200028f0eff */
[----:B------:R-:W0:Y:S02]  /*476d0*/  LDC R28, c[0x0][0x248] ;  /* 0x00009200ff1c7b82 */ /* 0x000e240000000800 */
[----:B------:R-:W5:Y:S01]  /*476e0*/  LDL.LU R29, [R1+0x12c4] ;  /* 0x0012c400011d7983 */ /* 0x000f620000300800 */
[----:B---3--:R-:W-:Y:S01]  /*476f0*/  ISETP.LT.AND P5, PT, R5, UR4, !P0 ;  /* 0x0000000405007c0c */ /* 0x008fe2000c7a1270 */
[----:B------:R-:W-:-:S02]  /*47700*/  ULDC UR4, c[0x0][0x22c] ;  /* 0x00008b0000047ab9 */ /* 0x000fc40000000800 */
[----:B------:R-:W3:Y:S01]  /*47710*/  LDL.LU R5, [R1+0x12c8] ;  /* 0x0012c80001057983 */ /* 0x000ee20000300800 */
[----:B------:R-:W-:Y:S02]  /*47720*/  PRMT R17, R4, 0x7771, RZ ;  /* 0x0000777104117816 */ /* 0x000fe400000000ff */
[----:B------:R-:W-:-:S03]  /*47730*/  PRMT R3, R11, 0x7771, RZ ;  /* 0x000077710b037816 */ /* 0x000fc600000000ff */
[----:B------:R1:W-:Y:S04]  /*47740*/  @P6 STG.E.U8 desc[UR10][R14.64], R17 ;  /* 0x000000110e006986 */ /* 0x0003e8000c10110a */
[----:B------:R2:W-:Y:S01]  /*47750*/  @P4 STG.E.U8 desc[UR10][R12.64], R3 ;  /* 0x000000030c004986 */ /* 0x0005e2000c10110a */
[C---:B-1----:R-:W-:Y:S01]  /*47760*/  IADD3 R14, P6, R16.reuse, R0, RZ ;  /* 0x00000000100e7210 */ /* 0x042fe20007fde0ff */
[----:B------:R-:W1:Y:S03]  /*47770*/  LDC R17, c[0x0][0x248] ;  /* 0x00009200ff117b82 */ /* 0x000e660000000800 */
[----:B------:R-:W-:Y:S01]  /*47780*/  LEA.HI.X.SX32 R15, R16, R2, 0x1, P6 ;  /* 0x00000002100f7211 */ /* 0x000fe200030f0eff */
[----:B--2---:R-:W-:Y:S01]  /*47790*/  IMAD R13, R18, 0x2, R16 ;  /* 0x00000002120d7824 */ /* 0x004fe200078e0210 */
[----:B------:R-:W-:-:S03]  /*477a0*/  PRMT R3, R10, 0x7771, RZ ;  /* 0x000077710a037816 */ /* 0x000fc600000000ff */
[----:B------:R-:W2:Y:S02]  /*477b0*/  LDC R16, c[0x0][0x248] ;  /* 0x00009200ff107b82 */ /* 0x000ea40000000800 */
[----:B------:R0:W-:Y:S01]  /*477c0*/  @P3 STG.E.U8 desc[UR10][R14.64], R3 ;  /* 0x000000030e003986 */ /* 0x0001e2000c10110a */
[----:B------:R-:W-:-:S05]  /*477d0*/  IADD3 R12, P3, R13, R0, RZ ;  /* 0x000000000d0c7210 */ /* 0x000fca0007f7e0ff */
[----:B------:R-:W2:Y:S01]  /*477e0*/  LDC R18, c[0x0][0x248] ;  /* 0x00009200ff127b82 */ /* 0x000ea20000000800 */
[----:B0-----:R-:W-:Y:S01]  /*477f0*/  IMAD R3, R19, 0x2, R13 ;  /* 0x0000000213037824 */ /* 0x001fe200078e020d */
[----:B------:R-:W-:-:S06]  /*47800*/  LEA.HI.X.SX32 R13, R13, R2, 0x1, P3 ;  /* 0x000000020d0d7211 */ /* 0x000fcc00018f0eff */
[----:B------:R-:W0:Y:S01]  /*47810*/  LDC R19, c[0x0][0x248] ;  /* 0x00009200ff137b82 */ /* 0x000e220000000800 */
[----:B------:R-:W-:-:S05]  /*47820*/  PRMT R15, R9, 0x7771, RZ ;  /* 0x00007771090f7816 */ /* 0x000fca00000000ff */
[----:B------:R1:W-:Y:S01]  /*47830*/  @P2 STG.E.U8 desc[UR10][R12.64], R15 ;  /* 0x0000000f0c002986 */ /* 0x0003e2000c10110a */
[----:B----4-:R-:W-:Y:S01]  /*47840*/  ISETP.LT.AND P6, PT, R7, UR4, !P0 ;  /* 0x0000000407007c0c */ /* 0x010fe2000c7c1270 */
[----:B------:R-:W-:Y:S02]  /*47850*/  ULDC UR4, c[0x0][0x22c] ;  /* 0x00008b0000047ab9 */ /* 0x000fe40000000800 */
[----:B------:R-:W4:Y:S01]  /*47860*/  LDL.LU R7, [R1+0x12cc] ;  /* 0x0012cc0001077983 */ /* 0x000f220000300800 */
[----:B-----5:R-:W-:Y:S01]  /*47870*/  ISETP.LT.AND P4, PT, R29, UR4, !P0 ;  /* 0x000000041d007c0c */ /* 0x020fe2000c781270 */
        /* <DEDUP_REMOVED lines=9> */
[----:B--2---:R-:W-:Y:S01]  /*47910*/  IMAD R13, R16, 0x2, R3 ;  /* 0x00000002100d7824 */ /* 0x004fe200078e0203 */
[----:B-1----:R-:W-:-:S04]  /*47920*/  IADD3 R14, P5, R3, R0, RZ ;  /* 0x00000000030e7210 */ /* 0x002fc80007fbe0ff */
[----:B------:R-:W-:Y:S02]  /*47930*/  LEA.HI.X.SX32 R15, R3, R2, 0x1, P5 ;  /* 0x00000002030f7211 */ /* 0x000fe400028f0eff */
[----:B------:R-:W-:Y:S01]  /*47940*/  IADD3 R12, P5, R13, R0, RZ ;  /* 0x000000000d0c7210 */ /* 0x000fe20007fbe0ff */
[----:B------:R-:W-:Y:S01]  /*47950*/  IMAD R16, R28, 0x2, R13 ;  /* 0x000000021c107824 */ /* 0x000fe200078e020d */
[----:B----4-:R-:W-:Y:S01]  /*47960*/  ISETP.LT.AND P3, PT, R7, UR4, !P0 ;  /* 0x0000000407007c0c */ /* 0x010fe2000c761270 */
[----:B------:R-:W-:Y:S01]  /*47970*/  ULDC UR4, c[0x0][0x22c] ;  /* 0x00008b0000047ab9 */ /* 0x000fe20000000800 */
[----:B------:R-:W2:Y:S01]  /*47980*/  LDL.LU R7, [R1+0x12d4] ;  /* 0x0012d40001077983 */ /* 0x000ea20000300800 */
[----:B------:R-:W-:Y:S01]  /*47990*/  LEA.HI.X.SX32 R13, R13, R2, 0x1, P5 ;  /* 0x000000020d0d7211 */ /* 0x000fe200028f0eff */
[----:B------:R-:W1:Y:S02]  /*479a0*/  LDC R28, c[0x0][0x248] ;  /* 0x00009200ff1c7b82 */ /* 0x000e640000000800 */
[----:B------:R-:W4:Y:S01]  /*479b0*/  LDL.LU R29, [R1+0x12d8] ;  /* 0x0012d800011d7983 */ /* 0x000f220000300800 */
[----:B---3--:R-:W-:Y:S01]  /*479c0*/  ISETP.LT.AND P5, PT, R5, UR4, !P0 ;  /* 0x0000000405007c0c */ /* 0x008fe2000c7a1270 */
[----:B------:R-:W-:-:S02]  /*479d0*/  ULDC UR4, c[0x0][0x22c] ;  /* 0x00008b0000047ab9 */ /* 0x000fc40000000800 */
[----:B------:R-:W3:Y:S01]  /*479e0*/  LDL.LU R5, [R1+0x12dc] ;  /* 0x0012dc0001057983 */ /* 0x000ee20000300800 */
[----:B------:R-:W-:Y:S02]  /*479f0*/  PRMT R17, R22, 0x7772, RZ ;  /* 0x0000777216117816 */ /* 0x000fe400000000ff */
[----:B------:R-:W-:-:S03]  /*47a00*/  PRMT R3, R23, 0x7772, RZ ;  /* 0x0000777217037816 */ /* 0x000fc600000000ff */
[----:B------:R5:W-:Y:S04]  /*47a10*/  @P6 STG.E.U8 desc[UR10][R14.64], R17 ;  /* 0x000000110e006986 */ /* 0x000be8000c10110a */
[----:B------:R0:W-:Y:S01]  /*47a20*/  @P4 STG.E.U8 desc[UR10][R12.64], R3 ;  /* 0x000000030c004986 */ /* 0x0001e2000c10110a */
[C---:B-----5:R-:W-:Y:S01]  /*47a30*/  IADD3 R14, P6, R16.reuse, R0, RZ ;  /* 0x00000000100e7210 */ /* 0x060fe20007fde0ff */
[----:B------:R-:W5:Y:S03]  /*47a40*/  LDC R17, c[0x0][0x248] ;  /* 0x00009200ff117b82 */ /* 0x000f660000000800 */
[----:B------:R-:W-:Y:S01]  /*47a50*/  LEA.HI.X.SX32 R15, R16, R2, 0x1, P6 ;  /* 0x00000002100f7211 */ /* 0x000fe200030f0eff */
[----:B0-----:R-:W-:Y:S01]  /*47a60*/  IMAD R13, R18, 0x2, R16 ;  /* 0x00000002120d7824 */ /* 0x001fe200078e0210 */
[----:B------:R-:W-:-:S03]  /*47a70*/  PRMT R3, R6, 0x7772, RZ ;  /* 0x0000777206037816 */ /* 0x000fc600000000ff */
[----:B------:R-:W0:Y:S02]  /*47a80*/  LDC R16, c[0x0][0x248] ;  /* 0x00009200ff107b82 */ /* 0x000e240000000800 */
[----:B------:R1:W-:Y:S01]  /*47a90*/  @P2 STG.E.U8 desc[UR10][R14.64], R3 ;  /* 0x000000030e002986 */ /* 0x0003e2000c10110a */
[----:B------:R-:W-:-:S05]  /*47aa0*/  IADD3 R12, P2, R13, R0, RZ ;  /* 0x000000000d0c7210 */ /* 0x000fca0007f5e0ff */
[----:B------:R-:W0:Y:S01]  /*47ab0*/  LDC R18, c[0x0][0x248] ;  /* 0x00009200ff127b82 */ /* 0x000e220000000800 */
[----:B-1----:R-:W-:Y:S01]  /*47ac0*/  IMAD R3, R19, 0x2, R13 ;  /* 0x0000000213037824 */ /* 0x002fe200078e020d */
[----:B------:R-:W-:-:S06]  /*47ad0*/  LEA.HI.X.SX32 R13, R13, R2, 0x1, P2 ;  /* 0x000000020d0d7211 */ /* 0x000fcc00010f0eff */
[----:B------:R-:W1:Y:S01]  /*47ae0*/  LDC R19, c[0x0][0x248] ;  /* 0x00009200ff137b82 */ /* 0x000e620000000800 */
[----:B------:R-:W-:-:S05]  /*47af0*/  PRMT R15, R4, 0x7772, RZ ;  /* 0x00007772040f7816 */ /* 0x000fca00000000ff */
[----:B------:R5:W-:Y:S01]  /*47b00*/  @P3 STG.E.U8 desc[UR10][R12.64], R15 ;  /* 0x0000000f0c003986 */ /* 0x000be2000c10110a */
[----:B--2---:R-:W-:Y:S01]  /*47b10*/  ISETP.LT.AND P6, PT, R7, UR4, !P0 ;  /* 0x0000000407007c0c */ /* 0x004fe2000c7c1270 */
[----:B------:R-:W-:Y:S02]  /*47b20*/  ULDC UR4, c[0x0][0x22c] ;  /* 0x00008b0000047ab9 */ /* 0x000fe40000000800 */
[----:B------:R-:W2:Y:S01]  /*47b30*/  LDL.LU R7, [R1+0x12e0] ;  /* 0x0012e00001077983 */ /* 0x000ea20000300800 */
[----:B----4-:R-:W-:Y:S01]  /*47b40*/  ISETP.LT.AND P4, PT, R29, UR4, !P0 ;  /* 0x000000041d007c0c */ /* 0x010fe2000c781270 */
[----:B------:R-:W-:Y:S02]  /*47b50*/  ULDC UR4, c[0x0][0x22c] ;  /* 0x00008b0000047ab9 */ /* 0x000fe40000000800 */
[----:B---3--:R-:W-:Y:S01]  /*47b60*/  ISETP.LT.AND P3, PT, R5, UR4, !P0 ;  /* 0x0000000405007c0c */ /* 0x008fe2000c761270 */
[----:B------:R-:W-:Y:S01]  /*47b70*/  ULDC UR4, c[0x0][0x22c] ;  /* 0x00008b0000047ab9 */ /* 0x000fe20000000800 */
[----:B------:R-:W3:Y:S01]  /*47b80*/  LDL.LU R5, [R1+0x12e4] ;  /* 0x0012e40001057983 */ /* 0x000ee20000300800 */
[----:B------:R-:W-:-:S02]  /*47b90*/  IADD3 R14, P2, R3, R0, RZ ;  /* 0x00000000030e7210 */ /* 0x000fc40007f5e0ff */
[----:B-----5:R-:W-:Y:S02]  /*47ba0*/  PRMT R12, R11, 0x7772, RZ ;  /* 0x000077720b0c7816 */ /* 0x020fe400000000ff */
[----:B------:R-:W-:Y:S01]  /*47bb0*/  LEA.HI.X.SX32 R15, R3, R2, 0x1, P2 ;  /* 0x00000002030f7211 */ /* 0x000fe200010f0eff */
[----:B------:R-:W-:-:S04]  /*47bc0*/  IMAD R3, R17, 0x2, R3 ;  /* 0x0000000211037824 */ /* 0x000fc800078e0203 */
[----:B------:R4:W-:Y:S01]  /*47bd0*/  @P5 STG.E.U8 desc[UR10][R14.64], R12 ;  /* 0x0000000c0e005986 */ /* 0x0009e2000c10110a */
[----:B0-----:R-:W-:Y:S01]  /*47be0*/  IMAD R13, R16, 0x2, R3 ;  /* 0x00000002100d7824 */ /* 0x001fe200078e0203 */
[----:B----4-:R-:W-:-:S04]  /*47bf0*/  IADD3 R14, P5, R3, R0, RZ ;  /* 0x00000000030e7210 */ /* 0x010fc80007fbe0ff */
[----:B------:R-:W-:Y:S02]  /*47c00*/  LEA.HI.X.SX32 R15, R3, R2, 0x1, P5 ;  /* 0x00000002030f7211 */ /* 0x000fe400028f0eff */
[----:B------:R-:W-:Y:S01]  /*47c10*/  IADD3 R12, P5, R13, R0, RZ ;  /* 0x000000000d0c7210 */ /* 0x000fe20007fbe0ff */
[----:B------:R-:W-:Y:S01]  /*47c20*/  IMAD R16, R28, 0x2, R13 ;  /* 0x000000021c107824 */ /* 0x000fe200078e020d */
[----:B--2---:R-:W-:Y:S01]  /*47c30*/  ISETP.LT.AND P2, PT, R7, UR4, !P0 ;  /* 0x0000000407007c0c */ /* 0x004fe2000c741270 */
[----:B------:R-:W-:Y:S01]  /*47c40*/  ULDC UR4, c[0x0][0x22c] ;  /* 0x00008b0000047ab9 */ /* 0x000fe20000000800 */
[----:B------:R-:W2:Y:S01]  /*47c50*/  LDL.LU R7, [R1+0x12e8] ;  /* 0x0012e80001077983 */ /* 0x000ea20000300800 */
[----:B------:R-:W-:Y:S01]  /*47c60*/  LEA.HI.X.SX32 R13, R13, R2, 0x1, P5 ;  /* 0x000000020d0d7211 */ /* 0x000fe200028f0eff */
[----:B------:R-:W0:Y:S02]  /*47c70*/  LDC R28, c[0x0][0x248] ;  /* 0x00009200ff1c7b82 */ /* 0x000e240000000800 */
        /* <DEDUP_REMOVED lines=11> */
[----:B-1----:R-:W-:Y:S01]  /*47d30*/  IMAD R3, R18, 0x2, R16 ;  /* 0x0000000212037824 */ /* 0x002fe200078e0210 */
[----:B------:R-:W-:-:S03]  /*47d40*/  PRMT R12, R8, 0x7772, RZ ;  /* 0x00007772080c7816 */ /* 0x000fc600000000ff */
[----:B------:R-:W1:Y:S02]  /*47d50*/  LDC R18, c[0x0][0x248] ;  /* 0x00009200ff127b82 */ /* 0x000e640000000800 */
[----:B------:R0:W-:Y:S01]  /*47d60*/  @P3 STG.E.U8 desc[UR10][R14.64], R12 ;  /* 0x0000000c0e003986 */ /* 0x0001e2000c10110a */
[----:B------:R-:W-:-:S05]  /*47d70*/  IMAD R16, R19, 0x2, R3 ;  /* 0x0000000213107824 */ /* 0x000fca00078e0203 */
[----:B------:R-:W3:Y:S01]  /*47d80*/  LDC R19, c[0x0][0x248] ;  /* 0x00009200ff137b82 */ /* 0x000ee20000000800 */
[----:B0-----:R-:W-:-:S04]  /*47d90*/  IADD3 R14, P3, R3, R0, RZ ;  /* 0x00000000030e7210 */ /* 0x001fc80007f7e0ff */
[----:B------:R-:W-:Y:S02]  /*47da0*/  LEA.HI.X.SX32 R15, R3, R2, 0x1, P3 ;  /* 0x00000002030f7211 */ /* 0x000fe400018f0eff */
[----:B------:R-:W-:-:S05]  /*47db0*/  PRMT R3, R22, 0x7773, RZ ;  /* 0x0000777316037816 */ /* 0x000fca00000000ff */
[----:B------:R5:W-:Y:S02]  /*47dc0*/  @P2 STG.E.U8 desc[UR10][R14.64], R3 ;  /* 0x000000030e002986 */ /* 0x000be4000c10110a */
[----:B-----5:R-:W-:Y:S01]  /*47dd0*/  IMAD R3, R17, 0x2, R16 ;  /* 0x0000000211037824 */ /* 0x020fe200078e0210 */
[----:B------:R-:W-:-:S03]  /*47de0*/  PRMT R14, R23, 0x7773, RZ ;  /* 0x00007773170e7816 */ /* 0x000fc600000000ff */
[----:B-1----:R-:W-:Y:S01]  /*47df0*/  IMAD R15, R18, 0x2, R3 ;  /* 0x00000002120f7824 */ /* 0x002fe200078e0203 */
[----:B------:R-:W-:Y:S02]  /*47e00*/  PRMT R18, R4, 0x7773, RZ ;  /* 0x0000777304127816 */ /* 0x000fe400000000ff */
[----:B--2---:R-:W-:Y:S01]  /*47e10*/  ISETP.LT.AND P6, PT, R7, UR4, !P0 ;  /* 0x0000000407007c0c */ /* 0x004fe2000c7c1270 */
[----:B------:R-:W-:Y:S01]  /*47e20*/  ULDC UR4, c[0x0][0x22c] ;  /* 0x00008b0000047ab9 */ /* 0x000fe20000000800 */
[----:B------:R-:W2:Y:S01]  /*47e30*/  LDL.LU R7, [R1+0x12f4] ;  /* 0x0012f40001077983 */ /* 0x000ea20000300800 */
[----:B----4-:R-:W-:Y:S01]  /*47e40*/  ISETP.LT.AND P4, PT, R29, UR4, !P0 ;  /* 0x000000041d007c0c */ /* 0x010fe2000c781270 */
[----:B------:R-:W-:Y:S02]  /*47e50*/  ULDC UR4, c[0x0][0x22c] ;  /* 0x00008b0000047ab9 */ /* 0x000fe40000000800 */
[----:B------:R-:W4:Y:S01]  /*47e60*/  LDL.LU R22, [R1+0x1520] ;  /* 0x0015200001167983 */ /* 0x000f220000300800 */
[C---:B------:R-:W-:Y:S01]  /*47e70*/  IADD3 R12, P3, R16.reuse, R0, RZ ;  /* 0x00000000100c7210 */ /* 0x040fe20007f7e0ff */
[----:B------:R-:W0:Y:S01]  /*47e80*/  LDC R29, c[0x0][0x248] ;  /* 0x00009200ff1d7b82 */ /* 0x000e220000000800 */
[----:B---3--:R-:W-:Y:S01]  /*47e90*/  ISETP.LT.AND P2, PT, R5, UR4, !P0 ;  /* 0x0000000405007c0c */ /* 0x008fe2000c741270 */
[----:B------:R-:W-:Y:S01]  /*47ea0*/  ULDC UR4, c[0x0][0x22c] ;  /* 0x00008b0000047ab9 */ /* 0x000fe20000000800 */
[----:B------:R-:W3:Y:S04]  /*47eb0*/  LDL.LU R5, [R1+0x12f8] ;  /* 0x0012f80001057983 */ /* 0x000ee80000300800 */
[----:B------:R-:W5:Y:S04]  /*47ec0*/  LDL.LU R23, [R1+0x151c] ;  /* 0x00151c0001177983 */ /* 0x000f680000300800 */
[----:B------:R-:W4:Y:S01]  /*47ed0*/  LDL.LU R4, [R1+0x12fc] ;  /* 0x0012fc0001047983 */ /* 0x000f220000300800 */
[----:B------:R-:W-:-:S05]  /*47ee0*/  LEA.HI.X.SX32 R13, R16, R2, 0x1, P3 ;  /* 0x00000002100d7211 */ /* 0x000fca00018f0eff */
[----:B------:R1:W-:Y:S02]  /*47ef0*/  @P5 STG.E.U8 desc[UR10][R12.64], R14 ;  /* 0x0000000e0c005986 */ /* 0x0003e4000c10110a */
[----:B-1----:R-:W-:-:S04]  /*47f00*/  IADD3 R12, P5, R3, R0, RZ ;  /* 0x00000000030c7210 */ /* 0x002fc80007fbe0ff */
[----:B------:R-:W-:Y:S02]  /*47f10*/  LEA.HI.X.SX32 R13, R3, R2, 0x1, P5 ;  /* 0x00000002030d7211 */ /* 0x000fe400028f0eff */
[C---:B------:R-:W-:Y:S02]  /*47f20*/  IADD3 R16, P5, R15.reuse, R0, RZ ;  /* 0x000000000f107210 */ /* 0x040fe40007fbe0ff */
[----:B------:R-:W-:Y:S02]  /*47f30*/  PRMT R14, R6, 0x7773, RZ ;  /* 0x00007773060e7816 */ /* 0x000fe400000000ff */
[----:B------:R-:W-:Y:S01]  /*47f40*/  LEA.HI.X.SX32 R17, R15, R2, 0x1, P5 ;  /* 0x000000020f117211 */ /* 0x000fe200028f0eff */
[----:B------:R-:W5:Y:S04]  /*47f50*/  LDL.LU R6, [R1+0x1304] ;  /* 0x0013040001067983 */ /* 0x000f680000300800 */
[----:B------:R-:W-:Y:S04]  /*47f60*/  @P6 STG.E.U8 desc[UR10][R12.64], R14 ;  /* 0x0000000e0c006986 */ /* 0x000fe8000c10110a */
[----:B------:R1:W-:Y:S01]  /*47f70*/  @P4 STG.E.U8 desc[UR10][R16.64], R18 ;  /* 0x0000001210004986 */ /* 0x0003e2000c10110a */
[----:B--2---:R-:W-:Y:S01]  /*47f80*/  ISETP.LT.AND P3, PT, R7, UR4, !P0 ;  /* 0x0000000407007c0c */ /* 0x004fe2000c761270 */
[----:B------:R-:W-:Y:S01]  /*47f90*/  ULDC UR4, c[0x0][0x22c] ;  /* 0x00008b0000047ab9 */ /* 0x000fe20000000800 */
[----:B------:R-:W-:Y:S01]  /*47fa0*/  IMAD R3, R28, 0x2, R15 ;  /* 0x000000021c037824 */ /* 0x000fe200078e020f */
[----:B-1----:R-:W1:Y:S08]  /*47fb0*/  LDC R18, c[0x0][0x248] ;  /* 0x00009200ff127b82 */ /* 0x002e700000000800 */
[----:B------:R-:W2:Y:S01]  /*47fc0*/  LDC R28, c[0x0][0x248] ;  /* 0x00009200ff1c7b82 */ /* 0x000ea20000000800 */
[----:B---3--:R-:W-:Y:S01]  /*47fd0*/  ISETP.LT.AND P5, PT, R5, UR4, !P0 ;  /* 0x0000000405007c0c */ /* 0x008fe2000c7a1270 */
[----:B------:R-:W-:Y:S01]  /*47fe0*/  ULDC UR4, c[0x0][0x22c] ;  /* 0x00008b0000047ab9 */ /* 0x000fe20000000800 */
[----:B------:R-:W3:Y:S01]  /*47ff0*/  LDL.LU R5, [R1+0x1300] ;  /* 0x0013000001057983 */ /* 0x000ee20000300800 */
[----:B----4-:R-:W-:Y:S01]  /*48000*/  ISETP.LT.AND P4, PT, R4, UR4, !P0 ;  /* 0x0000000404007c0c */ /* 0x010fe2000c781270 */
[----:B0-----:R-:W-:-:S02]  /*48010*/  IMAD R16, R29, 0x2, R3 ;  /* 0x000000021d107824 */ /* 0x001fc400078e0203 */
[----:B------:R-:W4:Y:S01]  /*48020*/  LDL.LU R4, [R1+0x90] ;  /* 0x0000900001047983 */ /* 0x000f220000300800 */
[C---:B------:R-:W-:Y:S01]  /*48030*/  IADD3 R12, P6, R3.reuse, R0, RZ ;  /* 0x00000000030c7210 */ /* 0x040fe20007fde0ff */
[----:B------:R-:W0:Y:S01]  /*48040*/  LDC R29, c[0x0][0x248] ;  /* 0x00009200ff1d7b82 */ /* 0x000e220000000800 */
[----:B------:R-:W-:Y:S01]  /*48050*/  ULDC UR4, c[0x0][0x22c] ;  /* 0x00008b0000047ab9 */ /* 0x000fe20000000800 */
[----:B------:R-:W4:Y:S01]  /*48060*/  LDL.LU R7, [R1+0x1308] ;  /* 0x0013080001077983 */ /* 0x000f220000300800 */
[----:B------:R-:W-:Y:S02]  /*48070*/  LEA.HI.X.SX32 R13, R3, R2, 0x1, P6 ;  /* 0x00000002030d7211 */ /* 0x000fe400030f0eff */
[----:B------:R-:W-:Y:S02]  /*48080*/  PRMT R3, R11, 0x7773, RZ ;  /* 0x000077730b037816 */ /* 0x000fe400000000ff */
[----:B------:R-:W-:-:S03]  /*48090*/  IADD3 R14, P6, R16, R0, RZ ;  /* 0x00000000100e7210 */ /* 0x000fc60007fde0ff */
[----:B------:R1:W-:Y:S01]  /*480a0*/  @P2 STG.E.U8 desc[UR10][R12.64], R3 ;  /* 0x000000030c002986 */ /* 0x0003e2000c10110a */
[----:B------:R-:W-:Y:S02]  /*480b0*/  LEA.HI.X.SX32 R15, R16, R2, 0x1, P6 ;  /* 0x00000002100f7211 */ /* 0x000fe400030f0eff */
[----:B-1----:R-:W-:Y:S01]  /*480c0*/  PRMT R12, R10, 0x7773, RZ ;  /* 0x000077730a0c7816 */ /* 0x002fe200000000ff */
[----:B------:R-:W-:Y:S01]  /*480d0*/  IMAD R3, R19, 0x2, R16 ;  /* 0x0000000213037824 */ /* 0x000fe200078e0210 */
[----:B-----5:R-:W-:Y:S01]  /*480e0*/  ISETP.LT.AND P2, PT, R6, UR4, !P0 ;  /* 0x0000000406007c0c */ /* 0x020fe2000c741270 */
[----:B------:R-:W-:Y:S02]  /*480f0*/  ULDC UR4, c[0x0][0x22c] ;  /* 0x00008b0000047ab9 */ /* 0x000fe40000000800 */
[----:B------:R1:W-:Y:S01]  /*48100*/  @P3 STG.E.U8 desc[UR10][R14.64], R12 ;  /* 0x0000000c0e003986 */ /* 0x0003e2000c10110a */
[----:B--2---:R-:W-:Y:S01]  /*48110*/  IMAD R17, R28, 0x2, R3 ;  /* 0x000000021c117824 */ /* 0x004fe200078e0203 */
[----:B------:R-:W2:Y:S08]  /*48120*/  LDC R19, c[0x0][0x248] ;  /* 0x00009200ff137b82 */ /* 0x000eb00000000800 */
[----:B------:R-:W5:Y:S01]  /*48130*/  LDC R28, c[0x0][0x248] ;  /* 0x00009200ff1c7b82 */ /* 0x000f620000000800 */
[----:B-1----:R-:W-:-:S02]  /*48140*/  PRMT R14, R9, 0x7773, RZ ;  /* 0x00007773090e7816 */ /* 0x002fc400000000ff */
[----:B------:R-:W-:Y:S01]  /*48150*/  PRMT R15, R8, 0x7773, RZ ;  /* 0x00007773080f7816 */ /* 0x000fe200000000ff */
[----:B------:R-:W5:Y:S01]  /*48160*/  LDL.LU R9, [R1+0x130c] ;  /* 0x00130c0001097983 */ /* 0x000f620000300800 */
[----:B------:R-:W-:-:S03]  /*48170*/  IADD3 R12, P3, R3, R0, RZ ;  /* 0x00000000030c7210 */ /* 0x000fc60007f7e0ff */
[----:B------:R-:W5:Y:S01]  /*48180*/  LDL.LU R8, [R1+0x1310] ;  /* 0x0013100001087983 */ /* 0x000f620000300800 */
[----:B------:R-:W-:Y:S02]  /*48190*/  LEA.HI.X.SX32 R13, R3, R2, 0x1, P3 ;  /* 0x00000002030d7211 */ /* 0x000fe400018f0eff */
[----:B------:R-:W-:Y:S01]  /*481a0*/  IADD3 R16, P3, R17, R0, RZ ;  /* 0x0000000011107210 */ /* 0x000fe20007f7e0ff */
[----:B0-----:R-:W-:-:S03]  /*481b0*/  IMAD R3, R29, 0x2, R17 ;  /* 0x000000021d037824 */ /* 0x001fc600078e0211 */
[----:B------:R-:W-:Y:S02]  /*481c0*/  LEA.HI.X.SX32 R17, R17, R2, 0x1, P3 ;  /* 0x0000000211117211 */ /* 0x000fe400018f0eff */
[----:B---3--:R-:W-:Y:S01]  /*481d0*/  ISETP.LT.AND P6, PT, R5, UR5, !P0 ;  /* 0x0000000505007c0c */ /* 0x008fe2000c7c1270 */
[----:B------:R0:W-:Y:S01]  /*481e0*/  @P5 STG.E.U8 desc[UR10][R12.64], R14 ;  /* 0x0000000e0c005986 */ /* 0x0001e2000c10110a */
[----:B------:R-:W-:-:S03]  /*481f0*/  ULDC UR5, c[0x0][0x22c] ;  /* 0x00008b0000057ab9 */ /* 0x000fc60000000800 */
[----:B------:R-:W3:Y:S04]  /*48200*/  LDL.LU R5, [R1+0x94] ;  /* 0x0000940001057983 */ /* 0x000ee80000300800 */
[----:B------:R-:W3:Y:S01]  /*48210*/  LDL.LU R6, [R1+0x98] ;  /* 0x0000980001067983 */ /* 0x000ee20000300800 */
[----:B----4-:R-:W-:-:S03]  /*48220*/  ISETP.LT.AND P3, PT, R7, UR4, !P0 ;  /* 0x0000000407007c0c */ /* 0x010fc6000c761270 */
[----:B------:R-:W4:Y:S01]  /*48230*/  LDL.LU R10, [R1+0x1314] ;  /* 0x00131400010a7983 */ /* 0x000f220000300800 */
[C---:B0-----:R-:W-:Y:S01]  /*48240*/  IADD3 R12, P5, R3.reuse, R0, RZ ;  /* 0x00000000030c7210 */ /* 0x041fe20007fbe0ff */
[----:B------:R-:W-:Y:S02]  /*48250*/  ULDC UR4, c[0x0][0x22c] ;  /* 0x00008b0000047ab9 */ /* 0x000fe40000000800 */
[----:B------:R-:W4:Y:S01]  /*48260*/  LDL.LU R7, [R1+0x9c] ;  /* 0x00009c0001077983 */ /* 0x000f220000300800 */
[----:B------:R-:W-:Y:S01]  /*48270*/  LEA.HI.X.SX32 R13, R3, R2, 0x1, P5 ;  /* 0x00000002030d7211 */ /* 0x000fe200028f0eff */
[----:B------:R-:W-:Y:S01]  /*48280*/  IMAD R3, R18, 0x2, R3 ;  /* 0x0000000212037824 */ /* 0x000fe200078e0203 */
[----:B------:R-:W-:Y:S01]  /*48290*/  PRMT R14, R4, 0x7770, RZ ;  /* 0x00007770040e7816 */ /* 0x000fe200000000ff */
[----:B------:R-:W0:Y:S01]  /*482a0*/  LDC R18, c[0x0][0x248] ;  /* 0x00009200ff127b82 */ /* 0x000e220000000800 */
[----:B------:R-:W-:Y:S04]  /*482b0*/  @P4 STG.E.U8 desc[UR10][R16.64], R15 ;  /* 0x0000000f10004986 */ /* 0x000fe8000c10110a */
[----:B------:R1:W-:Y:S02]  /*482c0*/  @P2 STG.E.U8 desc[UR10][R12.64], R14 ;  /* 0x0000000e0c002986 */ /* 0x0003e4000c10110a */
[----:B-1----:R-:W-:Y:S01]  /*482d0*/  IADD3 R14, P2, R3, R0, RZ ;  /* 0x00000000030e7210 */ /* 0x002fe20007f5e0ff */
[----:B--2---:R-:W-:-:S02]  /*482e0*/  IMAD R13, R19, 0x2, R3 ;  /* 0x00000002130d7824 */ /* 0x004fc400078e0203 */
[----:B------:R-:W1:Y:S01]  /*482f0*/  LDC R19, c[0x0][0x248] ;  /* 0x00009200ff137b82 */ /* 0x000e620000000800 */
[----:B------:R-:W-:Y:S01]  /*48300*/  LEA.HI.X.SX32 R15, R3, R2, 0x1, P2 ;  /* 0x00000002030f7211 */ /* 0x000fe200010f0eff */
[----:B-----5:R-:W-:Y:S01]  /*48310*/  IMAD R16, R28, 0x2, R13 ;  /* 0x000000021c107824 */ /* 0x020fe200078e020d */
[----:B------:R-:W-:-:S04]  /*48320*/  IADD3 R12, P2, R13, R0, RZ ;  /* 0x000000000d0c7210 */ /* 0x000fc80007f5e0ff */
[----:B------:R-:W-:Y:S02]  /*48330*/  LEA.HI.X.SX32 R13, R13, R2, 0x1, P2 ;  /* 0x000000020d0d7211 */ /* 0x000fe400010f0eff */
[----:B------:R-:W-:Y:S01]  /*48340*/  ISETP.LT.AND P4, PT, R9, UR4, !P0 ;  /* 0x0000000409007c0c */ /* 0x000fe2000c781270 */
[----:B------:R-:W-:Y:S02]  /*48350*/  ULDC UR4, c[0x0][0x22c] ;  /* 0x00008b0000047ab9 */ /* 0x000fe40000000800 */
[----:B------:R-:W-:Y:S01]  /*48360*/  ISETP.LT.AND P5, PT, R8, UR4, !P0 ;  /* 0x0000000408007c0c */ /* 0x000fe2000c7a1270 */
[----:B------:R-:W-:Y:S01]  /*48370*/  ULDC UR4, c[0x0][0x22c] ;  /* 0x00008b0000047ab9 */ /* 0x000fe20000000800 */
[----:B------:R-:W2:Y:S04]  /*48380*/  LDL.LU R8, [R1+0xa0] ;  /* 0x0000a00001087983 */ /* 0x000ea80000300800 */
[----:B------:R-:W5:Y:S04]  /*48390*/  LDL.LU R9, [R1+0xa4] ;  /* 0x0000a40001097983 */ /* 0x000f680000300800 */
[----:B------:R-:W5:Y:S04]  /*483a0*/  LDL.LU R28, [R1+0x1318] ;  /* 0x00131800011c7983 */ /* 0x000f680000300800 */
[----:B------:R-:W5:Y:S01]  /*483b0*/  LDL.LU R29, [R1+0x1320] ;  /* 0x00132000011d7983 */ /* 0x000f620000300800 */
[----:B---3--:R-:W-:-:S02]  /*483c0*/  PRMT R17, R5, 0x7770, RZ ;  /* 0x0000777005117816 */ /* 0x008fc400000000ff */
[----:B------:R-:W-:-:S03]  /*483d0*/  PRMT R3, R6, 0x7770, RZ ;  /* 0x0000777006037816 */ /* 0x000fc600000000ff */
[----:B------:R3:W-:Y:S04]  /*483e0*/  @P6 STG.E.U8 desc[UR10][R14.64], R17 ;  /* 0x000000110e006986 */ /* 0x0007e8000c10110a */
[----:B------:R0:W-:Y:S01]  /*483f0*/  @P3 STG.E.U8 desc[UR10][R12.64], R3 ;  /* 0x000000030c003986 */ /* 0x0001e2000c10110a */
[----:B----4-:R-:W-:Y:S01]  /*48400*/  ISETP.LT.AND P2, PT, R10, UR4, !P0 ;  /* 0x000000040a007c0c */ /* 0x010fe2000c741270 */
[----:B------:R-:W-:Y:S02]  /*48410*/  ULDC UR4, c[0x0][0x22c] ;  /* 0x00008b0000047ab9 */ /* 0x000fe40000000800 */
[----:B------:R-:W4:Y:S01]  /*48420*/  LDL.LU R10, [R1+0xa8] ;  /* 0x0000a800010a7983 */ /* 0x000f220000300800 */
[----:B---3--:R-:W-:-:S03]  /*48430*/  IADD3 R14, P6, R16, R0, RZ ;  /* 0x00000000100e7210 */ /* 0x008fc60007fde0ff */
[----:B------:R-:W3:Y:S01]  /*48440*/  LDL.LU R11, [R1+0xac] ;  /* 0x0000ac00010b7983 */ /* 0x000ee20000300800 */
[----:B------:R-:W4:Y:S01]  /*48450*/  LDC R17, c[0x0][0x248] ;  /* 0x00009200ff117b82 */ /* 0x000f220000000800 */
[----:B------:R-:W-:Y:S02]  /*48460*/  LEA.HI.X.SX32 R15, R16, R2, 0x1, P6 ;  /* 0x00000002100f7211 */ /* 0x000fe400030f0eff */
[----:B0-----:R-:W-:Y:S01]  /*48470*/  PRMT R3, R7, 0x7770, RZ ;  /* 0x0000777007037816 */ /* 0x001fe200000000ff */
[----:B------:R-:W-:Y:S02]  /*48480*/  IMAD R13, R18, 0x2, R16 ;  /* 0x00000002120d7824 */ /* 0x000fe400078e0210 */
[----:B------:R-:W3:Y:S02]  /*48490*/  LDL.LU R18, [R1+0x1324] ;  /* 0x0013240001127983 */ /* 0x000ee40000300800 */
[----:B------:R-:W0:Y:S02]  /*484a0*/  LDC R16, c[0x0][0x248] ;  /* 0x00009200ff107b82 */ /* 0x000e240000000800 */
[----:B------:R1:W-:Y:S04]  /*484b0*/  @P4 STG.E.U8 desc[UR10][R14.64], R3 ;  /* 0x000000030e004986 */ /* 0x0003e8000c10110a */
[----:B-1----:R-:W4:Y:S01]  /*484c0*/  LDL.LU R14, [R1+0x131c] ;  /* 0x00131c00010e7983 */ /* 0x002f220000300800 */
[----:B------:R-:W-:Y:S01]  /*484d0*/  IADD3 R12, P4, R13, R0, RZ ;  /* 0x000000000d0c7210 */ /* 0x000fe20007f9e0ff */
[----:B------:R-:W-:-:S02]  /*484e0*/  IMAD R3, R19, 0x2, R13 ;  /* 0x0000000213037824 */ /* 0x000fc400078e020d */
[----:B------:R-:W1:Y:S01]  /*484f0*/  LDC R19, c[0x0][0x248] ;  /* 0x00009200ff137b82 */ /* 0x000e620000000800 */
[----:B------:R-:W-:Y:S02]  /*48500*/  LEA.HI.X.SX32 R13, R13, R2, 0x1, P4 ;  /* 0x000000020d0d7211 */ /* 0x000fe400020f0eff */
[----:B--2---:R-:W-:Y:S02]  /*48510*/  PRMT R15, R8, 0x7770, RZ ;  /* 0x00007770080f7816 */ /* 0x004fe400000000ff */
[----:B-----5:R-:W-:Y:S01]  /*48520*/  ISETP.LT.AND P3, PT, R28, UR4, !P0 ;  /* 0x000000041c007c0c */ /* 0x020fe2000c761270 */
[----:B------:R-:W-:Y:S02]  /*48530*/  ULDC UR4, c[0x0][0x22c] ;  /* 0x00008b0000047ab9 */ /* 0x000fe40000000800 */
[----:B------:R2:W-:Y:S01]  /*48540*/  @P5 STG.E.U8 desc[UR10][R12.64], R15 ;  /* 0x0000000f0c005986 */ /* 0x0005e2000c10110a */
[----:B------:R-:W5:Y:S01]  /*48550*/  LDC R28, c[0x0][0x248] ;  /* 0x00009200ff1c7b82 */ /* 0x000f620000000800 */
[----:B----4-:R-:W-:Y:S01]  /*48560*/  ISETP.LT.AND P4, PT, R14, UR4, !P0 ;  /* 0x000000040e007c0c */ /* 0x010fe2000c781270 */
[----:B------:R-:W-:-:S02]  /*48570*/  ULDC UR4, c[0x0][0x22c] ;  /* 0x00008b0000047ab9 */ /* 0x000fc40000000800 */
[----:B------:R-:W-:Y:S01]  /*48580*/  ISETP.LT.AND P5, PT, R29, UR4, !P0 ;  /* 0x000000041d007c0c */ /* 0x000fe2000c7a1270 */
[----:B------:R-:W-:Y:S01]  /*48590*/  ULDC UR4, c[0x0][0x22c] ;  /* 0x00008b0000047ab9 */ /* 0x000fe20000000800 */
[----:B------:R-:W4:Y:S01]  /*485a0*/  LDL.LU R29, [R1+0x1328] ;  /* 0x00132800011d7983 */ /* 0x000f220000300800 */
[----:B------:R-:W-:Y:S02]  /*485b0*/  IADD3 R14, P6, R3, R0, RZ ;  /* 0x00000000030e7210 */ /* 0x000fe40007fde0ff */
[----:B--2---:R-:W-:Y:S02]  /*485c0*/  PRMT R12, R9, 0x7770, RZ ;  /* 0x00007770090c7816 */ /* 0x004fe400000000ff */
[----:B------:R-:W-:Y:S01]  /*485d0*/  LEA.HI.X.SX32 R15, R3, R2, 0x1, P6 ;  /* 0x00000002030f7211 */ /* 0x000fe200030f0eff */
[----:B------:R-:W-:Y:S01]  /*485e0*/  IMAD R3, R17, 0x2, R3 ;  /* 0x0000000211037824 */ /* 0x000fe200078e0203 */
[----:B---3--:R-:W-:Y:S01]  /*485f0*/  ISETP.LT.AND P6, PT, R18, UR4, !P0 ;  /* 0x0000000412007c0c */ /* 0x008fe2000c7c1270 */
[----:B------:R-:W-:Y:S01]  /*48600*/  ULDC UR4, c[0x0][0x22c] ;  /* 0x00008b0000047ab9 */ /* 0x000fe20000000800 */
[----:B------:R-:W2:Y:S01]  /*48610*/  LDC R18, c[0x0][0x248] ;  /* 0x00009200ff127b82 */ /* 0x000ea20000000800 */
[----:B------:R3:W-:Y:S01]  /*48620*/  @P2 STG.E.U8 desc[UR10][R14.64], R12 ;  /* 0x0000000c0e002986 */ /* 0x0007e2000c10110a */
[----:B0-----:R-:W-:Y:S01]  /*48630*/  IMAD R13, R16, 0x2, R3 ;  /* 0x00000002100d7824 */ /* 0x001fe200078e0203 */
[----:B------:R-:W-:-:S03]  /*48640*/  PRMT R17, R10, 0x7770, RZ ;  /* 0x000077700a117816 */ /* 0x000fc600000000ff */
[----:B-----5:R-:W-:Y:S02]  /*48650*/  IMAD R16, R28, 0x2, R13 ;  /* 0x000000021c107824 */ /* 0x020fe400078e020d */
[----:B------:R-:W5:Y:S01]  /*48660*/  LDL.LU R28, [R1+0x132c] ;  /* 0x00132c00011c7983 */ /* 0x000f620000300800 */
[----:B---3--:R-:W-:-:S04]  /*48670*/  IADD3 R14, P2, R3, R0, RZ ;  /* 0x00000000030e7210 */ /* 0x008fc80007f5e0ff */
[----:B------:R-:W-:Y:S02]  /*48680*/  LEA.HI.X.SX32 R15, R3, R2, 0x1, P2 ;  /* 0x00000002030f7211 */ /* 0x000fe400010f0eff */
[----:B------:R-:W-:Y:S02]  /*48690*/  IADD3 R12, P2, R13, R0, RZ ;  /* 0x000000000d0c7210 */ /* 0x000fe40007f5e0ff */
[----:B------:R-:W-:Y:S01]  /*486a0*/  PRMT R3, R11, 0x7770, RZ ;  /* 0x000077700b037816 */ /* 0x000fe200000000ff */
[----:B------:R0:W-:Y:S01]  /*486b0*/  @P3 STG.E.U8 desc[UR10][R14.64], R17 ;  /* 0x000000110e003986 */ /* 0x0001e2000c10110a */
[----:B------:R-:W-:-:S05]  /*486c0*/  LEA.HI.X.SX32 R13, R13, R2, 0x1, P2 ;  /* 0x000000020d0d7211 */ /* 0x000fca00010f0eff */
[----:B------:R3:W-:Y:S01]  /*486d0*/  @P4 STG.E.U8 desc[UR10][R12.64], R3 ;  /* 0x000000030c004986 */ /* 0x0007e2000c10110a */
[C---:B0-----:R-:W-:Y:S01]  /*486e0*/  IADD3 R14, P3, R16.reuse, R0, RZ ;  /* 0x00000000100e7210 */ /* 0x041fe20007f7e0ff */
[----:B------:R-:W0:Y:S03]  /*486f0*/  LDC R17, c[0x0][0x248] ;  /* 0x00009200ff117b82 */ /* 0x000e260000000800 */
[----:B------:R-:W-:Y:S02]  /*48700*/  LEA.HI.X.SX32 R15, R16, R2, 0x1, P3 ;  /* 0x00000002100f7211 */ /* 0x000fe400018f0eff */
[----:B---3--:R-:W-:Y:S01]  /*48710*/  PRMT R3, R4, 0x7771, RZ ;  /* 0x0000777104037816 */ /* 0x008fe200000000ff */
[----:B--2---:R-:W-:Y:S02]  /*48720*/  IMAD R13, R18, 0x2, R16 ;  /* 0x00000002120d7824 */ /* 0x004fe400078e0210 */
[----:B------:R-:W2:Y:S02]  /*48730*/  LDC R16, c[0x0][0x248] ;  /* 0x00009200ff107b82 */ /* 0x000ea40000000800 */
[----:B------:R3:W-:Y:S01]  /*48740*/  @P5 STG.E.U8 desc[UR10][R14.64], R3 ;  /* 0x000000030e005986 */ /* 0x0007e2000c10110a */
[----:B----4-:R-:W-:Y:S01]  /*48750*/  ISETP.LT.AND P2, PT, R29, UR4, !P0 ;  /* 0x000000041d007c0c */ /* 0x010fe2000c741270 */
[----:B------:R-:W-:-:S02]  /*48760*/  ULDC UR4, c[0x0][0x22c] ;  /* 0x00008b0000047ab9 */ /* 0x000fc40000000800 */
[----:B------:R-:W4:Y:S04]  /*48770*/  LDL.LU R29, [R1+0x1334] ;  /* 0x00133400011d7983 */ /* 0x000f280000300800 */
[----:B------:R-:W2:Y:S04]  /*48780*/  LDL.LU R18, [R1+0x1338] ;  /* 0x0013380001127983 */ /* 0x000ea80000300800 */
[----:B---3--:R-:W3:Y:S01]  /*48790*/  LDL.LU R14, [R1+0x1330] ;  /* 0x00133000010e7983 */ /* 0x008ee20000300800 */
[----:B------:R-:W-:Y:S01]  /*487a0*/  IADD3 R12, P4, R13, R0, RZ ;  /* 0x000000000d0c7210 */ /* 0x000fe20007f9e0ff */
[----:B-1----:R-:W-:Y:S01]  /*487b0*/  IMAD R3, R19, 0x2, R13 ;  /* 0x0000000213037824 */ /* 0x002fe200078e020d */
[----:B------:R-:W-:Y:S01]  /*487c0*/  PRMT R15, R5, 0x7771, RZ ;  /* 0x00007771050f7816 */ /* 0x000fe200000000ff */
[----:B------:R-:W1:Y:S01]  /*487d0*/  LDC R19, c[0x0][0x248] ;  /* 0x00009200ff137b82 */ /* 0x000e620000000800 */
[----:B------:R-:W-:-:S02]  /*487e0*/  LEA.HI.X.SX32 R13, R13, R2, 0x1, P4 ;  /* 0x000000020d0d7211 */ /* 0x000fc400020f0eff */
[----:B-----5:R-:W-:Y:S01]  /*487f0*/  ISETP.LT.AND P3, PT, R28, UR4, !P0 ;  /* 0x000000041c007c0c */ /* 0x020fe2000c761270 */
[----:B------:R-:W-:Y:S02]  /*48800*/  ULDC UR4, c[0x0][0x22c] ;  /* 0x00008b0000047ab9 */ /* 0x000fe40000000800 */
[----:B------:R5:W-:Y:S02]  /*48810*/  @P6 STG.E.U8 desc[UR10][R12.64], R15 ;  /* 0x0000000f0c006986 */ /* 0x000be4000c10110a */
[----:B------:R-:W1:Y:S01]  /*48820*/  LDC R28, c[0x0][0x248] ;  /* 0x00009200ff1c7b82 */ /* 0x000e620000000800 */
[----:B---3--:R-:W-:Y:S01]  /*48830*/  ISETP.LT.AND P4, PT, R14, UR4, !P0 ;  /* 0x000000040e007c0c */ /* 0x008fe2000c781270 */
[----:B------:R-:W-:Y:S02]  /*48840*/  ULDC UR4, c[0x0][0x22c] ;  /* 0x00008b0000047ab9 */ /* 0x000fe40000000800 */
[----:B----4-:R-:W-:Y:S01]  /*48850*/  ISETP.LT.AND P6, PT, R29, UR4, !P0 ;  /* 0x000000041d007c0c */ /* 0x010fe2000c7c1270 */
[----:B------:R-:W-:Y:S01]  /*48860*/  ULDC UR4, c[0x0][0x22c] ;  /* 0x00008b0000047ab9 */ /* 0x000fe20000000800 */
[----:B------:R-:W3:Y:S01]  /*48870*/  LDL.LU R29, [R1+0x133c] ;  /* 0x00133c00011d7983 */ /* 0x000ee20000300800 */
[----:B------:R-:W-:-:S02]  /*48880*/  IADD3 R14, P5, R3, R0, RZ ;  /* 0x00000000030e7210 */ /* 0x000fc40007fbe0ff */
[----:B-----5:R-:W-:Y:S02]  /*48890*/  PRMT R12, R6, 0x7771, RZ ;  /* 0x00007771060c7816 */ /* 0x020fe400000000ff */
[----:B------:R-:W-:Y:S01]  /*488a0*/  LEA.HI.X.SX32 R15, R3, R2, 0x1, P5 ;  /* 0x00000002030f7211 */ /* 0x000fe200028f0eff */
[----:B0-----:R-:W-:Y:S01]  /*488b0*/  IMAD R3, R17, 0x2, R3 ;  /* 0x0000000211037824 */ /* 0x001fe200078e0203 */
[----:B--2---:R-:W-:Y:S01]  /*488c0*/  ISETP.LT.AND P5, PT, R18, UR4, !P0 ;  /* 0x0000000412007c0c */ /* 0x004fe2000c7a1270 */
[----:B------:R-:W-:Y:S01]  /*488d0*/  ULDC UR4, c[0x0][0x22c] ;  /* 0x00008b0000047ab9 */ /* 0x000fe20000000800 */
[----:B------:R-:W0:Y:S01]  /*488e0*/  LDC R18, c[0x0][0x248] ;  /* 0x00009200ff127b82 */ /* 0x000e220000000800 */
[----:B------:R2:W-:Y:S01]  /*488f0*/  @P2 STG.E.U8 desc[UR10][R14.64], R12 ;  /* 0x0000000c0e002986 */ /* 0x0005e2000c10110a */
[----:B------:R-:W-:Y:S01]  /*48900*/  IMAD R13, R16, 0x2, R3 ;  /* 0x00000002100d7824 */ /* 0x000fe200078e0203 */
[----:B------:R-:W-:-:S03]  /*48910*/  PRMT R17, R7, 0x7771, RZ ;  /* 0x0000777107117816 */ /* 0x000fc600000000ff */
[----:B-1----:R-:W-:Y:S02]  /*48920*/  IMAD R16, R28, 0x2, R13 ;  /* 0x000000021c107824 */ /* 0x002fe400078e020d */
[----:B------:R-:W4:Y:S01]  /*48930*/  LDL.LU R28, [R1+0x1340] ;  /* 0x00134000011c7983 */ /* 0x000f220000300800 */
[----:B--2---:R-:W-:-:S04]  /*48940*/  IADD3 R14, P2, R3, R0, RZ ;  /* 0x00000000030e7210 */ /* 0x004fc80007f5e0ff */
[----:B------:R-:W-:Y:S02]  /*48950*/  LEA.HI.X.SX32 R15, R3, R2, 0x1, P2 ;  /* 0x00000002030f7211 */ /* 0x000fe400010f0eff */
[C---:B------:R-:W-:Y:S02]  /*48960*/  IADD3 R12, P2, R13.reuse, R0, RZ ;  /* 0x000000000d0c7210 */ /* 0x040fe40007f5e0ff */
[----:B------:R-:W-:Y:S01]  /*48970*/  PRMT R3, R8, 0x7771, RZ ;  /* 0x0000777108037816 */ /* 0x000fe200000000ff */
[----:B------:R1:W-:Y:S01]  /*48980*/  @P3 STG.E.U8 desc[UR10][R14.64], R17 ;  /* 0x000000110e003986 */ /* 0x0003e2000c10110a */
[----:B------:R-:W-:-:S05]  /*48990*/  LEA.HI.X.SX32 R13, R13, R2, 0x1, P2 ;  /* 0x000000020d0d7211 */ /* 0x000fca00010f0eff */
[----:B------:R2:W-:Y:S01]  /*489a0*/  @P4 STG.E.U8 desc[UR10][R12.64], R3 ;  /* 0x000000030c004986 */ /* 0x0005e2000c10110a */
[C---:B-1----:R-:W-:Y:S01]  /*489b0*/  IADD3 R14, P3, R16.reuse, R0, RZ ;  /* 0x00000000100e7210 */ /* 0x042fe20007f7e0ff */
[----:B------:R-:W1:Y:S03]  /*489c0*/  LDC R17, c[0x0][0x248] ;  /* 0x00009200ff117b82 */ /* 0x000e660000000800 */
[----:B------:R-:W-:Y:S02]  /*489d0*/  LEA.HI.X.SX32 R15, R16, R2, 0x1, P3 ;  /* 0x00000002100f7211 */ /* 0x000fe400018f0eff */
[----:B--2---:R-:W-:Y:S01]  /*489e0*/  PRMT R3, R9, 0x7771, RZ ;  /* 0x0000777109037816 */ /* 0x004fe200000000ff */
[----:B0-----:R-:W-:Y:S02]  /*489f0*/  IMAD R13, R18, 0x2, R16 ;  /* 0x00000002120d7824 */ /* 0x001fe400078e0210 */
[----:B------:R-:W0:Y:S02]  /*48a00*/  LDC R16, c[0x0][0x248] ;  /* 0x00009200ff107b82 */ /* 0x000e240000000800 */
[----:B------:R2:W-:Y:S01]  /*48a10*/  @P6 STG.E.U8 desc[UR10][R14.64], R3 ;  /* 0x000000030e006986 */ /* 0x0005e2000c10110a */
[----:B---3--:R-:W-:Y:S01]  /*48a20*/  ISETP.LT.AND P2, PT, R29, UR4, !P0 ;  /* 0x000000041d007c0c */ /* 0x008fe2000c741270 */
[----:B------:R-:W-:-:S02]  /*48a30*/  ULDC UR4, c[0x0][0x22c] ;  /* 0x00008b0000047ab9 */ /* 0x000fc40000000800 */
[----:B------:R-:W3:Y:S04]  /*48a40*/  LDL.LU R29, [R1+0x1348] ;  /* 0x00134800011d7983 */ /* 0x000ee80000300800 */
[----:B------:R-:W5:Y:S04]  /*48a50*/  LDL.LU R18, [R1+0x134c] ;  /* 0x00134c0001127983 */ /* 0x000f680000300800 */
[----:B--2---:R-:W2:Y:S01]  /*48a60*/  LDL.LU R14, [R1+0x1344] ;  /* 0x00134400010e7983 */ /* 0x004ea20000300800 */
[----:B------:R-:W-:Y:S01]  /*48a70*/  IADD3 R12, P4, R13, R0, RZ ;  /* 0x000000000d0c7210 */ /* 0x000fe20007f9e0ff */
[----:B------:R-:W-:Y:S01]  /*48a80*/  IMAD R3, R19, 0x2, R13 ;  /* 0x0000000213037824 */ /* 0x000fe200078e020d */
[----:B------:R-:W-:Y:S01]  /*48a90*/  PRMT R15, R10, 0x7771, RZ ;  /* 0x000077710a0f7816 */ /* 0x000fe200000000ff */
[----:B------:R-:W0:Y:S01]  /*48aa0*/  LDC R19, c[0x0][0x248] ;  /* 0x00009200ff137b82 */ /* 0x000e220000000800 */
[----:B------:R-:W-:-:S02]  /*48ab0*/  LEA.HI.X.SX32 R13, R13, R2, 0x1, P4 ;  /* 0x000000020d0d7211 */ /* 0x000fc400020f0eff */
[----:B----4-:R-:W-:Y:S01]  /*48ac0*/  ISETP.LT.AND P3, PT, R28, UR4, !P0 ;  /* 0x000000041c007c0c */ /* 0x010fe2000c761270 */
[----:B------:R-:W-:Y:S02]  /*48ad0*/  ULDC UR4, c[0x0][0x22c] ;  /* 0x00008b0000047ab9 */ /* 0x000fe40000000800 */
[----:B------:R4:W-:Y:S02]  /*48ae0*/  @P5 STG.E.U8 desc[UR10][R12.64], R15 ;  /* 0x0000000f0c005986 */ /* 0x0009e4000c10110a */
[----:B------:R-:W0:Y:S01]  /*48af0*/  LDC R28, c[0x0][0x248] ;  /* 0x00009200ff1c7b82 */ /* 0x000e220000000800 */
[----:B--2---:R-:W-:Y:S01]  /*48b00*/  ISETP.LT.AND P4, PT, R14, UR4, !P0 ;  /* 0x000000040e007c0c */ /* 0x004fe2000c781270 */
[----:B------:R-:W-:Y:S02]  /*48b10*/  ULDC UR4, c[0x0][0x22c] ;  /* 0x00008b0000047ab9 */ /* 0x000fe40000000800 */
[----:B---3--:R-:W-:Y:S01]  /*48b20*/  ISETP.LT.AND P5, PT, R29, UR4, !P0 ;  /* 0x000000041d007c0c */ /* 0x008fe2000c7a1270 */
[----:B------:R-:W-:Y:S01]  /*48b30*/  ULDC UR4, c[0x0][0x22c] ;  /* 0x00008b0000047ab9 */ /* 0x000fe20000000800 */
[----:B------:R-:W2:Y:S01]  /*48b40*/  LDL.LU R29, [R1+0x1350] ;  /* 0x00135000011d7983 */ /* 0x000ea20000300800 */
[----:B------:R-:W-:-:S02]  /*48b50*/  IADD3 R14, P6, R3, R0, RZ ;  /* 0x00000000030e7210 */ /* 0x000fc40007fde0ff */
[----:B----4-:R-:W-:Y:S02]  /*48b60*/  PRMT R12, R11, 0x7771, RZ ;  /* 0x000077710b0c7816 */ /* 0x010fe400000000ff */
[----:B------:R-:W-:Y:S01]  /*48b70*/  LEA.HI.X.SX32 R15, R3, R2, 0x1, P6 ;  /* 0x00000002030f7211 */ /* 0x000fe200030f0eff */
[----:B-1----:R-:W-:Y:S01]  /*48b80*/  IMAD R3, R17, 0x2, R3 ;  /* 0x0000000211037824 */ /* 0x002fe200078e0203 */
[----:B-----5:R-:W-:Y:S01]  /*48b90*/  ISETP.LT.AND P6, PT, R18, UR4, !P0 ;  /* 0x0000000412007c0c */ /* 0x020fe2000c7c1270 */
[----:B------:R-:W-:Y:S01]  /*48ba0*/  ULDC UR4, c[0x0][0x22c] ;  /* 0x00008b0000047ab9 */ /* 0x000fe20000000800 */
[----:B------:R-:W1:Y:S01]  /*48bb0*/  LDC R18, c[0x0][0x248] ;  /* 0x00009200ff127b82 */ /* 0x000e620000000800 */
[----:B------:R3:W-:Y:S01]  /*48bc0*/  @P2 STG.E.U8 desc[UR10][R14.64], R12 ;  /* 0x0000000c0e002986 */ /* 0x0007e2000c10110a */
[----:B0-----:R-:W-:Y:S01]  /*48bd0*/  IMAD R13, R16, 0x2, R3 ;  /* 0x00000002100d7824 */ /* 0x001fe200078e0203 */
[----:B------:R-:W-:-:S03]  /*48be0*/  PRMT R17, R4, 0x7772, RZ ;  /* 0x0000777204117816 */ /* 0x000fc600000000ff */
[----:B------:R-:W-:Y:S02]  /*48bf0*/  IMAD R16, R28, 0x2, R13 ;  /* 0x000000021c107824 */ /* 0x000fe400078e020d */
[----:B------:R-:W4:Y:S01]  /*48c00*/  LDL.LU R28, [R1+0x1354] ;  /* 0x00135400011c7983 */ /* 0x000f220000300800 */
        /* <DEDUP_REMOVED lines=11> */
[----:B-1----:R-:W-:Y:S02]  /*48cc0*/  IMAD R13, R18, 0x2, R16 ;  /* 0x00000002120d7824 */ /* 0x002fe400078e0210 */
[----:B------:R-:W1:Y:S02]  /*48cd0*/  LDC R16, c[0x0][0x248] ;  /* 0x00009200ff107b82 */ /* 0x000e640000000800 */
[----:B------:R3:W-:Y:S01]  /*48ce0*/  @P5 STG.E.U8 desc[UR10][R14.64], R3 ;  /* 0x000000030e005986 */ /* 0x0007e2000c10110a */
[----:B--2---:R-:W-:Y:S01]  /*48cf0*/  ISETP.LT.AND P2, PT, R29, UR4, !P0 ;  /* 0x000000041d007c0c */ /* 0x004fe2000c741270 */
[----:B------:R-:W-:-:S02]  /*48d00*/  ULDC UR4, c[0x0][0x22c] ;  /* 0x00008b0000047ab9 */ /* 0x000fc40000000800 */
[----:B------:R-:W2:Y:S04]  /*48d10*/  LDL.LU R29, [R1+0x135c] ;  /* 0x00135c00011d7983 */ /* 0x000ea80000300800 */
[----:B------:R-:W5:Y:S04]  /*48d20*/  LDL.LU R18, [R1+0x1360] ;  /* 0x0013600001127983 */ /* 0x000f680000300800 */
[----:B---3--:R-:W3:Y:S01]  /*48d30*/  LDL.LU R14, [R1+0x1358] ;  /* 0x00135800010e7983 */ /* 0x008ee20000300800 */
[----:B------:R-:W-:Y:S01]  /*48d40*/  IADD3 R12, P4, R13, R0, RZ ;  /* 0x000000000d0c7210 */ /* 0x000fe20007f9e0ff */
[----:B------:R-:W-:Y:S01]  /*48d50*/  IMAD R3, R19, 0x2, R13 ;  /* 0x0000000213037824 */ /* 0x000fe200078e020d */
[----:B------:R-:W-:Y:S01]  /*48d60*/  PRMT R15, R7, 0x7772, RZ ;  /* 0x00007772070f7816 */ /* 0x000fe200000000ff */
[----:B------:R-:W5:Y:S01]  /*48d70*/  LDC R19, c[0x0][0x248] ;  /* 0x00009200ff137b82 */ /* 0x000f620000000800 */
[----:B------:R-:W-:-:S02]  /*48d80*/  LEA.HI.X.SX32 R13, R13, R2, 0x1, P4 ;  /* 0x000000020d0d7211 */ /* 0x000fc400020f0eff */
[----:B----4-:R-:W-:Y:S01]  /*48d90*/  ISETP.LT.AND P3, PT, R28, UR4, !P0 ;  /* 0x000000041c007c0c */ /* 0x010fe2000c761270 */
[----:B------:R-:W-:Y:S02]  /*48da0*/  ULDC UR4, c[0x0][0x22c] ;  /* 0x00008b0000047ab9 */ /* 0x000fe40000000800 */
[----:B------:R4:W-:Y:S02]  /*48db0*/  @P6 STG.E.U8 desc[UR10][R12.64], R15 ;  /* 0x0000000f0c006986 */ /* 0x0009e4000c10110a */
[----:B------:R-:W1:Y:S01]  /*48dc0*/  LDC R28, c[0x0][0x248] ;  /* 0x00009200ff1c7b82 */ /* 0x000e620000000800 */
[----:B---3--:R-:W-:Y:S01]  /*48dd0*/  ISETP.LT.AND P4, PT, R14, UR4, !P0 ;  /* 0x000000040e007c0c */ /* 0x008fe2000c781270 */
[----:B------:R-:W-:Y:S02]  /*48de0*/  ULDC UR4, c[0x0][0x22c] ;  /* 0x00008b0000047ab9 */ /* 0x000fe40000000800 */
[----:B--2---:R-:W-:Y:S01]  /*48df0*/  ISETP.LT.AND P6, PT, R29, UR4, !P0 ;  /* 0x000000041d007c0c */ /* 0x004fe2000c7c1270 */
[----:B------:R-:W-:Y:S01]  /*48e00*/  ULDC UR4, c[0x0][0x22c] ;  /* 0x00008b0000047ab9 */ /* 0x000fe20000000800 */
[----:B------:R-:W2:Y:S01]  /*48e10*/  LDL.LU R29, [R1+0x1364] ;  /* 0x00136400011d7983 */ /* 0x000ea20000300800 */
[----:B------:R-:W-:-:S02]  /*48e20*/  IADD3 R14, P5, R3, R0, RZ ;  /* 0x00000000030e7210 */ /* 0x000fc40007fbe0ff */
[----:B----4-:R-:W-:Y:S02]  /*48e30*/  PRMT R12, R8, 0x7772, RZ ;  /* 0x00007772080c7816 */ /* 0x010fe400000000ff */
[----:B------:R-:W-:Y:S01]  /*48e40*/  LEA.HI.X.SX32 R15, R3, R2, 0x1, P5 ;  /* 0x00000002030f7211 */ /* 0x000fe200028f0eff */
[----:B0-----:R-:W-:-:S04]  /*48e50*/  IMAD R3, R17, 0x2, R3 ;  /* 0x0000000211037824 */ /* 0x001fc800078e0203 */
[----:B-1----:R-:W-:Y:S01]  /*48e60*/  IMAD R13, R16, 0x2, R3 ;  /* 0x00000002100d7824 */ /* 0x002fe200078e0203 */
[----:B------:R0:W-:Y:S03]  /*48e70*/  @P2 STG.E.U8 desc[UR10][R14.64], R12 ;  /* 0x0000000c0e002986 */ /* 0x0001e6000c10110a */
[----:B------:R-:W-:Y:S02]  /*48e80*/  IMAD R16, R28, 0x2, R13 ;  /* 0x000000021c107824 */ /* 0x000fe400078e020d */
[----:B------:R-:W3:Y:S01]  /*48e90*/  LDL.LU R28, [R1+0x1368] ;  /* 0x00136800011c7983 */ /* 0x000ee20000300800 */
[----:B0-----:R-:W-:-:S04]  /*48ea0*/  IADD3 R14, P2, R3, R0, RZ ;  /* 0x00000000030e7210 */ /* 0x001fc80007f5e0ff */
[----:B------:R-:W-:Y:S02]  /*48eb0*/  LEA.HI.X.SX32 R15, R3, R2, 0x1, P2 ;  /* 0x00000002030f7211 */ /* 0x000fe400010f0eff */
[----:B------:R-:W-:Y:S02]  /*48ec0*/  IADD3 R12, P2, R13, R0, RZ ;  /* 0x000000000d0c7210 */ /* 0x000fe40007f5e0ff */
[----:B------:R-:W-:Y:S02]  /*48ed0*/  PRMT R17, R9, 0x7772, RZ ;  /* 0x0000777209117816 */ /* 0x000fe400000000ff */
[----:B------:R-:W-:Y:S02]  /*48ee0*/  PRMT R3, R10, 0x7772, RZ ;  /* 0x000077720a037816 */ /* 0x000fe400000000ff */
[----:B------:R-:W-:Y:S02]  /*48ef0*/  LEA.HI.X.SX32 R13, R13, R2, 0x1, P2 ;  /* 0x000000020d0d7211 */ /* 0x000fe400010f0eff */
[----:B-----5:R-:W-:Y:S01]  /*48f00*/  ISETP.LT.AND P5, PT, R18, UR4, !P0 ;  /* 0x0000000412007c0c */ /* 0x020fe2000c7a1270 */
[----:B------:R-:W-:Y:S01]  /*48f10*/  ULDC UR4, c[0x0][0x22c] ;  /* 0x00008b0000047ab9 */ /* 0x000fe20000000800 */
[----:B------:R0:W-:Y:S01]  /*48f20*/  @P3 STG.E.U8 desc[UR10][R14.64], R17 ;  /* 0x000000110e003986 */ /* 0x0001e2000c10110a */
[----:B------:R-:W1:Y:S03]  /*48f30*/  LDC R18, c[0x0][0x248] ;  /* 0x00009200ff127b82 */ /* 0x000e660000000800 */
[----:B------:R1:W-:Y:S05]  /*48f40*/  @P4 STG.E.U8 desc[UR10][R12.64], R3 ;  /* 0x000000030c004986 */ /* 0x0003ea000c10110a */
[----:B0-----:R-:W0:Y:S01]  /*48f50*/  LDC R17, c[0x0][0x248] ;  /* 0x00009200ff117b82 */ /* 0x001e220000000800 */
[----:B--2---:R-:W-:-:S02]  /*48f60*/  ISETP.LT.AND P2, PT, R29, UR4, !P0 ;  /* 0x000000041d007c0c */ /* 0x004fc4000c741270 */
[----:B------:R-:W-:Y:S01]  /*48f70*/  IADD3 R14, P3, R16, R0, RZ ;  /* 0x00000000100e7210 */ /* 0x000fe20007f7e0ff */
[----:B------:R-:W2:Y:S01]  /*48f80*/  LDL.LU R29, [R1+0x1370] ;  /* 0x00137000011d7983 */ /* 0x000ea20000300800 */
[----:B-1----:R-:W-:Y:S01]  /*48f90*/  IMAD R3, R18, 0x2, R16 ;  /* 0x0000000212037824 */ /* 0x002fe200078e0210 */
[----:B------:R-:W-:Y:S02]  /*48fa0*/  PRMT R12, R11, 0x7772, RZ ;  /* 0x000077720b0c7816 */ /* 0x000fe400000000ff */
[----:B------:R-:W1:Y:S01]  /*48fb0*/  LDC R18, c[0x0][0x248] ;  /* 0x00009200ff127b82 */ /* 0x000e620000000800 */
[----:B------:R-:W4:Y:S01]  /*48fc0*/  LDL.LU R13, [R1+0x136c] ;  /* 0x00136c00010d7983 */ /* 0x000f220000300800 */
[----:B------:R-:W-:Y:S01]  /*48fd0*/  LEA.HI.X.SX32 R15, R16, R2, 0x1, P3 ;  /* 0x00000002100f7211 */ /* 0x000fe200018f0eff */
[----:B------:R-:W-:Y:S01]  /*48fe0*/  ULDC UR4, c[0x0][0x22c] ;  /* 0x00008b0000047ab9 */ /* 0x000fe20000000800 */
[----:B------:R-:W-:Y:S02]  /*48ff0*/  IMAD R16, R19, 0x2, R3 ;  /* 0x0000000213107824 */ /* 0x000fe400078e0203 */
[----:B------:R-:W5:Y:S01]  /*49000*/  LDL.LU R19, [R1+0x1374] ;  /* 0x0013740001137983 */ /* 0x000f620000300800 */
[----:B---3--:R-:W-:-:S03]  /*49010*/  ISETP.LT.AND P3, PT, R28, UR4, !P0 ;  /* 0x000000041c007c0c */ /* 0x008fc6000c761270 */
[----:B------:R3:W-:Y:S01]  /*49020*/  @P6 STG.E.U8 desc[UR10][R14.64], R12 ;  /* 0x0000000c0e006986 */ /* 0x0007e2000c10110a */
[----:B------:R-:W4:Y:S01]  /*49030*/  LDC R28, c[0x0][0x248] ;  /* 0x00009200ff1c7b82 */ /* 0x000f220000000800 */
[----:B------:R-:W-:Y:S01]  /*49040*/  ULDC UR4, c[0x0][0x22c] ;  /* 0x00008b0000047ab9 */ /* 0x000fe20000000800 */
[----:B---3--:R-:W-:-:S04]  /*49050*/  IADD3 R14, P4, R3, R0, RZ ;  /* 0x00000000030e7210 */ /* 0x008fc80007f9e0ff */
[----:B------:R-:W-:Y:S02]  /*49060*/  LEA.HI.X.SX32 R15, R3, R2, 0x1, P4 ;  /* 0x00000002030f7211 */ /* 0x000fe400020f0eff */
[----:B------:R-:W-:Y:S02]  /*49070*/  PRMT R3, R4, 0x7773, RZ ;  /* 0x0000777304037816 */ /* 0x000fe400000000ff */
[----:B------:R-:W-:Y:S01]  /*49080*/  IADD3 R12, P6, R16, R0, RZ ;  /* 0x00000000100c7210 */ /* 0x000fe20007fde0ff */
[----:B------:R-:W3:Y:S04]  /*49090*/  LDL.LU R4, [R1+0x1518] ;  /* 0x0015180001047983 */ /* 0x000ee80000300800 */
[----:B------:R0:W-:Y:S02]  /*490a0*/  @P5 STG.E.U8 desc[UR10][R14.64], R3 ;  /* 0x000000030e005986 */ /* 0x0001e4000c10110a */
[----:B0-----:R-:W-:Y:S01]  /*490b0*/  PRMT R14, R5, 0x7773, RZ ;  /* 0x00007773050e7816 */ /* 0x001fe200000000ff */
[----:B------:R-:W-:Y:S01]  /*490c0*/  IMAD R3, R17, 0x2, R16 ;  /* 0x0000000211037824 */ /* 0x000fe200078e0210 */
[----:B------:R-:W3:Y:S03]  /*490d0*/  LDL.LU R5, [R1+0x1514] ;  /* 0x0015140001057983 */ /* 0x000ee60000300800 */
[----:B-1----:R-:W-:Y:S01]  /*490e0*/  IMAD R15, R18, 0x2, R3 ;  /* 0x00000002120f7824 */ /* 0x002fe200078e0203 */
[----:B------:R-:W-:-:S02]  /*490f0*/  PRMT R18, R7, 0x7773, RZ ;  /* 0x0000777307127816 */ /* 0x000fc400000000ff */
[----:B----4-:R-:W-:Y:S01]  /*49100*/  ISETP.LT.AND P4, PT, R13, UR4, !P0 ;  /* 0x000000040d007c0c */ /* 0x010fe2000c781270 */
[----:B------:R-:W-:Y:S01]  /*49110*/  ULDC UR4, c[0x0][0x22c] ;  /* 0x00008b0000047ab9 */ /* 0x000fe20000000800 */
[----:B------:R-:W-:-:S05]  /*49120*/  LEA.HI.X.SX32 R13, R16, R2, 0x1, P6 ;  /* 0x00000002100d7211 */ /* 0x000fca00030f0eff */
[----:B------:R0:W-:Y:S02]  /*49130*/  @P2 STG.E.U8 desc[UR10][R12.64], R14 ;  /* 0x0000000e0c002986 */ /* 0x0001e4000c10110a */
[C---:B0-----:R-:W-:Y:S02]  /*49140*/  IADD3 R12, P2, R3.reuse, R0, RZ ;  /* 0x00000000030c7210 */ /* 0x041fe40007f5e0ff */
[----:B------:R-:W-:Y:S02]  /*49150*/  PRMT R14, R6, 0x7773, RZ ;  /* 0x00007773060e7816 */ /* 0x000fe400000000ff */
[----:B------:R-:W4:Y:S01]  /*49160*/  LDL.LU R6, [R1+0x1510] ;  /* 0x0015100001067983 */ /* 0x000f220000300800 */
[----:B------:R-:W-:Y:S01]  /*49170*/  LEA.HI.X.SX32 R13, R3, R2, 0x1, P2 ;  /* 0x00000002030d7211 */ /* 0x000fe200010f0eff */
[----:B------:R-:W-:Y:S02]  /*49180*/  IMAD R3, R28, 0x2, R15 ;  /* 0x000000021c037824 */ /* 0x000fe400078e020f */
[----:B------:R-:W4:Y:S04]  /*49190*/  LDL.LU R7, [R1+0x150c] ;  /* 0x00150c0001077983 */ /* 0x000f280000300800 */
[----:B------:R-:W3:Y:S01]  /*491a0*/  LDL.LU R28, [R1+0x1378] ;  /* 0x00137800011c7983 */ /* 0x000ee20000300800 */
[----:B------:R-:W-:-:S04]  /*491b0*/  IADD3 R16, P2, R15, R0, RZ ;  /* 0x000000000f107210 */ /* 0x000fc80007f5e0ff */
[----:B------:R-:W-:Y:S02]  /*491c0*/  LEA.HI.X.SX32 R17, R15, R2, 0x1, P2 ;  /* 0x000000020f117211 */ /* 0x000fe400010f0eff */
[----:B------:R-:W4:Y:S04]  /*491d0*/  LDL.LU R15, [R1+0x137c] ;  /* 0x00137c00010f7983 */ /* 0x000f280000300800 */
[----:B------:R-:W-:Y:S04]  /*491e0*/  @P3 STG.E.U8 desc[UR10][R12.64], R14 ;  /* 0x0000000e0c003986 */ /* 0x000fe8000c10110a */
[----:B------:R0:W-:Y:S04]  /*491f0*/  @P4 STG.E.U8 desc[UR10][R16.64], R18 ;  /* 0x0000001210004986 */ /* 0x0001e8000c10110a */
[----:B0-----:R-:W4:Y:S04]  /*49200*/  LDL.LU R18, [R1+0x1388] ;  /* 0x0013880001127983 */ /* 0x001f280000300800 */
[----:B------:R-:W4:Y:S01]  /*49210*/  LDL.LU R17, [R1+0x1384] ;  /* 0x0013840001117983 */ /* 0x000f220000300800 */
[----:B--2---:R-:W-:Y:S01]  /*49220*/  ISETP.LT.AND P5, PT, R29, UR4, !P0 ;  /* 0x000000041d007c0c */ /* 0x004fe2000c7a1270 */
[----:B------:R-:W-:Y:S01]  /*49230*/  ULDC UR4, c[0x0][0x22c] ;  /* 0x00008b0000047ab9 */ /* 0x000fe20000000800 */
[----:B------:R-:W0:Y:S01]  /*49240*/  LDC R29, c[0x0][0x248] ;  /* 0x00009200ff1d7b82 */ /* 0x000e220000000800 */
[----:B-----5:R-:W-:Y:S01]  /*49250*/  ISETP.LT.AND P6, PT, R19, UR4, !P0 ;  /* 0x0000000413007c0c */ /* 0x020fe2000c7c1270 */
[----:B------:R-:W-:-:S06]  /*49260*/  ULDC UR4, c[0x0][0x22c] ;  /* 0x00008b0000047ab9 */ /* 0x000fcc0000000800 */
[----:B------:R-:W1:Y:S01]  /*49270*/  LDC R19, c[0x0][0x248] ;  /* 0x00009200ff137b82 */ /* 0x000e620000000800 */
[----:B------:R-:W-:-:S04]  /*49280*/  IADD3 R12, P3, R3, R0, RZ ;  /* 0x00000000030c7210 */ /* 0x000fc80007f7e0ff */
[----:B------:R-:W-:Y:S01]  /*49290*/  LEA.HI.X.SX32 R13, R3, R2, 0x1, P3 ;  /* 0x00000002030d7211 */ /* 0x000fe200018f0eff */
[----:B0-----:R-:W-:Y:S02]  /*492a0*/  IMAD R16, R29, 0x2, R3 ;  /* 0x000000021d107824 */ /* 0x001fe400078e0203 */
[----:B------:R-:W0:Y:S01]  /*492b0*/  LDC R29, c[0x0][0x248] ;  /* 0x00009200ff1d7b82 */ /* 0x000e220000000800 */
[----:B------:R-:W-:Y:S02]  /*492c0*/  PRMT R3, R8, 0x7773, RZ ;  /* 0x0000777308037816 */ /* 0x000fe400000000ff */
[----:B------:R-:W-:Y:S01]  /*492d0*/  IADD3 R14, P4, R16, R0, RZ ;  /* 0x00000000100e7210 */ /* 0x000fe20007f9e0ff */
[----:B------:R-:W2:Y:S04]  /*492e0*/  LDL.LU R8, [R1+0x1508] ;  /* 0x0015080001087983 */ /* 0x000ea80000300800 */
[----:B------:R5:W-:Y:S02]  /*492f0*/  @P5 STG.E.U8 desc[UR10][R12.64], R3 ;  /* 0x000000030c005986 */ /* 0x000be4000c10110a */
[----:B-----5:R-:W-:-:S02]  /*49300*/  PRMT R3, R9, 0x7773, RZ ;  /* 0x0000777309037816 */ /* 0x020fc400000000ff */
[----:B------:R-:W5:Y:S01]  /*49310*/  LDL.LU R9, [R1+0x1504] ;  /* 0x0015040001097983 */ /* 0x000f620000300800 */
[----:B---3--:R-:W-:Y:S01]  /*49320*/  ISETP.LT.AND P2, PT, R28, UR4, !P0 ;  /* 0x000000041c007c0c */ /* 0x008fe2000c741270 */
[----:B------:R-:W-:Y:S01]  /*49330*/  ULDC UR4, c[0x0][0x22c] ;  /* 0x00008b0000047ab9 */ /* 0x000fe20000000800 */
[----:B------:R-:W3:Y:S01]  /*49340*/  LDC R28, c[0x0][0x248] ;  /* 0x00009200ff1c7b82 */ /* 0x000ee20000000800 */
[----:B----4-:R-:W-:Y:S01]  /*49350*/  ISETP.LT.AND P3, PT, R15, UR4, !P0 ;  /* 0x000000040f007c0c */ /* 0x010fe2000c761270 */
[----:B------:R-:W-:Y:S01]  /*49360*/  ULDC UR4, c[0x0][0x22c] ;  /* 0x00008b0000047ab9 */ /* 0x000fe20000000800 */
[----:B------:R-:W-:Y:S01]  /*49370*/  LEA.HI.X.SX32 R15, R16, R2, 0x1, P4 ;  /* 0x00000002100f7211 */ /* 0x000fe200020f0eff */
[----:B-1----:R-:W-:-:S04]  /*49380*/  IMAD R16, R19, 0x2, R16 ;  /* 0x0000000213107824 */ /* 0x002fc800078e0210 */
[----:B------:R-:W1:Y:S01]  /*49390*/  LDC R19, c[0x0][0x248] ;  /* 0x00009200ff137b82 */ /* 0x000e620000000800 */
[----:B------:R4:W-:Y:S01]  /*493a0*/  @P6 STG.E.U8 desc[UR10][R14.64], R3 ;  /* 0x000000030e006986 */ /* 0x0009e2000c10110a */
[----:B------:R-:W-:-:S04]  /*493b0*/  IADD3 R12, P6, R16, R0, RZ ;  /* 0x00000000100c7210 */ /* 0x000fc80007fde0ff */
[----:B------:R-:W-:Y:S02]  /*493c0*/  LEA.HI.X.SX32 R13, R16, R2, 0x1, P6 ;  /* 0x00000002100d7211 */ /* 0x000fe400030f0eff */
[----:B----4-:R-:W-:Y:S01]  /*493d0*/  PRMT R3, R10, 0x7773, RZ ;  /* 0x000077730a037816 */ /* 0x010fe200000000ff */
[----:B---3--:R-:W-:Y:S01]  /*493e0*/  IMAD R15, R28, 0x2, R16 ;  /* 0x000000021c0f7824 */ /* 0x008fe200078e0210 */
[----:B------:R-:W3:Y:S01]  /*493f0*/  LDL.LU R10, [R1+0x1500] ;  /* 0x00150000010a7983 */ /* 0x000ee20000300800 */
[----:B------:R-:W-:Y:S02]  /*49400*/  ISETP.LT.AND P5, PT, R17, UR5, !P0 ;  /* 0x0000000511007c0c */ /* 0x000fe4000c7a1270 */
[----:B0-----:R-:W-:Y:S01]  /*49410*/  IMAD R16, R29, 0x2, R15 ;  /* 0x000000021d107824 */ /* 0x001fe200078e020f */
[----:B------:R-:W-:Y:S01]  /*49420*/  PRMT R17, R11, 0x7773, RZ ;  /* 0x000077730b117816 */ /* 0x000fe200000000ff */
[----:B------:R0:W-:Y:S01]  /*49430*/  @P2 STG.E.U8 desc[UR10][R12.64], R3 ;  /* 0x000000030c002986 */ /* 0x0001e2000c10110a */
[----:B------:R-:W-:Y:S01]  /*49440*/  ISETP.LT.AND P4, PT, R18, UR4, !P0 ;  /* 0x0000000412007c0c */ /* 0x000fe2000c781270 */
[----:B------:R-:W4:Y:S01]  /*49450*/  LDC R28, c[0x0][0x248] ;  /* 0x00009200ff1c7b82 */ /* 0x000f220000000800 */
[----:B------:R-:W-:Y:S01]  /*49460*/  IADD3 R14, P6, R15, R0, RZ ;  /* 0x000000000f0e7210 */ /* 0x000fe20007fde0ff */
[----:B------:R-:W3:Y:S01]  /*49470*/  LDL.LU R11, [R1+0x14fc] ;  /* 0x0014fc00010b7983 */ /* 0x000ee20000300800 */
[----:B------:R-:W-:-:S03]  /*49480*/  ULDC UR4, c[0x0][0x22c] ;  /* 0x00008b0000047ab9 */ /* 0x000fc60000000800 */
[----:B------:R-:W3:Y:S02]  /*49490*/  LDL.LU R29, [R1+0x1390] ;  /* 0x00139000011d7983 */ /* 0x000ee40000300800 */
[----:B------:R-:W1:Y:S02]  /*494a0*/  LDC R18, c[0x0][0x248] ;  /* 0x00009200ff127b82 */ /* 0x000e640000000800 */
[----:B0-----:R-:W2:Y:S04]  /*494b0*/  LDL.LU R13, [R1+0x1380] ;  /* 0x00138000010d7983 */ /* 0x001ea80000300800 */
[----:B------:R-:W4:Y:S01]  /*494c0*/  LDL.LU R3, [R1+0x1394] ;  /* 0x0013940001037983 */ /* 0x000f220000300800 */
[----:B------:R-:W-:Y:S02]  /*494d0*/  LEA.HI.X.SX32 R15, R15, R2, 0x1, P6 ;  /* 0x000000020f0f7211 */ /* 0x000fe400030f0eff */
[----:B------:R-:W-:-:S03]  /*494e0*/  IADD3 R12, P6, R16, R0, RZ ;  /* 0x00000000100c7210 */ /* 0x000fc60007fde0ff */
[----:B------:R5:W-:Y:S02]  /*494f0*/  @P3 STG.E.U8 desc[UR10][R14.64], R17 ;  /* 0x000000110e003986 */ /* 0x000be4000c10110a */
[----:B-----5:R-:W-:Y:S02]  /*49500*/  PRMT R17, R9, 0x7770, RZ ;  /* 0x0000777009117816 */ /* 0x020fe400000000ff */
[----:B--2---:R-:W-:Y:S01]  /*49510*/  ISETP.LT.AND P2, PT, R13, UR4, !P0 ;  /* 0x000000040d007c0c */ /* 0x004fe2000c741270 */
[----:B------:R-:W-:Y:S01]  /*49520*/  ULDC UR4, c[0x0][0x22c] ;  /* 0x00008b0000047ab9 */ /* 0x000fe20000000800 */
[----:B------:R-:W-:Y:S02]  /*49530*/  LEA.HI.X.SX32 R13, R16, R2, 0x1, P6 ;  /* 0x00000002100d7211 */ /* 0x000fe400030f0eff */
[----:B----4-:R-:W-:Y:S01]  /*49540*/  ISETP.LT.AND P3, PT, R3, UR4, !P0 ;  /* 0x0000000403007c0c */ /* 0x010fe2000c761270 */
[----:B-1----:R-:W-:Y:S01]  /*49550*/  IMAD R16, R18, 0x2, R16 ;  /* 0x0000000212107824 */ /* 0x002fe200078e0210 */
[----:B------:R-:W-:Y:S01]  /*49560*/  PRMT R3, R8, 0x7770, RZ ;  /* 0x0000777008037816 */ /* 0x000fe200000000ff */
[----:B------:R-:W0:Y:S01]  /*49570*/  LDC R18, c[0x0][0x248] ;  /* 0x00009200ff127b82 */ /* 0x000e220000000800 */
[----:B------:R-:W-:Y:S01]  /*49580*/  ULDC UR4, c[0x0][0x22c] ;  /* 0x00008b0000047ab9 */ /* 0x000fe20000000800 */
[----:B------:R-:W-:-:S02]  /*49590*/  IMAD R15, R19, 0x2, R16 ;  /* 0x00000002130f7824 */ /* 0x000fc400078e0210 */
[----:B------:R1:W-:Y:S04]  /*495a0*/  @P4 STG.E.U8 desc[UR10][R12.64], R3 ;  /* 0x000000030c004986 */ /* 0x0003e8000c10110a */
[----:B------:R-:W2:Y:S01]  /*495b0*/  LDL.LU R19, [R1+0x13a0] ;  /* 0x0013a00001137983 */ /* 0x000ea20000300800 */
[----:B-1----:R-:W-:-:S04]  /*495c0*/  IADD3 R12, P4, R16, R0, RZ ;  /* 0x00000000100c7210 */ /* 0x002fc80007f9e0ff */
[----:B------:R-:W-:Y:S01]  /*495d0*/  LEA.HI.X.SX32 R13, R16, R2, 0x1, P4 ;  /* 0x00000002100d7211 */ /* 0x000fe200020f0eff */
[----:B------:R-:W-:Y:S02]  /*495e0*/  IMAD R16, R28, 0x2, R15 ;  /* 0x000000021c107824 */ /* 0x000fe400078e020f */
[----:B------:R-:W4:Y:S01]  /*495f0*/  LDL.LU R28, [R1+0x1398] ;  /* 0x00139800011c7983 */ /* 0x000f220000300800 */
[C---:B------:R-:W-:Y:S02]  /*49600*/  IADD3 R14, P4, R15.reuse, R0, RZ ;  /* 0x000000000f0e7210 */ /* 0x040fe40007f9e0ff */
[----:B---3--:R-:W-:Y:S02]  /*49610*/  PRMT R3, R10, 0x7770, RZ ;  /* 0x000077700a037816 */ /* 0x008fe400000000ff */
[----:B------:R-:W-:Y:S01]  /*49620*/  LEA.HI.X.SX32 R15, R15, R2, 0x1, P4 ;  /* 0x000000020f0f7211 */ /* 0x000fe200020f0eff */
[----:B------:R1:W-:Y:S04]  /*49630*/  @P5 STG.E.U8 desc[UR10][R12.64], R17 ;  /* 0x000000110c005986 */ /* 0x0003e8000c10110a */
[----:B------:R3:W-:Y:S01]  /*49640*/  @P2 STG.E.U8 desc[UR10][R14.64], R3 ;  /* 0x000000030e002986 */ /* 0x0007e2000c10110a */
[----:B------:R-:W-:Y:S01]  /*49650*/  ISETP.LT.AND P6, PT, R29, UR4, !P0 ;  /* 0x000000041d007c0c */ /* 0x000fe2000c7c1270 */
[----:B------:R-:W-:Y:S01]  /*49660*/  ULDC UR4, c[0x0][0x22c] ;  /* 0x00008b0000047ab9 */ /* 0x000fe20000000800 */
[----:B------:R-:W5:Y:S08]  /*49670*/  LDC R29, c[0x0][0x248] ;  /* 0x00009200ff1d7b82 */ /* 0x000f700000000800 */
[----:B-1----:R-:W1:Y:S01]  /*49680*/  LDC R17, c[0x0][0x248] ;  /* 0x00009200ff117b82 */ /* 0x002e620000000800 */
[----:B---3--:R-:W3:Y:S01]  /*49690*/  LDL.LU R14, [R1+0x139c] ;  /* 0x00139c00010e7983 */ /* 0x008ee20000300800 */
[----:B------:R-:W-:-:S02]  /*496a0*/  IADD3 R12, P5, R16, R0, RZ ;  /* 0x00000000100c7210 */ /* 0x000fc40007fbe0ff */
[----:B------:R-:W-:Y:S02]  /*496b0*/  PRMT R3, R11, 0x7770, RZ ;  /* 0x000077700b037816 */ /* 0x000fe400000000ff */
[----:B------:R-:W-:Y:S01]  /*496c0*/  LEA.HI.X.SX32 R13, R16, R2, 0x1, P5 ;  /* 0x00000002100d7211 */ /* 0x000fe200028f0eff */
[----:B0-----:R-:W-:Y:S02]  /*496d0*/  IMAD R16, R18, 0x2, R16 ;  /* 0x0000000212107824 */ /* 0x001fe400078e0210 */
[----:B------:R-:W3:Y:S04]  /*496e0*/  LDL.LU R18, [R1+0x13a4] ;  /* 0x0013a40001127983 */ /* 0x000ee80000300800 */
[----:B------:R5:W-:Y:S02]  /*496f0*/  @P3 STG.E.U8 desc[UR10][R12.64], R3 ;  /* 0x000000030c003986 */ /* 0x000be4000c10110a */
[----:B-----5:R-:W-:-:S02]  /*49700*/  IMAD R3, R29, 0x2, R16 ;  /* 0x000000021d037824 */ /* 0x020fc400078e0210 */
[----:B------:R-:W5:Y:S01]  /*49710*/  LDL.LU R29, [R1+0x13a8] ;  /* 0x0013a800011d7983 */ /* 0x000f620000300800 */
[----:B------:R-:W-:Y:S02]  /*49720*/  IADD3 R12, P3, R16, R0, RZ ;  /* 0x00000000100c7210 */ /* 0x000fe40007f7e0ff */
[----:B------:R-:W-:Y:S02]  /*49730*/  PRMT R15, R4, 0x7770, RZ ;  /* 0x00007770040f7816 */ /* 0x000fe400000000ff */
[----:B------:R-:W-:-:S05]  /*49740*/  LEA.HI.X.SX32 R13, R16, R2, 0x1, P3 ;  /* 0x00000002100d7211 */ /* 0x000fca00018f0eff */
[----:B------:R0:W-:Y:S02]  /*49750*/  @P6 STG.E.U8 desc[UR10][R12.64], R15 ;  /* 0x0000000f0c006986 */ /* 0x0001e4000c10110a */
[----:B0-----:R-:W-:Y:S02]  /*49760*/  PRMT R12, R5, 0x7770, RZ ;  /* 0x00007770050c7816 */ /* 0x001fe400000000ff */
[----:B----4-:R-:W-:Y:S01]  /*49770*/  ISETP.LT.AND P4, PT, R28, UR4, !P0 ;  /* 0x000000041c007c0c */ /* 0x010fe2000c781270 */
[----:B------:R-:W-:Y:S01]  /*49780*/  ULDC UR4, c[0x0][0x22c] ;  /* 0x00008b0000047ab9 */ /* 0x000fe20000000800 */
[----:B------:R-:W0:Y:S01]  /*49790*/  LDC R28, c[0x0][0x248] ;  /* 0x00009200ff1c7b82 */ /* 0x000e220000000800 */
[----:B--2---:R-:W-:Y:S01]  /*497a0*/  ISETP.LT.AND P2, PT, R19, UR4, !P0 ;  /* 0x0000000413007c0c */ /* 0x004fe2000c741270 */
[----:B------:R-:W-:-:S06]  /*497b0*/  ULDC UR4, c[0x0][0x22c] ;  /* 0x00008b0000047ab9 */ /* 0x000fcc0000000800 */
[----:B------:R-:W2:Y:S01]  /*497c0*/  LDC R19, c[0x0][0x248] ;  /* 0x00009200ff137b82 */ /* 0x000ea20000000800 */
[----:B---3--:R-:W-:Y:S01]  /*497d0*/  ISETP.LT.AND P3, PT, R14, UR4, !P0 ;  /* 0x000000040e007c0c */ /* 0x008fe2000c761270 */
[----:B------:R-:W-:Y:S01]  /*497e0*/  ULDC UR4, c[0x0][0x22c] ;  /* 0x00008b0000047ab9 */ /* 0x000fe20000000800 */
[----:B------:R-:W-:-:S04]  /*497f0*/  IADD3 R14, P5, R3, R0, RZ ;  /* 0x00000000030e7210 */ /* 0x000fc80007fbe0ff */
[----:B------:R-:W-:Y:S01]  /*49800*/  LEA.HI.X.SX32 R15, R3, R2, 0x1, P5 ;  /* 0x00000002030f7211 */ /* 0x000fe200028f0eff */
[----:B-1----:R-:W-:-:S04]  /*49810*/  IMAD R3, R17, 0x2, R3 ;  /* 0x0000000211037824 */ /* 0x002fc800078e0203 */
[----:B------:R2:W-:Y:S02]  /*49820*/  @P4 STG.E.U8 desc[UR10][R14.64], R12 ;  /* 0x0000000c0e004986 */ /* 0x0005e4000c10110a */
[----:B--2---:R-:W-:Y:S02]  /*49830*/  IMAD R15, R19, 0x2, R3 ;  /* 0x00000002130f7824 */ /* 0x004fe400078e0203 */
[----:B------:R-:W2:Y:S02]  /*49840*/  LDL.LU R19, [R1+0x13b4] ;  /* 0x0013b40001137983 */ /* 0x000ea40000300800 */
[----:B0-----:R-:W-:Y:S02]  /*49850*/  IMAD R16, R28, 0x2, R15 ;  /* 0x000000021c107824 */ /* 0x001fe400078e020f */
[----:B------:R-:W3:Y:S01]  /*49860*/  LDL.LU R28, [R1+0x13ac] ;  /* 0x0013ac00011c7983 */ /* 0x000ee20000300800 */
[----:B------:R-:W-:-:S04]  /*49870*/  IADD3 R12, P4, R3, R0, RZ ;  /* 0x00000000030c7210 */ /* 0x000fc80007f9e0ff */
[----:B------:R-:W-:Y:S02]  /*49880*/  LEA.HI.X.SX32 R13, R3, R2, 0x1, P4 ;  /* 0x00000002030d7211 */ /* 0x000fe400020f0eff */
[----:B------:R-:W-:Y:S02]  /*49890*/  IADD3 R14, P4, R15, R0, RZ ;  /* 0x000000000f0e7210 */ /* 0x000fe40007f9e0ff */
[----:B------:R-:W-:Y:S02]  /*498a0*/  PRMT R17, R6, 0x7770, RZ ;  /* 0x0000777006117816 */ /* 0x000fe400000000ff */
[----:B------:R-:W-:Y:S02]  /*498b0*/  PRMT R3, R7, 0x7770, RZ ;  /* 0x0000777007037816 */ /* 0x000fe400000000ff */
[----:B------:R-:W-:Y:S01]  /*498c0*/  LEA.HI.X.SX32 R15, R15, R2, 0x1, P4 ;  /* 0x000000020f0f7211 */ /* 0x000fe200020f0eff */
[----:B------:R0:W-:Y:S04]  /*498d0*/  @P2 STG.E.U8 desc[UR10][R12.64], R17 ;  /* 0x000000110c002986 */ /* 0x0001e8000c10110a */
[----:B------:R1:W-:Y:S01]  /*498e0*/  @P3 STG.E.U8 desc[UR10][R14.64], R3 ;  /* 0x000000030e003986 */ /* 0x0003e2000c10110a */
[----:B-----5:R-:W-:Y:S01]  /*498f0*/  ISETP.LT.AND P6, PT, R29, UR4, !P0 ;  /* 0x000000041d007c0c */ /* 0x020fe2000c7c1270 */
[----:B------:R-:W-:Y:S01]  /*49900*/  ULDC UR4, c[0x0][0x22c] ;  /* 0x00008b0000047ab9 */ /* 0x000fe20000000800 */
[----:B------:R-:W4:Y:S08]  /*49910*/  LDC R29, c[0x0][0x248] ;  /* 0x00009200ff1d7b82 */ /* 0x000f300000000800 */
[----:B0-----:R-:W0:Y:S01]  /*49920*/  LDC R17, c[0x0][0x248] ;  /* 0x00009200ff117b82 */ /* 0x001e220000000800 */
[----:B-1----:R-:W5:Y:S01]  /*49930*/  LDL.LU R14, [R1+0x13b0] ;  /* 0x0013b000010e7983 */ /* 0x002f620000300800 */
[----:B------:R-:W-:Y:S01]  /*49940*/  ISETP.LT.AND P5, PT, R18, UR4, !P0 ;  /* 0x0000000412007c0c */ /* 0x000fe2000c7a1270 */
[----:B------:R-:W-:-:S05]  /*49950*/  ULDC UR4, c[0x0][0x22c] ;  /* 0x00008b0000047ab9 */ /* 0x000fca0000000800 */
[----:B------:R-:W1:Y:S01]  /*49960*/  LDC R18, c[0x0][0x248] ;  /* 0x00009200ff127b82 */ /* 0x000e620000000800 */
[----:B------:R-:W-:Y:S02]  /*49970*/  IADD3 R12, P4, R16, R0, RZ ;  /* 0x00000000100c7210 */ /* 0x000fe40007f9e0ff */
[----:B------:R-:W-:Y:S02]  /*49980*/  PRMT R3, R8, 0x7771, RZ ;  /* 0x0000777108037816 */ /* 0x000fe400000000ff */
[----:B------:R-:W-:-:S05]  /*49990*/  LEA.HI.X.SX32 R13, R16, R2, 0x1, P4 ;  /* 0x00000002100d7211 */ /* 0x000fca00020f0eff */
[----:B------:R4:W-:Y:S01]  /*499a0*/  @P6 STG.E.U8 desc[UR10][R12.64], R3 ;  /* 0x000000030c006986 */ /* 0x0009e2000c10110a */
[----:B-1----:R-:W-:-:S03]  /*499b0*/  IMAD R16, R18, 0x2, R16 ;  /* 0x0000000212107824 */ /* 0x002fc600078e0210 */
[----:B------:R-:W5:Y:S01]  /*499c0*/  LDL.LU R18, [R1+0x13b8] ;  /* 0x0013b80001127983 */ /* 0x000f620000300800 */
[----:B----4-:R-:W-:-:S03]  /*499d0*/  IMAD R3, R29, 0x2, R16 ;  /* 0x000000021d037824 */ /* 0x010fc600078e0210 */
[----:B------:R-:W4:Y:S01]  /*499e0*/  LDL.LU R29, [R1+0x13bc] ;  /* 0x0013bc00011d7983 */ /* 0x000f220000300800 */
[C---:B------:R-:W-:Y:S02]  /*499f0*/  IADD3 R12, P4, R16.reuse, R0, RZ ;  /* 0x00000000100c7210 */ /* 0x040fe40007f9e0ff */
[----:B------:R-:W-:Y:S02]  /*49a00*/  PRMT R15, R9, 0x7771, RZ ;  /* 0x00007771090f7816 */ /* 0x000fe400000000ff */
[----:B------:R-:W-:-:S05]  /*49a10*/  LEA.HI.X.SX32 R13, R16, R2, 0x1, P4 ;  /* 0x00000002100d7211 */ /* 0x000fca00020f0eff */
[----:B------:R1:W-:Y:S02]  /*49a20*/  @P5 STG.E.U8 desc[UR10][R12.64], R15 ;  /* 0x0000000f0c005986 */ /* 0x0003e4000c10110a */
[----:B-1----:R-:W-:Y:S02]  /*49a30*/  PRMT R12, R10, 0x7771, RZ ;  /* 0x000077710a0c7816 */ /* 0x002fe400000000ff */
[----:B---3--:R-:W-:Y:S01]  /*49a40*/  ISETP.LT.AND P2, PT, R28, UR4, !P0 ;  /* 0x000000041c007c0c */ /* 0x008fe2000c741270 */
[----:B------:R-:W-:Y:S01]  /*49a50*/  ULDC UR4, c[0x0][0x22c] ;  /* 0x00008b0000047ab9 */ /* 0x000fe20000000800 */
[----:B------:R-:W1:Y:S01]  /*49a60*/  LDC R28, c[0x0][0x248] ;  /* 0x00009200ff1c7b82 */ /* 0x000e620000000800 */
[----:B--2---:R-:W-:Y:S01]  /*49a70*/  ISETP.LT.AND P3, PT, R19, UR4, !P0 ;  /* 0x0000000413007c0c */ /* 0x004fe2000c761270 */
[----:B------:R-:W-:-:S06]  /*49a80*/  ULDC UR4, c[0x0][0x22c] ;  /* 0x00008b0000047ab9 */ /* 0x000fcc0000000800 */
[----:B------:R-:W2:Y:S01]  /*49a90*/  LDC R19, c[0x0][0x248] ;  /* 0x00009200ff137b82 */ /* 0x000ea20000000800 */
[----:B-----5:R-:W-:Y:S01]  /*49aa0*/  ISETP.LT.AND P4, PT, R14, UR4, !P0 ;  /* 0x000000040e007c0c */ /* 0x020fe2000c781270 */
[----:B------:R-:W-:Y:S01]  /*49ab0*/  ULDC UR4, c[0x0][0x22c] ;  /* 0x00008b0000047ab9 */ /* 0x000fe20000000800 */
[----:B------:R-:W-:-:S04]  /*49ac0*/  IADD3 R14, P6, R3, R0, RZ ;  /* 0x00000000030e7210 */ /* 0x000fc80007fde0ff */
[----:B------:R-:W-:Y:S01]  /*49ad0*/  LEA.HI.X.SX32 R15, R3, R2, 0x1, P6 ;  /* 0x00000002030f7211 */ /* 0x000fe200030f0eff */
[----:B0-----:R-:W-:-:S04]  /*49ae0*/  IMAD R3, R17, 0x2, R3 ;  /* 0x0000000211037824 */ /* 0x001fc800078e0203 */
[----:B------:R2:W-:Y:S02]  /*49af0*/  @P2 STG.E.U8 desc[UR10][R14.64], R12 ;  /* 0x0000000c0e002986 */ /* 0x0005e4000c10110a */
[----:B--2---:R-:W-:Y:S02]  /*49b00*/  IMAD R15, R19, 0x2, R3 ;  /* 0x00000002130f7824 */ /* 0x004fe400078e0203 */
[----:B------:R-:W2:Y:S02]  /*49b10*/  LDL.LU R19, [R1+0x13c8] ;  /* 0x0013c80001137983 */ /* 0x000ea40000300800 */
[----:B-1----:R-:W-:Y:S02]  /*49b20*/  IMAD R16, R28, 0x2, R15 ;  /* 0x000000021c107824 */ /* 0x002fe400078e020f */
        /* <DEDUP_REMOVED lines=9> */
[----:B----4-:R-:W-:Y:S01]  /*49bc0*/  ISETP.LT.AND P5, PT, R29, UR4, !P0 ;  /* 0x000000041d007c0c */ /* 0x010fe2000c7a1270 */
[----:B------:R-:W-:Y:S01]  /*49bd0*/  ULDC UR4, c[0x0][0x22c] ;  /* 0x00008b0000047ab9 */ /* 0x000fe20000000800 */
[----:B------:R-:W4:Y:S08]  /*49be0*/  LDC R29, c[0x0][0x248] ;  /* 0x00009200ff1d7b82 */ /* 0x000f300000000800 */
[----:B0-----:R-:W0:Y:S01]  /*49bf0*/  LDC R17, c[0x0][0x248] ;  /* 0x00009200ff117b82 */ /* 0x001e220000000800 */
[----:B-1----:R-:W5:Y:S01]  /*49c00*/  LDL.LU R14, [R1+0x13c4] ;  /* 0x0013c400010e7983 */ /* 0x002f620000300800 */
[----:B------:R-:W-:Y:S01]  /*49c10*/  ISETP.LT.AND P6, PT, R18, UR4, !P0 ;  /* 0x0000000412007c0c */ /* 0x000fe2000c7c1270 */
[----:B------:R-:W-:-:S05]  /*49c20*/  ULDC UR4, c[0x0][0x22c] ;  /* 0x00008b0000047ab9 */ /* 0x000fca0000000800 */
[----:B------:R-:W1:Y:S01]  /*49c30*/  LDC R18, c[0x0][0x248] ;  /* 0x00009200ff127b82 */ /* 0x000e620000000800 */
[C---:B------:R-:W-:Y:S02]  /*49c40*/  IADD3 R12, P3, R16.reuse, R0, RZ ;  /* 0x00000000100c7210 */ /* 0x040fe40007f7e0ff */
[----:B------:R-:W-:Y:S02]  /*49c50*/  PRMT R3, R5, 0x7771, RZ ;  /* 0x0000777105037816 */ /* 0x000fe400000000ff */
[----:B------:R-:W-:-:S05]  /*49c60*/  LEA.HI.X.SX32 R13, R16, R2, 0x1, P3 ;  /* 0x00000002100d7211 */ /* 0x000fca00018f0eff */
[----:B------:R4:W-:Y:S01]  /*49c70*/  @P5 STG.E.U8 desc[UR10][R12.64], R3 ;  /* 0x000000030c005986 */ /* 0x0009e2000c10110a */
[----:B-1----:R-:W-:-:S03]  /*49c80*/  IMAD R16, R18, 0x2, R16 ;  /* 0x0000000212107824 */ /* 0x002fc600078e0210 */
[----:B------:R-:W5:Y:S01]  /*49c90*/  LDL.LU R18, [R1+0x13cc] ;  /* 0x0013cc0001127983 */ /* 0x000f620000300800 */
[----:B----4-:R-:W-:-:S03]  /*49ca0*/  IMAD R3, R29, 0x2, R16 ;  /* 0x000000021d037824 */ /* 0x010fc600078e0210 */
[----:B------:R-:W4:Y:S01]  /*49cb0*/  LDL.LU R29, [R1+0x13d0] ;  /* 0x0013d000011d7983 */ /* 0x000f220000300800 */
[----:B------:R-:W-:Y:S02]  /*49cc0*/  IADD3 R12, P4, R16, R0, RZ ;  /* 0x00000000100c7210 */ /* 0x000fe40007f9e0ff */
        /* <DEDUP_REMOVED lines=60> */
[----:B------:R0:W-:Y:S01]  /*4a090*/  @P2 STG.E.U8 desc[UR10][R14.64], R12 ;  /* 0x0000000c0e002986 */ /* 0x0001e2000c10110a */
[----:B------:R-:W-:Y:S02]  /*4a0a0*/  PRMT R17, R5, 0x7772, RZ ;  /* 0x0000777205117816 */ /* 0x000fe400000000ff */
[----:B0-----:R-:W-:Y:S01]  /*4a0b0*/  IADD3 R12, P2, R3, R0, RZ ;  /* 0x00000000030c7210 */ /* 0x001fe20007f5e0ff */
[----:B--2---:R-:W-:Y:S02]  /*4a0c0*/  IMAD R15, R19, 0x2, R3 ;  /* 0x00000002130f7824 */ /* 0x004fe400078e0203 */
[----:B------:R-:W2:Y:S01]  /*4a0d0*/  LDL.LU R19, [R1+0x13f0] ;  /* 0x0013f00001137983 */ /* 0x000ea20000300800 */
[----:B------:R-:W-:Y:S02]  /*4a0e0*/  LEA.HI.X.SX32 R13, R3, R2, 0x1, P2 ;  /* 0x00000002030d7211 */ /* 0x000fe400010f0eff */
[C---:B------:R-:W-:Y:S01]  /*4a0f0*/  IADD3 R14, P2, R15.reuse, R0, RZ ;  /* 0x000000000f0e7210 */ /* 0x040fe20007f5e0ff */
[----:B-1----:R-:W-:Y:S01]  /*4a100*/  IMAD R16, R28, 0x2, R15 ;  /* 0x000000021c107824 */ /* 0x002fe200078e020f */
[----:B------:R-:W-:Y:S01]  /*4a110*/  PRMT R3, R6, 0x7772, RZ ;  /* 0x0000777206037816 */ /* 0x000fe200000000ff */
[----:B------:R-:W3:Y:S01]  /*4a120*/  LDL.LU R28, [R1+0x13e8] ;  /* 0x0013e800011c7983 */ /* 0x000ee20000300800 */
[----:B------:R-:W-:-:S03]  /*4a130*/  LEA.HI.X.SX32 R15, R15, R2, 0x1, P2 ;  /* 0x000000020f0f7211 */ /* 0x000fc600010f0eff */
        /* <DEDUP_REMOVED lines=13> */
[----:B------:R1:W-:Y:S02]  /*4a210*/  @P5 STG.E.U8 desc[UR10][R12.64], R3 ;  /* 0x000000030c005986 */ /* 0x0003e4000c10110a */
[----:B-1----:R-:W-:Y:S02]  /*4a220*/  IMAD R16, R18, 0x2, R16 ;  /* 0x0000000212107824 */ /* 0x002fe400078e0210 */
[----:B------:R-:W5:Y:S03]  /*4a230*/  LDL.LU R18, [R1+0x1400] ;  /* 0x0014000001127983 */ /* 0x000f660000300800 */
[----:B------:R-:W-:Y:S01]  /*4a240*/  IADD3 R12, P4, R16, R0, RZ ;  /* 0x00000000100c7210 */ /* 0x000fe20007f9e0ff */
[----:B----4-:R-:W-:-:S03]  /*4a250*/  IMAD R3, R29, 0x2, R16 ;  /* 0x000000021d037824 */ /* 0x010fc600078e0210 */
[----:B------:R-:W-:Y:S02]  /*4a260*/  LEA.HI.X.SX32 R13, R16, R2, 0x1, P4 ;  /* 0x00000002100d7211 */ /* 0x000fe400020f0eff */
[----:B------:R-:W4:Y:S04]  /*4a270*/  LDL.LU R16, [R1+0x13fc] ;  /* 0x0013fc0001107983 */ /* 0x000f280000300800 */
[----:B------:R-:W4:Y:S01]  /*4a280*/  LDL.LU R29, [R1+0x1404] ;  /* 0x00140400011d7983 */ /* 0x000f220000300800 */
[----:B------:R-:W-:Y:S02]  /*4a290*/  IADD3 R14, P5, R3, R0, RZ ;  /* 0x00000000030e7210 */ /* 0x000fe40007fbe0ff */
[----:B---3--:R-:W-:Y:S01]  /*4a2a0*/  ISETP.LT.AND P2, PT, R28, UR4, !P0 ;  /* 0x000000041c007c0c */ /* 0x008fe2000c741270 */
[----:B------:R-:W-:Y:S01]  /*4a2b0*/  ULDC UR4, c[0x0][0x22c] ;  /* 0x00008b0000047ab9 */ /* 0x000fe20000000800 */
[----:B------:R-:W-:Y:S01]  /*4a2c0*/  PRMT R8, R8, 0x7773, RZ ;  /* 0x0000777308087816 */ /* 0x000fe200000000ff */
[----:B------:R-:W1:Y:S01]  /*4a2d0*/  LDC R28, c[0x0][0x248] ;  /* 0x00009200ff1c7b82 */ /* 0x000e620000000800 */
[----:B--2---:R-:W-:Y:S01]  /*4a2e0*/  ISETP.LT.AND P3, PT, R19, UR4, !P0 ;  /* 0x0000000413007c0c */ /* 0x004fe2000c761270 */
[----:B------:R-:W-:-:S06]  /*4a2f0*/  ULDC UR4, c[0x0][0x22c] ;  /* 0x00008b0000047ab9 */ /* 0x000fcc0000000800 */
[----:B------:R-:W2:Y:S01]  /*4a300*/  LDC R19, c[0x0][0x248] ;  /* 0x00009200ff137b82 */ /* 0x000ea20000000800 */
[----:B-----5:R-:W-:Y:S01]  /*4a310*/  ISETP.LT.AND P4, PT, R15, UR4, !P0 ;  /* 0x000000040f007c0c */ /* 0x020fe2000c781270 */
[----:B------:R-:W-:Y:S01]  /*4a320*/  ULDC UR4, c[0x0][0x22c] ;  /* 0x00008b0000047ab9 */ /* 0x000fe20000000800 */
[----:B------:R-:W-:Y:S01]  /*4a330*/  LEA.HI.X.SX32 R15, R3, R2, 0x1, P5 ;  /* 0x00000002030f7211 */ /* 0x000fe200028f0eff */
[----:B0-----:R-:W-:Y:S02]  /*4a340*/  IMAD R3, R17, 0x2, R3 ;  /* 0x0000000211037824 */ /* 0x001fe400078e0203 */
[----:B------:R-:W3:Y:S04]  /*4a350*/  LDL.LU R17, [R1+0x1408] ;  /* 0x0014080001117983 */ /* 0x000ee80000300800 */
[----:B------:R0:W-:Y:S01]  /*4a360*/  @P6 STG.E.U8 desc[UR10][R12.64], R8 ;  /* 0x000000080c006986 */ /* 0x0001e2000c10110a */
[----:B------:R-:W-:-:S05]  /*4a370*/  PRMT R9, R9, 0x7773, RZ ;  /* 0x0000777309097816 */ /* 0x000fca00000000ff */
[----:B------:R5:W-:Y:S01]  /*4a380*/  @P2 STG.E.U8 desc[UR10][R14.64], R9 ;  /* 0x000000090e002986 */ /* 0x000be2000c10110a */
[----:B0-----:R-:W-:Y:S01]  /*4a390*/  IADD3 R8, P2, R3, R0, RZ ;  /* 0x0000000003087210 */ /* 0x001fe20007f5e0ff */
[----:B--2---:R-:W-:Y:S01]  /*4a3a0*/  IMAD R12, R19, 0x2, R3 ;  /* 0x00000002130c7824 */ /* 0x004fe200078e0203 */
[----:B------:R-:W-:Y:S01]  /*4a3b0*/  ISETP.LT.AND P6, PT, R18, UR4, !P0 ;  /* 0x0000000412007c0c */ /* 0x000fe2000c7c1270 */
[----:B------:R-:W-:Y:S01]  /*4a3c0*/  ULDC UR4, c[0x0][0x22c] ;  /* 0x00008b0000047ab9 */ /* 0x000fe20000000800 */
[----:B------:R-:W0:Y:S01]  /*4a3d0*/  LDC R18, c[0x0][0x248] ;  /* 0x00009200ff127b82 */ /* 0x000e220000000800 */
[----:B------:R-:W-:Y:S02]  /*4a3e0*/  PRMT R13, R10, 0x7773, RZ ;  /* 0x000077730a0d7816 */ /* 0x000fe400000000ff */
[----:B-----5:R-:W-:Y:S02]  /*4a3f0*/  LEA.HI.X.SX32 R9, R3, R2, 0x1, P2 ;  /* 0x0000000203097211 */ /* 0x020fe400010f0eff */
[----:B----4-:R-:W-:Y:S01]  /*4a400*/  ISETP.LT.AND P5, PT, R16, UR4, !P0 ;  /* 0x0000000410007c0c */ /* 0x010fe2000c7a1270 */
[----:B------:R-:W-:-:S02]  /*4a410*/  ULDC UR4, c[0x0][0x22c] ;  /* 0x00008b0000047ab9 */ /* 0x000fc40000000800 */
[----:B------:R-:W2:Y:S01]  /*4a420*/  LDC R16, c[0x0][0x248] ;  /* 0x00009200ff107b82 */ /* 0x000ea20000000800 */
[----:B------:R-:W-:Y:S02]  /*4a430*/  IADD3 R10, P2, R12, R0, RZ ;  /* 0x000000000c0a7210 */ /* 0x000fe40007f5e0ff */
[----:B------:R-:W-:Y:S01]  /*4a440*/  PRMT R3, R11, 0x7773, RZ ;  /* 0x000077730b037816 */ /* 0x000fe200000000ff */
[----:B-1----:R-:W-:Y:S01]  /*4a450*/  IMAD R14, R28, 0x2, R12 ;  /* 0x000000021c0e7824 */ /* 0x002fe200078e020c */
[----:B------:R-:W-:-:S03]  /*4a460*/  LEA.HI.X.SX32 R11, R12, R2, 0x1, P2 ;  /* 0x000000020c0b7211 */ /* 0x000fc600010f0eff */
[----:B------:R-:W1:Y:S01]  /*4a470*/  LDC R15, c[0x0][0x248] ;  /* 0x00009200ff0f7b82 */ /* 0x000e620000000800 */
[----:B------:R-:W-:Y:S01]  /*4a480*/  ISETP.LT.AND P2, PT, R29, UR4, !P0 ;  /* 0x000000041d007c0c */ /* 0x000fe2000c741270 */
[----:B------:R4:W-:Y:S01]  /*4a490*/  @P3 STG.E.U8 desc[UR10][R8.64], R13 ;  /* 0x0000000d08003986 */ /* 0x0009e2000c10110a */
[----:B------:R-:W-:Y:S01]  /*4a4a0*/  PRMT R4, R4, 0x7773, RZ ;  /* 0x0000777304047816 */ /* 0x000fe200000000ff */
[----:B------:R-:W-:Y:S02]  /*4a4b0*/  ULDC UR4, c[0x0][0x22c] ;  /* 0x00008b0000047ab9 */ /* 0x000fe40000000800 */
[----:B------:R-:W5:Y:S01]  /*4a4c0*/  LDL.LU R29, [R1+0x1414] ;  /* 0x00141400011d7983 */ /* 0x000f620000300800 */
[----:B------:R-:W-:Y:S01]  /*4a4d0*/  PRMT R5, R5, 0x7773, RZ ;  /* 0x0000777305057816 */ /* 0x000fe200000000ff */
[----:B------:R-:W3:Y:S02]  /*4a4e0*/  LDC R12, c[0x0][0x248] ;  /* 0x00009200ff0c7b82 */ /* 0x000ee40000000800 */
[----:B------:R0:W-:Y:S01]  /*4a4f0*/  @P4 STG.E.U8 desc[UR10][R10.64], R3 ;  /* 0x000000030a004986 */ /* 0x0001e2000c10110a */
[----:B----4-:R-:W-:-:S03]  /*4a500*/  IADD3 R8, P3, R14, R0, RZ ;  /* 0x000000000e087210 */ /* 0x010fc60007f7e0ff */
[----:B------:R-:W4:Y:S02]  /*4a510*/  LDL.LU R28, [R1+0x1418] ;  /* 0x00141800011c7983 */ /* 0x000f240000300800 */
[----:B------:R-:W3:Y:S01]  /*4a520*/  LDC R13, c[0x0][0x248] ;  /* 0x00009200ff0d7b82 */ /* 0x000ee20000000800 */
[----:B------:R-:W-:Y:S01]  /*4a530*/  LEA.HI.X.SX32 R9, R14, R2, 0x1, P3 ;  /* 0x000000020e097211 */ /* 0x000fe200018f0eff */
[----:B------:R-:W4:Y:S01]  /*4a540*/  LDL.LU R19, [R1+0x141c] ;  /* 0x00141c0001137983 */ /* 0x000f220000300800 */
[----:B0-----:R-:W-:-:S03]  /*4a550*/  IMAD R3, R18, 0x2, R14 ;  /* 0x0000000212037824 */ /* 0x001fc600078e020e */
[----:B------:R2:W-:Y:S02]  /*4a560*/  @P6 STG.E.U8 desc[UR10][R8.64], R4 ;  /* 0x0000000408006986 */ /* 0x0005e4000c10110a */
[----:B------:R-:W-:-:S04]  /*4a570*/  IADD3 R10, P4, R3, R0, RZ ;  /* 0x00000000030a7210 */ /* 0x000fc80007f9e0ff */
[----:B------:R-:W-:Y:S01]  /*4a580*/  LEA.HI.X.SX32 R11, R3, R2, 0x1, P4 ;  /* 0x00000002030b7211 */ /* 0x000fe200020f0eff */
[----:B--2---:R-:W-:-:S04]  /*4a590*/  IMAD R8, R16, 0x2, R3 ;  /* 0x0000000210087824 */ /* 0x004fc800078e0203 */
[----:B------:R0:W-:Y:S01]  /*4a5a0*/  @P5 STG.E.U8 desc[UR10][R10.64], R5 ;  /* 0x000000050a005986 */ /* 0x0001e2000c10110a */
[C---:B------:R-:W-:Y:S01]  /*4a5b0*/  IADD3 R4, P5, R8.reuse, R0, RZ ;  /* 0x0000000008047210 */ /* 0x040fe20007fbe0ff */
[----:B-1----:R-:W-:Y:S01]  /*4a5c0*/  IMAD R3, R15, 0x2, R8 ;  /* 0x000000020f037824 */ /* 0x002fe200078e0208 */
[----:B---3--:R-:W-:Y:S01]  /*4a5d0*/  ISETP.LT.AND P3, PT, R17, UR4, !P0 ;  /* 0x0000000411007c0c */ /* 0x008fe2000c761270 */
[----:B0-----:R-:W0:Y:S01]  /*4a5e0*/  LDC R10, c[0x0][0x248] ;  /* 0x00009200ff0a7b82 */ /* 0x001e220000000800 */
[----:B------:R-:W2:Y:S01]  /*4a5f0*/  LDL.LU R17, [R1+0x1420] ;  /* 0x0014200001117983 */ /* 0x000ea20000300800 */
[----:B------:R-:W-:Y:S01]  /*4a600*/  LEA.HI.X.SX32 R5, R8, R2, 0x1, P5 ;  /* 0x0000000208057211 */ /* 0x000fe200028f0eff */
[----:B------:R-:W-:Y:S01]  /*4a610*/  ULDC UR4, c[0x0][0x22c] ;  /* 0x00008b0000047ab9 */ /* 0x000fe20000000800 */
[----:B------:R-:W-:Y:S01]  /*4a620*/  PRMT R8, R6, 0x7773, RZ ;  /* 0x0000777306087816 */ /* 0x000fe200000000ff */
[----:B------:R-:W3:Y:S01]  /*4a630*/  LDL.LU R16, [R1+0x1424] ;  /* 0x0014240001107983 */ /* 0x000ee20000300800 */
[----:B------:R-:W-:-:S02]  /*4a640*/  PRMT R9, R7, 0x7773, RZ ;  /* 0x0000777307097816 */ /* 0x000fc400000000ff */
[----:B------:R-:W1:Y:S01]  /*4a650*/  LDC R15, c[0x0][0x248] ;  /* 0x00009200ff0f7b82 */ /* 0x000e620000000800 */
[----:B------:R-:W3:Y:S04]  /*4a660*/  LDL.LU R14, [R1+0x1428] ;  /* 0x00142800010e7983 */ /* 0x000ee80000300800 */
[----:B------:R0:W-:Y:S02]  /*4a670*/  @P2 STG.E.U8 desc[UR10][R4.64], R8 ;  /* 0x0000000804002986 */ /* 0x0001e4000c10110a */
[----:B0-----:R-:W-:Y:S01]  /*4a680*/  IMAD R5, R13, 0x2, R3 ;  /* 0x000000020d057824 */ /* 0x001fe200078e0203 */
[C---:B------:R-:W-:Y:S01]  /*4a690*/  IADD3 R6, P6, R3.reuse, R0, RZ ;  /* 0x0000000003067210 */ /* 0x040fe20007fde0ff */
[----:B------:R-:W3:Y:S01]  /*4a6a0*/  LDL.LU R13, [R1+0x142c] ;  /* 0x00142c00010d7983 */ /* 0x000ee20000300800 */
[----:B------:R-:W0:Y:S03]  /*4a6b0*/  LDC R8, c[0x0][0x248] ;  /* 0x00009200ff087b82 */ /* 0x000e260000000800 */
[----:B------:R-:W3:Y:S01]  /*4a6c0*/  LDL.LU R11, [R1+0x1430] ;  /* 0x00143000010b7983 */ /* 0x000ee20000300800 */
[----:B------:R-:W-:-:S02]  /*4a6d0*/  LEA.HI.X.SX32 R7, R3, R2, 0x1, P6 ;  /* 0x0000000203077211 */ /* 0x000fc400030f0eff */
[C---:B------:R-:W-:Y:S01]  /*4a6e0*/  IADD3 R4, P6, R5.reuse, R0, RZ ;  /* 0x0000000005047210 */ /* 0x040fe20007fde0ff */
[----:B------:R-:W-:Y:S02]  /*4a6f0*/  IMAD R3, R12, 0x2, R5 ;  /* 0x000000020c037824 */ /* 0x000fe400078e0205 */
[----:B------:R5:W-:Y:S01]  /*4a700*/  @P3 STG.E.U8 desc[UR10][R6.64], R9 ;  /* 0x0000000906003986 */ /* 0x000be2000c10110a */
[----:B------:R-:W-:-:S03]  /*4a710*/  LEA.HI.X.SX32 R5, R5, R2, 0x1, P6 ;  /* 0x0000000205057211 */ /* 0x000fc600030f0eff */
[----:B------:R-:W3:Y:S01]  /*4a720*/  LDL.LU R12, [R1+0x1434] ;  /* 0x00143400010c7983 */ /* 0x000ee20000300800 */
[----:B-----5:R-:W-:Y:S01]  /*4a730*/  ISETP.LT.AND P4, PT, R29, UR4, !P0 ;  /* 0x000000041d007c0c */ /* 0x020fe2000c781270 */
[----:B------:R-:W-:Y:S01]  /*4a740*/  ULDC UR4, c[0x0][0x22c] ;  /* 0x00008b0000047ab9 */ /* 0x000fe20000000800 */
[----:B------:R-:W-:Y:S01]  /*4a750*/  PRMT R7, R20, 0x7770, RZ ;  /* 0x0000777014077816 */ /* 0x000fe200000000ff */
[----:B------:R-:W5:Y:S01]  /*4a760*/  LDC R9, c[0x0][0x248] ;  /* 0x00009200ff097b82 */ /* 0x000f620000000800 */
[----:B------:R-:W-:Y:S02]  /*4a770*/  IADD3 R6, P6, R3, R0, RZ ;  /* 0x0000000003067210 */ /* 0x000fe40007fde0ff */
[----:B----4-:R-:W-:Y:S01]  /*4a780*/  ISETP.LT.AND P5, PT, R28, UR4, !P0 ;  /* 0x000000041c007c0c */ /* 0x010fe2000c7a1270 */
[----:B------:R-:W-:-:S06]  /*4a790*/  ULDC UR4, c[0x0][0x22c] ;  /* 0x00008b0000047ab9 */ /* 0x000fcc0000000800 */
[----:B------:R4:W-:Y:S01]  /*4a7a0*/  @P4 STG.E.U8 desc[UR10][R4.64], R7 ;  /* 0x0000000704004986 */ /* 0x0009e2000c10110a */
[----:B------:R-:W-:Y:S01]  /*4a7b0*/  ISETP.LT.AND P2, PT, R19, UR4, !P0 ;  /* 0x0000000413007c0c */ /* 0x000fe2000c741270 */
[----:B------:R-:W-:Y:S01]  /*4a7c0*/  ULDC UR4, c[0x0][0x22c] ;  /* 0x00008b0000047ab9 */ /* 0x000fe20000000800 */
[----:B----4-:R-:W-:Y:S01]  /*4a7d0*/  IMAD R5, R10, 0x2, R3 ;  /* 0x000000020a057824 */ /* 0x010fe200078e0203 */
[----:B------:R-:W-:Y:S01]  /*4a7e0*/  LEA.HI.X.SX32 R7, R3, R2, 0x1, P6 ;  /* 0x0000000203077211 */ /* 0x000fe200030f0eff */
[----:B------:R-:W4:Y:S01]  /*4a7f0*/  LDC R10, c[0x0][0x248] ;  /* 0x00009200ff0a7b82 */ /* 0x000f220000000800 */
[----:B------:R-:W-:Y:S02]  /*4a800*/  PRMT R3, R21, 0x7770, RZ ;  /* 0x0000777015037816 */ /* 0x000fe400000000ff */
[----:B------:R-:W-:-:S03]  /*4a810*/  IADD3 R4, P6, R5, R0, RZ ;  /* 0x0000000005047210 */ /* 0x000fc60007fde0ff */
[----:B------:R0:W-:Y:S02]  /*4a820*/  @P5 STG.E.U8 desc[UR10][R6.64], R3 ;  /* 0x0000000306005986 */ /* 0x0001e4000c10110a */
[----:B0-----:R-:W-:Y:S01]  /*4a830*/  IMAD R3, R8, 0x2, R5 ;  /* 0x0000000208037824 */ /* 0x001fe200078e0205 */
[----:B------:R-:W-:Y:S01]  /*4a840*/  LEA.HI.X.SX32 R5, R5, R2, 0x1, P6 ;  /* 0x0000000205057211 */ /* 0x000fe200030f0eff */
[----:B------:R-:W0:Y:S01]  /*4a850*/  LDC R8, c[0x0][0x248] ;  /* 0x00009200ff087b82 */ /* 0x000e220000000800 */
[----:B------:R-:W-:Y:S02]  /*4a860*/  PRMT R7, R22, 0x7770, RZ ;  /* 0x0000777016077816 */ /* 0x000fe400000000ff */
[----:B------:R-:W-:-:S03]  /*4a870*/  IADD3 R6, P6, R3, R0, RZ ;  /* 0x0000000003067210 */ /* 0x000fc60007fde0ff */
[----:B------:R5:W-:Y:S02]  /*4a880*/  @P2 STG.E.U8 desc[UR10][R4.64], R7 ;  /* 0x0000000704002986 */ /* 0x000be4000c10110a */
[----:B-----5:R-:W-:Y:S01]  /*4a890*/  IMAD R5, R9, 0x2, R3 ;  /* 0x0000000209057824 */ /* 0x020fe200078e0203 */
[----:B------:R-:W-:Y:S01]  /*4a8a0*/  LEA.HI.X.SX32 R7, R3, R2, 0x1, P6 ;  /* 0x0000000203077211 */ /* 0x000fe200030f0eff */
[----:B------:R-:W5:Y:S01]  /*4a8b0*/  LDC R9, c[0x0][0x248] ;  /* 0x00009200ff097b82 */ /* 0x000f620000000800 */
[----:B------:R-:W-:Y:S02]  /*4a8c0*/  PRMT R3, R23, 0x7770, RZ ;  /* 0x0000777017037816 */ /* 0x000fe400000000ff */
[----:B--2---:R-:W-:Y:S01]  /*4a8d0*/  ISETP.LT.AND P3, PT, R17, UR4, !P0 ;  /* 0x0000000411007c0c */ /* 0x004fe2000c761270 */
[----:B------:R-:W-:Y:S02]  /*4a8e0*/  ULDC UR4, c[0x0][0x22c] ;  /* 0x00008b0000047ab9 */ /* 0x000fe40000000800 */
[----:B---3--:R-:W-:Y:S01]  /*4a8f0*/  ISETP.LT.AND P4, PT, R16, UR4, !P0 ;  /* 0x0000000410007c0c */ /* 0x008fe2000c781270 */
[----:B------:R-:W-:-:S02]  /*4a900*/  ULDC UR4, c[0x0][0x22c] ;  /* 0x00008b0000047ab9 */ /* 0x000fc40000000800 */
[----:B------:R-:W-:Y:S01]  /*4a910*/  ISETP.LT.AND P5, PT, R14, UR4, !P0 ;  /* 0x000000040e007c0c */ /* 0x000fe2000c7a1270 */
[----:B------:R-:W-:Y:S01]  /*4a920*/  ULDC UR4, c[0x0][0x22c] ;  /* 0x00008b0000047ab9 */ /* 0x000fe20000000800 */
[----:B------:R-:W2:Y:S05]  /*4a930*/  LDL.LU R14, [R1+0x1438] ;  /* 0x00143800010e7983 */ /* 0x000eaa0000300800 */
[----:B------:R4:W-:Y:S01]  /*4a940*/  @P3 STG.E.U8 desc[UR10][R6.64], R3 ;  /* 0x0000000306003986 */ /* 0x0009e2000c10110a */
[----:B------:R-:W-:Y:S01]  /*4a950*/  ISETP.LT.AND P2, PT, R13, UR4, !P0 ;  /* 0x000000040d007c0c */ /* 0x000fe2000c741270 */
[----:B------:R-:W-:Y:S02]  /*4a960*/  ULDC UR4, c[0x0][0x22c] ;  /* 0x00008b0000047ab9 */ /* 0x000fe40000000800 */
[----:B------:R-:W3:Y:S01]  /*4a970*/  LDL.LU R13, [R1+0x143c] ;  /* 0x00143c00010d7983 */ /* 0x000ee20000300800 */
[----:B------:R-:W-:-:S02]  /*4a980*/  ISETP.LT.AND P3, PT, R11, UR4, !P0 ;  /* 0x000000040b007c0c */ /* 0x000fc4000c761270 */
[C---:B------:R-:W-:Y:S01]  /*4a990*/  IADD3 R4, P6, R5.reuse, R0, RZ ;  /* 0x0000000005047210 */ /* 0x040fe20007fde0ff */
[----:B------:R-:W3:Y:S01]  /*4a9a0*/  LDL.LU R11, [R1+0x1440] ;  /* 0x00144000010b7983 */ /* 0x000ee20000300800 */
[----:B----4-:R-:W-:Y:S01]  /*4a9b0*/  IMAD R3, R10, 0x2, R5 ;  /* 0x000000020a037824 */ /* 0x010fe200078e0205 */
[----:B------:R-:W-:Y:S01]  /*4a9c0*/  PRMT R7, R24, 0x7770, RZ ;  /* 0x0000777018077816 */ /* 0x000fe200000000ff */
[----:B------:R-:W-:Y:S01]  /*4a9d0*/  ULDC UR4, c[0x0][0x22c] ;  /* 0x00008b0000047ab9 */ /* 0x000fe20000000800 */
[----:B------:R-:W-:Y:S01]  /*4a9e0*/  LEA.HI.X.SX32 R5, R5, R2, 0x1, P6 ;  /* 0x0000000205057211 */ /* 0x000fe200030f0eff */
[----:B------:R-:W4:Y:S04]  /*4a9f0*/  LDC R10, c[0x0][0x248] ;  /* 0x00009200ff0a7b82 */ /* 0x000f280000000800 */
[----:B------:R0:W-:Y:S01]  /*4aa00*/  @P4 STG.E.U8 desc[UR10][R4.64], R7 ;  /* 0x0000000704004986 */ /* 0x0001e2000c10110a */
[----:B------:R-:W-:Y:S01]  /*4aa10*/  ISETP.LT.AND P4, PT, R12, UR4, !P0 ;  /* 0x000000040c007c0c */ /* 0x000fe2000c781270 */
[----:B------:R-:W-:-:S02]  /*4aa20*/  ULDC UR4, c[0x0][0x22c] ;  /* 0x00008b0000047ab9 */ /* 0x000fc40000000800 */
[----:B------:R-:W3:Y:S01]  /*4aa30*/  LDL.LU R12, [R1+0x1444] ;  /* 0x00144400010c7983 */ /* 0x000ee20000300800 */
[----:B------:R-:W-:Y:S01]  /*4aa40*/  IADD3 R6, P6, R3, R0, RZ ;  /* 0x0000000003067210 */ /* 0x000fe20007fde0ff */
[----:B0-----:R-:W-:-:S03]  /*4aa50*/  IMAD R5, R8, 0x2, R3 ;  /* 0x0000000208057824 */ /* 0x001fc600078e0203 */
        /* <DEDUP_REMOVED lines=9> */
[----:B------:R-:W-:-:S03]  /*4aaf0*/  IADD3 R6, P6, R3, R0, RZ ;  /* 0x0000000003067210 */ /* 0x000fc60007fde0ff */
[----:B------:R4:W-:Y:S02]  /*4ab00*/  @P2 STG.E.U8 desc[UR10][R4.64], R7 ;  /* 0x0000000704002986 */ /* 0x0009e4000c10110a */
[----:B----4-:R-:W-:Y:S01]  /*4ab10*/  IMAD R5, R10, 0x2, R3 ;  /* 0x000000020a057824 */ /* 0x010fe200078e0203 */
[----:B------:R-:W-:Y:S01]  /*4ab20*/  LEA.HI.X.SX32 R7, R3, R2, 0x1, P6 ;  /* 0x0000000203077211 */ /* 0x000fe200030f0eff */
[----:B------:R-:W4:Y:S01]  /*4ab30*/  LDC R10, c[0x0][0x248] ;  /* 0x00009200ff0a7b82 */ /* 0x000f220000000800 */
[----:B------:R-:W-:-:S05]  /*4ab40*/  PRMT R3, R27, 0x7770, RZ ;  /* 0x000077701b037816 */ /* 0x000fca00000000ff */
[----:B------:R0:W-:Y:S01]  /*4ab50*/  @P3 STG.E.U8 desc[UR10][R6.64], R3 ;  /* 0x0000000306003986 */ /* 0x0001e2000c10110a */
[----:B--2---:R-:W-:Y:S01]  /*4ab60*/  ISETP.LT.AND P5, PT, R14, UR4, !P0 ;  /* 0x000000040e007c0c */ /* 0x004fe2000c7a1270 */
[----:B------:R-:W-:Y:S02]  /*4ab70*/  ULDC UR4, c[0x0][0x22c] ;  /* 0x00008b0000047ab9 */ /* 0x000fe40000000800 */
[----:B------:R-:W2:Y:S01]  /*4ab80*/  LDL.LU R14, [R1+0x1448] ;  /* 0x00144800010e7983 */ /* 0x000ea20000300800 */
[----:B---3--:R-:W-:Y:S01]  /*4ab90*/  ISETP.LT.AND P2, PT, R13, UR4, !P0 ;  /* 0x000000040d007c0c */ /* 0x008fe2000c741270 */
[----:B------:R-:W-:Y:S02]  /*4aba0*/  ULDC UR4, c[0x0][0x22c] ;  /* 0x00008b0000047ab9 */ /* 0x000fe40000000800 */
[----:B------:R-:W3:Y:S01]  /*4abb0*/  LDL.LU R13, [R1+0x144c] ;  /* 0x00144c00010d7983 */ /* 0x000ee20000300800 */
[----:B------:R-:W-:Y:S02]  /*4abc0*/  ISETP.LT.AND P3, PT, R11, UR4, !P0 ;  /* 0x000000040b007c0c */ /* 0x000fe4000c761270 */
[C---:B------:R-:W-:Y:S01]  /*4abd0*/  IADD3 R4, P6, R5.reuse, R0, RZ ;  /* 0x0000000005047210 */ /* 0x040fe20007fde0ff */
[----:B------:R-:W3:Y:S01]  /*4abe0*/  LDL.LU R11, [R1+0x1450] ;  /* 0x00145000010b7983 */ /* 0x000ee20000300800 */
[----:B0-----:R-:W-:Y:S01]  /*4abf0*/  IMAD R3, R8, 0x2, R5 ;  /* 0x0000000208037824 */ /* 0x001fe200078e0205 */
[----:B------:R-:W-:Y:S01]  /*4ac00*/  PRMT R7, R20, 0x7771, RZ ;  /* 0x0000777114077816 */ /* 0x000fe200000000ff */
[----:B------:R-:W-:Y:S01]  /*4ac10*/  ULDC UR4, c[0x0][0x22c] ;  /* 0x00008b0000047ab9 */ /* 0x000fe20000000800 */
[----:B------:R-:W-:Y:S01]  /*4ac20*/  LEA.HI.X.SX32 R5, R5, R2, 0x1, P6 ;  /* 0x0000000205057211 */ /* 0x000fe200030f0eff */
[----:B------:R-:W0:Y:S04]  /*4ac30*/  LDC R8, c[0x0][0x248] ;  /* 0x00009200ff087b82 */ /* 0x000e280000000800 */
[----:B------:R5:W-:Y:S01]  /*4ac40*/  @P4 STG.E.U8 desc[UR10][R4.64], R7 ;  /* 0x0000000704004986 */ /* 0x000be2000c10110a */
[----:B------:R-:W-:Y:S01]  /*4ac50*/  ISETP.LT.AND P4, PT, R12, UR4, !P0 ;  /* 0x000000040c007c0c */ /* 0x000fe2000c781270 */
[----:B------:R-:W-:-:S02]  /*4ac60*/  ULDC UR4, c[0x0][0x22c] ;  /* 0x00008b0000047ab9 */ /* 0x000fc40000000800 */
[----:B------:R-:W3:Y:S01]  /*4ac70*/  LDL.LU R12, [R1+0x1454] ;  /* 0x00145400010c7983 */ /* 0x000ee20000300800 */
[----:B------:R-:W-:Y:S01]  /*4ac80*/  IADD3 R6, P6, R3, R0, RZ ;  /* 0x0000000003067210 */ /* 0x000fe20007fde0ff */
[----:B-----5:R-:W-:-:S03]  /*4ac90*/  IMAD R5, R9, 0x2, R3 ;  /* 0x0000000209057824 */ /* 0x020fc600078e0203 */
        /* <DEDUP_REMOVED lines=23> */
[----:B------:R-:W-:Y:S01]  /*4ae10*/  IADD3 R4, P6, R5, R0, RZ ;  /* 0x0000000005047210 */ /* 0x000fe20007fde0ff */
[----:B------:R-:W3:Y:S01]  /*4ae20*/  LDL.LU R11, [R1+0x1460] ;  /* 0x00146000010b7983 */ /* 0x000ee20000300800 */
[----:B-----5:R-:W-:Y:S01]  /*4ae30*/  IMAD R3, R9, 0x2, R5 ;  /* 0x0000000209037824 */ /* 0x020fe200078e0205 */
[----:B------:R-:W-:Y:S01]  /*4ae40*/  PRMT R7, R24, 0x7771, RZ ;  /* 0x0000777118077816 */ /* 0x000fe200000000ff */
[----:B------:R-:W-:Y:S01]  /*4ae50*/  ULDC UR4, c[0x0][0x22c] ;  /* 0x00008b0000047ab9 */ /* 0x000fe20000000800 */
[----:B------:R-:W-:Y:S01]  /*4ae60*/  LEA.HI.X.SX32 R5, R5, R2, 0x1, P6 ;  /* 0x0000000205057211 */ /* 0x000fe200030f0eff */
[----:B------:R-:W5:Y:S04]  /*4ae70*/  LDC R9, c[0x0][0x248] ;  /* 0x00009200ff097b82 */ /* 0x000f680000000800 */
[----:B------:R4:W-:Y:S01]  /*4ae80*/  @P4 STG.E.U8 desc[UR10][R4.64], R7 ;  /* 0x0000000704004986 */ /* 0x0009e2000c10110a */
[----:B------:R-:W-:Y:S01]  /*4ae90*/  ISETP.LT.AND P4, PT, R12, UR4, !P0 ;  /* 0x000000040c007c0c */ /* 0x000fe2000c781270 */
[----:B------:R-:W-:-:S02]  /*4aea0*/  ULDC UR4, c[0x0][0x22c] ;  /* 0x00008b0000047ab9 */ /* 0x000fc40000000800 */
[----:B------:R-:W3:Y:S01]  /*4aeb0*/  LDL.LU R12, [R1+0x1464] ;  /* 0x00146400010c7983 */ /* 0x000ee20000300800 */
[----:B------:R-:W-:Y:S01]  /*4aec0*/  IADD3 R6, P6, R3, R0, RZ ;  /* 0x0000000003067210 */ /* 0x000fe20007fde0ff */
[----:B----4-:R-:W-:-:S03]  /*4aed0*/  IMAD R5, R10, 0x2, R3 ;  /* 0x000000020a057824 */ /* 0x010fc600078e0203 */
        /* <DEDUP_REMOVED lines=88> */
[----:B------:R-:W-:Y:S02]  /*4b460*/  IADD3 R4, P6, R5, R0, RZ ;  /* 0x0000000005047210 */ /* 0x000fe40007fde0ff */
[----:B------:R-:W-:Y:S01]  /*4b470*/  PRMT R20, R20, 0x7773, RZ ;  /* 0x0000777314147816 */ /* 0x000fe200000000ff */
[----:B-----5:R-:W-:Y:S01]  /*4b480*/  IMAD R3, R9, 0x2, R5 ;  /* 0x0000000209037824 */ /* 0x020fe200078e0205 */
[----:B------:R-:W-:Y:S01]  /*4b490*/  LEA.HI.X.SX32 R5, R5, R2, 0x1, P6 ;  /* 0x0000000205057211 */ /* 0x000fe200030f0eff */
[----:B------:R-:W5:Y:S03]  /*4b4a0*/  LDC R9, c[0x0][0x248] ;  /* 0x00009200ff097b82 */ /* 0x000f660000000800 */
[----:B------:R-:W-:-:S04]  /*4b4b0*/  IADD3 R6, P6, R3, R0, RZ ;  /* 0x0000000003067210 */ /* 0x000fc80007fde0ff */
[----:B------:R-:W-:Y:S01]  /*4b4c0*/  LEA.HI.X.SX32 R7, R3, R2, 0x1, P6 ;  /* 0x0000000203077211 */ /* 0x000fe200030f0eff */
[----:B----4-:R-:W-:Y:S01]  /*4b4d0*/  IMAD R3, R10, 0x2, R3 ;  /* 0x000000020a037824 */ /* 0x010fe200078e0203 */
[----:B------:R4:W-:Y:S01]  /*4b4e0*/  @P4 STG.E.U8 desc[UR10][R4.64], R20 ;  /* 0x0000001404004986 */ /* 0x0009e2000c10110a */
[----:B------:R-:W-:Y:S02]  /*4b4f0*/  PRMT R21, R21, 0x7773, RZ ;  /* 0x0000777315157816 */ /* 0x000fe400000000ff */
[----:B------:R-:W-:Y:S02]  /*4b500*/  PRMT R22, R22, 0x7773, RZ ;  /* 0x0000777316167816 */ /* 0x000fe400000000ff */
[----:B----4-:R-:W-:-:S04]  /*4b510*/  IADD3 R4, P6, R3, R0, RZ ;  /* 0x0000000003047210 */ /* 0x010fc80007fde0ff */
[----:B------:R-:W-:Y:S02]  /*4b520*/  LEA.HI.X.SX32 R5, R3, R2, 0x1, P6 ;  /* 0x0000000203057211 */ /* 0x000fe400030f0eff */
[----:B--2---:R-:W-:Y:S01]  /*4b530*/  ISETP.LT.AND P5, PT, R14, UR4, !P0 ;  /* 0x000000040e007c0c */ /* 0x004fe2000c7a1270 */
[----:B------:R-:W-:Y:S01]  /*4b540*/  ULDC UR4, c[0x0][0x22c] ;  /* 0x00008b0000047ab9 */ /* 0x000fe20000000800 */
[----:B------:R-:W2:Y:S01]  /*4b550*/  LDL.LU R14, [R1+0x13f8] ;  /* 0x0013f800010e7983 */ /* 0x000ea20000300800 */
[----:B---3--:R-:W-:Y:S01]  /*4b560*/  ISETP.LT.AND P2, PT, R13, UR4, !P0 ;  /* 0x000000040d007c0c */ /* 0x008fe2000c741270 */
[----:B------:R-:W-:Y:S02]  /*4b570*/  ULDC UR4, c[0x0][0x22c] ;  /* 0x00008b0000047ab9 */ /* 0x000fe40000000800 */
[----:B------:R-:W3:Y:S04]  /*4b580*/  LDL.LU R13, [R1+0x13f4] ;  /* 0x0013f400010d7983 */ /* 0x000ee80000300800 */
[----:B------:R-:W4:Y:S01]  /*4b590*/  LDL.LU R29, [R1+0x38] ;  /* 0x00003800011d7983 */ /* 0x000f220000300800 */
[----:B------:R-:W-:-:S03]  /*4b5a0*/  ISETP.LT.AND P3, PT, R11, UR4, !P0 ;  /* 0x000000040b007c0c */ /* 0x000fc6000c761270 */
[----:B------:R-:W-:Y:S01]  /*4b5b0*/  @P5 STG.E.U8 desc[UR10][R6.64], R21 ;  /* 0x0000001506005986 */ /* 0x000fe2000c10110a */
[----:B------:R-:W-:-:S03]  /*4b5c0*/  ULDC UR4, c[0x0][0x22c] ;  /* 0x00008b0000047ab9 */ /* 0x000fc60000000800 */
[----:B------:R-:W3:Y:S04]  /*4b5d0*/  LDL.LU R11, [R1+0x1490] ;  /* 0x00149000010b7983 */ /* 0x000ee80000300800 */
[----:B------:R-:W3:Y:S04]  /*4b5e0*/  LDL.LU R18, [R1+0x148c] ;  /* 0x00148c0001127983 */ /* 0x000ee80000300800 */
[----:B------:R-:W3:Y:S04]  /*4b5f0*/  LDL.LU R16, [R1+0x1488] ;  /* 0x0014880001107983 */ /* 0x000ee80000300800 */
[----:B------:R-:W3:Y:S04]  /*4b600*/  LDL.LU R17, [R1+0x1484] ;  /* 0x0014840001117983 */ /* 0x000ee80000300800 */
[----:B------:R1:W-:Y:S04]  /*4b610*/  @P2 STG.E.U8 desc[UR10][R4.64], R22 ;  /* 0x0000001604002986 */ /* 0x0003e8000c10110a */
[----:B-1----:R-:W3:Y:S04]  /*4b620*/  LDL.LU R22, [R1+0x14a4] ;  /* 0x0014a40001167983 */ /* 0x002ee80000300800 */
[----:B------:R-:W3:Y:S04]  /*4b630*/  LDL.LU R21, [R1+0x14a8] ;  /* 0x0014a80001157983 */ /* 0x000ee80000300800 */
[----:B------:R-:W3:Y:S04]  /*4b640*/  LDL.LU R19, [R1+0x14ac] ;  /* 0x0014ac0001137983 */ /* 0x000ee80000300800 */
[----:B------:R-:W3:Y:S01]  /*4b650*/  LDL.LU R20, [R1+0x14b0] ;  /* 0x0014b00001147983 */ /* 0x000ee20000300800 */
[----:B------:R-:W-:Y:S01]  /*4b660*/  ISETP.LT.AND P4, PT, R12, UR4, !P0 ;  /* 0x000000040c007c0c */ /* 0x000fe2000c781270 */
[----:B0-----:R-:W-:Y:S01]  /*4b670*/  IMAD R8, R8, 0x2, R3 ;  /* 0x0000000208087824 */ /* 0x001fe200078e0203 */
[----:B------:R-:W0:Y:S01]  /*4b680*/  LDC R12, c[0x0][0x248] ;  /* 0x00009200ff0c7b82 */ /* 0x000e220000000800 */
[----:B------:R-:W-:-:S03]  /*4b690*/  ULDC UR4, c[0x0][0x22c] ;  /* 0x00008b0000047ab9 */ /* 0x000fc60000000800 */
[C---:B------:R-:W-:Y:S02]  /*4b6a0*/  IADD3 R6, P6, R8.reuse, R0, RZ ;  /* 0x0000000008067210 */ /* 0x040fe40007fde0ff */
[----:B------:R-:W-:Y:S02]  /*4b6b0*/  PRMT R23, R23, 0x7773, RZ ;  /* 0x0000777317177816 */ /* 0x000fe400000000ff */
[----:B------:R-:W-:Y:S01]  /*4b6c0*/  LEA.HI.X.SX32 R7, R8, R2, 0x1, P6 ;  /* 0x0000000208077211 */ /* 0x000fe200030f0eff */
[----:B-----5:R-:W-:-:S04]  /*4b6d0*/  IMAD R3, R9, 0x2, R8 ;  /* 0x0000000209037824 */ /* 0x020fc800078e0208 */
[----:B------:R-:W-:Y:S01]  /*4b6e0*/  @P3 STG.E.U8 desc[UR10][R6.64], R23 ;  /* 0x0000001706003986 */ /* 0x000fe2000c10110a */
[----:B------:R-:W-:Y:S01]  /*4b6f0*/  IADD3 R8, P3, R3, R0, RZ ;  /* 0x0000000003087210 */ /* 0x000fe20007f7e0ff */
[----:B0-----:R-:W-:-:S03]  /*4b700*/  IMAD R12, R12, 0x2, R3 ;  /* 0x000000020c0c7824 */ /* 0x001fc600078e0203 */
[----:B------:R-:W-:Y:S02]  /*4b710*/  LEA.HI.X.SX32 R9, R3, R2, 0x1, P3 ;  /* 0x0000000203097211 */ /* 0x000fe400018f0eff */
[----:B------:R-:W-:Y:S02]  /*4b720*/  IADD3 R10, P6, R12, R0, RZ ;  /* 0x000000000c0a7210 */ /* 0x000fe40007fde0ff */
[----:B------:R-:W-:Y:S02]  /*4b730*/  PRMT R24, R24, 0x7773, RZ ;  /* 0x0000777318187816 */ /* 0x000fe400000000ff */
[----:B------:R-:W-:-:S03]  /*4b740*/  PRMT R25, R25, 0x7773, RZ ;  /* 0x0000777319197816 */ /* 0x000fc600000000ff */
[----:B------:R0:W-:Y:S01]  /*4b750*/  @P4 STG.E.U8 desc[UR10][R8.64], R24 ;  /* 0x0000001808004986 */ /* 0x0001e2000c10110a */
[----:B------:R-:W-:Y:S02]  /*4b760*/  PRMT R26, R26, 0x7773, RZ ;  /* 0x000077731a1a7816 */ /* 0x000fe400000000ff */
[----:B------:R-:W-:Y:S02]  /*4b770*/  PRMT R27, R27, 0x7773, RZ ;  /* 0x000077731b1b7816 */ /* 0x000fe400000000ff */
[----:B--2---:R-:W-:Y:S01]  /*4b780*/  ISETP.LT.AND P5, PT, R14, UR4, !P0 ;  /* 0x000000040e007c0c */ /* 0x004fe2000c7a1270 */
[----:B------:R-:W-:Y:S01]  /*4b790*/  ULDC UR4, c[0x0][0x22c] ;  /* 0x00008b0000047ab9 */ /* 0x000fe20000000800 */
[----:B------:R-:W1:Y:S01]  /*4b7a0*/  LDC R14, c[0x0][0x248] ;  /* 0x00009200ff0e7b82 */ /* 0x000e620000000800 */
[----:B----4-:R-:W2:Y:S01]  /*4b7b0*/  LDS.128 R4, [R29] ;  /* 0x000000001d047984 */ /* 0x010ea20000000c00 */
[----:B---3--:R-:W-:Y:S01]  /*4b7c0*/  ISETP.LT.AND P2, PT, R13, UR4, !P0 ;  /* 0x000000040d007c0c */ /* 0x008fe2000c741270 */
[----:B------:R-:W-:-:S05]  /*4b7d0*/  ULDC UR4, c[0x0][0x22c] ;  /* 0x00008b0000047ab9 */ /* 0x000fca0000000800 */
[----:B------:R-:W3:Y:S01]  /*4b7e0*/  LDC R13, c[0x0][0x248] ;  /* 0x00009200ff0d7b82 */ /* 0x000ee20000000800 */
[----:B------:R-:W-:Y:S01]  /*4b7f0*/  ISETP.LT.AND P3, PT, R11, UR4, !P0 ;  /* 0x000000040b007c0c */ /* 0x000fe2000c761270 */
[----:B------:R-:W-:Y:S01]  /*4b800*/  ULDC UR4, c[0x0][0x22c] ;  /* 0x00008b0000047ab9 */ /* 0x000fe20000000800 */
[----:B------:R-:W-:Y:S01]  /*4b810*/  LEA.HI.X.SX32 R11, R12, R2, 0x1, P6 ;  /* 0x000000020c0b7211 */ /* 0x000fe200030f0eff */
[----:B------:R-:W-:-:S04]  /*4b820*/  IMAD R12, R15, 0x2, R12 ;  /* 0x000000020f0c7824 */ /* 0x000fc800078e020c */
[----:B------:R-:W4:Y:S01]  /*4b830*/  LDC R15, c[0x0][0x248] ;  /* 0x00009200ff0f7b82 */ /* 0x000f220000000800 */
[----:B------:R-:W-:Y:S01]  /*4b840*/  ISETP.LT.AND P4, PT, R18, UR4, !P0 ;  /* 0x0000000412007c0c */ /* 0x000fe2000c781270 */
[----:B------:R-:W-:Y:S01]  /*4b850*/  ULDC UR4, c[0x0][0x22c] ;  /* 0x00008b0000047ab9 */ /* 0x000fe20000000800 */
[----:B------:R5:W-:Y:S01]  /*4b860*/  @P5 STG.E.U8 desc[UR10][R10.64], R25 ;  /* 0x000000190a005986 */ /* 0x000be2000c10110a */
[----:B0-----:R-:W-:Y:S01]  /*4b870*/  IADD3 R8, P6, R12, R0, RZ ;  /* 0x000000000c087210 */ /* 0x001fe20007fde0ff */
[----:B-1----:R-:W-:Y:S01]  /*4b880*/  IMAD R3, R14, 0x2, R12 ;  /* 0x000000020e037824 */ /* 0x002fe200078e020c */
[----:B------:R-:W-:Y:S01]  /*4b890*/  ISETP.LT.AND P5, PT, R16, UR4, !P0 ;  /* 0x0000000410007c0c */ /* 0x000fe2000c7a1270 */
[----:B------:R-:W-:Y:S01]  /*4b8a0*/  ULDC UR4, c[0x0][0x22c] ;  /* 0x00008b0000047ab9 */ /* 0x000fe20000000800 */
[----:B------:R-:W0:Y:S01]  /*4b8b0*/  LDC R16, c[0x0][0x248] ;  /* 0x00009200ff107b82 */ /* 0x000e220000000800 */
[----:B------:R-:W-:Y:S02]  /*4b8c0*/  LEA.HI.X.SX32 R9, R12, R2, 0x1, P6 ;  /* 0x000000020c097211 */ /* 0x000fe400030f0eff */
[----:B-----5:R-:W-:-:S03]  /*4b8d0*/  IADD3 R10, P6, R3, R0, RZ ;  /* 0x00000000030a7210 */ /* 0x020fc60007fde0ff */
[----:B------:R-:W-:Y:S02]  /*4b8e0*/  @P2 STG.E.U8 desc[UR10][R8.64], R26 ;  /* 0x0000001a08002986 */ /* 0x000fe4000c10110a */
[----:B------:R-:W1:Y:S01]  /*4b8f0*/  LDC R18, c[0x0][0x248] ;  /* 0x00009200ff127b82 */ /* 0x000e620000000800 */
[----:B------:R-:W-:Y:S01]  /*4b900*/  LEA.HI.X.SX32 R11, R3, R2, 0x1, P6 ;  /* 0x00000002030b7211 */ /* 0x000fe200030f0eff */
[----:B---3--:R-:W-:Y:S01]  /*4b910*/  IMAD R3, R13, 0x2, R3 ;  /* 0x000000020d037824 */ /* 0x008fe200078e0203 */
[----:B------:R-:W-:Y:S01]  /*4b920*/  ISETP.LT.AND P2, PT, R17, UR4, !P0 ;  /* 0x0000000411007c0c */ /* 0x000fe2000c741270 */
[----:B------:R-:W-:Y:S02]  /*4b930*/  ULDC UR4, c[0x0][0x22c] ;  /* 0x00008b0000047ab9 */ /* 0x000fe40000000800 */
[----:B------:R-:W-:Y:S02]  /*4b940*/  @P3 STG.E.U8 desc[UR10][R10.64], R27 ;  /* 0x0000001b0a003986 */ /* 0x000fe4000c10110a */
[----:B------:R-:W3:Y:S01]  /*4b950*/  LDC R17, c[0x0][0x248] ;  /* 0x00009200ff117b82 */ /* 0x000ee20000000800 */
[----:B------:R-:W-:Y:S01]  /*4b960*/  IADD3 R12, P3, R3, R0, RZ ;  /* 0x00000000030c7210 */ /* 0x000fe20007f7e0ff */
[----:B----4-:R-:W-:Y:S01]  /*4b970*/  IMAD R15, R15, 0x2, R3 ;  /* 0x000000020f0f7824 */ /* 0x010fe200078e0203 */
[----:B------:R-:W4:Y:S02]  /*4b980*/  LDS.128 R8, [R29+0x400] ;  /* 0x000400001d087984 */ /* 0x000f240000000c00 */
[----:B------:R-:W-:-:S02]  /*4b990*/  LEA.HI.X.SX32 R13, R3, R2, 0x1, P3 ;  /* 0x00000002030d7211 */ /* 0x000fc400018f0eff */
[----:B--2---:R-:W-:Y:S02]  /*4b9a0*/  PRMT R3, R4, 0x7770, RZ ;  /* 0x0000777004037816 */ /* 0x004fe400000000ff */
[----:B------:R-:W-:-:S03]  /*4b9b0*/  IADD3 R14, P6, R15, R0, RZ ;  /* 0x000000000f0e7210 */ /* 0x000fc60007fde0ff */
[----:B------:R0:W-:Y:S01]  /*4b9c0*/  @P4 STG.E.U8 desc[UR10][R12.64], R3 ;  /* 0x000000030c004986 */ /* 0x0001e2000c10110a */
[----:B------:R-:W-:Y:S01]  /*4b9d0*/  ISETP.LT.AND P3, PT, R22, UR4, !P0 ;  /* 0x0000000416007c0c */ /* 0x000fe2000c761270 */
[----:B------:R-:W-:Y:S02]  /*4b9e0*/  ULDC UR4, c[0x0][0x22c] ;  /* 0x00008b0000047ab9 */ /* 0x000fe40000000800 */
[----:B------:R-:W2:Y:S01]  /*4b9f0*/  LDL.LU R22, [R1+0x14b4] ;  /* 0x0014b40001167983 */ /* 0x000ea20000300800 */
[----:B------:R-:W-:Y:S01]  /*4ba00*/  ISETP.LT.AND P4, PT, R21, UR4, !P0 ;  /* 0x0000000415007c0c */ /* 0x000fe2000c781270 */
[----:B------:R-:W-:Y:S02]  /*4ba10*/  ULDC UR4, c[0x0][0x22c] ;  /* 0x00008b0000047ab9 */ /* 0x000fe40000000800 */
[----:B------:R-:W5:Y:S01]  /*4ba20*/  LDL.LU R21, [R1+0x14b8] ;  /* 0x0014b80001157983 */ /* 0x000f620000300800 */
[----:B0-----:R-:W-:Y:S01]  /*4ba30*/  IMAD R3, R16, 0x2, R15 ;  /* 0x0000000210037824 */ /* 0x001fe200078e020f */
[----:B------:R-:W-:Y:S01]  /*4ba40*/  LEA.HI.X.SX32 R15, R15, R2, 0x1, P6 ;  /* 0x000000020f0f7211 */ /* 0x000fe200030f0eff */
[----:B------:R-:W0:Y:S01]  /*4ba50*/  LDC R16, c[0x0][0x248] ;  /* 0x00009200ff107b82 */ /* 0x000e220000000800 */
[----:B------:R-:W-:-:S02]  /*4ba60*/  PRMT R13, R5, 0x7770, RZ ;  /* 0x00007770050d7816 */ /* 0x000fc400000000ff */
[----:B------:R-:W-:-:S03]  /*4ba70*/  IADD3 R12, P6, R3, R0, RZ ;  /* 0x00000000030c7210 */ /* 0x000fc60007fde0ff */
[----:B------:R3:W-:Y:S01]  /*4ba80*/  @P5 STG.E.U8 desc[UR10][R14.64], R13 ;  /* 0x0000000d0e005986 */ /* 0x0007e2000c10110a */
[----:B------:R-:W-:Y:S01]  /*4ba90*/  ISETP.LT.AND P5, PT, R19, UR4, !P0 ;  /* 0x0000000413007c0c */ /* 0x000fe2000c7a1270 */
[----:B------:R-:W-:Y:S02]  /*4baa0*/  ULDC UR4, c[0x0][0x22c] ;  /* 0x00008b0000047ab9 */ /* 0x000fe40000000800 */
[----:B------:R-:W5:Y:S01]  /*4bab0*/  LDL.LU R19, [R1+0x14bc] ;  /* 0x0014bc0001137983 */ /* 0x000f620000300800 */
[----:B---3--:R-:W-:Y:S01]  /*4bac0*/  IMAD R15, R17, 0x2, R3 ;  /* 0x00000002110f7824 */ /* 0x008fe200078e0203 */
[----:B------:R-:W-:Y:S01]  /*4bad0*/  LEA.HI.X.SX32 R13, R3, R2, 0x1, P6 ;  /* 0x00000002030d7211 */ /* 0x000fe200030f0eff */
[----:B------:R-:W3:Y:S01]  /*4bae0*/  LDC R17, c[0x0][0x248] ;  /* 0x00009200ff117b82 */ /* 0x000ee20000000800 */
[----:B------:R-:W-:-:S05]  /*4baf0*/  PRMT R3, R6, 0x7770, RZ ;  /* 0x0000777006037816 */ /* 0x000fca00000000ff */
[----:B------:R1:W-:Y:S01]  /*4bb00*/  @P2 STG.E.U8 desc[UR10][R12.64], R3 ;  /* 0x000000030c002986 */ /* 0x0003e2000c10110a */
[----:B------:R-:W-:Y:S01]  /*4bb10*/  ISETP.LT.AND P2, PT, R20, UR4, !P0 ;  /* 0x0000000414007c0c */ /* 0x000fe2000c741270 */
[----:B------:R-:W-:Y:S02]  /*4bb20*/  ULDC UR4, c[0x0][0x22c] ;  /* 0x00008b0000047ab9 */ /* 0x000fe40000000800 */
[----:B------:R-:W5:Y:S01]  /*4bb30*/  LDL.LU R20, [R1+0x14c0] ;  /* 0x0014c00001147983 */ /* 0x000f620000300800 */
[----:B------:R-:W-:Y:S01]  /*4bb40*/  IADD3 R14, P6, R15, R0, RZ ;  /* 0x000000000f0e7210 */ /* 0x000fe20007fde0ff */
[----:B-1----:R-:W-:-:S03]  /*4bb50*/  IMAD R3, R18, 0x2, R15 ;  /* 0x0000000212037824 */ /* 0x002fc600078e020f */
[----:B------:R-:W-:Y:S01]  /*4bb60*/  LEA.HI.X.SX32 R15, R15, R2, 0x1, P6 ;  /* 0x000000020f0f7211 */ /* 0x000fe200030f0eff */
[----:B------:R-:W1:Y:S01]  /*4bb70*/  LDC R18, c[0x0][0x248] ;  /* 0x00009200ff127b82 */ /* 0x000e620000000800 */
[----:B------:R-:W-:Y:S02]  /*4bb80*/  PRMT R13, R7, 0x7770, RZ ;  /* 0x00007770070d7816 */ /* 0x000fe400000000ff */
[----:B------:R-:W-:-:S03]  /*4bb90*/  IADD3 R12, P6, R3, R0, RZ ;  /* 0x00000000030c7210 */ /* 0x000fc60007fde0ff */
[----:B------:R0:W-:Y:S02]  /*4bba0*/  @P3 STG.E.U8 desc[UR10][R14.64], R13 ;  /* 0x0000000d0e003986 */ /* 0x0001e4000c10110a */
[----:B0-----:R-:W-:Y:S01]  /*4bbb0*/  IMAD R15, R16, 0x2, R3 ;  /* 0x00000002100f7824 */ /* 0x001fe200078e0203 */
[----:B------:R-:W-:Y:S02]  /*4bbc0*/  LEA.HI.X.SX32 R13, R3, R2, 0x1, P6 ;  /* 0x00000002030d7211 */ /* 0x000fe400030f0eff */
[----:B----4-:R-:W-:Y:S01]  /*4bbd0*/  PRMT R16, R8, 0x7770, RZ ;  /* 0x0000777008107816 */ /* 0x010fe200000000ff */
[----:B------:R-:W0:Y:S01]  /*4bbe0*/  LDC R3, c[0x0][0x248] ;  /* 0x00009200ff037b82 */ /* 0x000e220000000800 */
[----:B------:R-:W-:-:S03]  /*4bbf0*/  IADD3 R14, P6, R15, R0, RZ ;  /* 0x000000000f0e7210 */ /* 0x000fc60007fde0ff */
[----:B------:R3:W-:Y:S02]  /*4bc00*/  @P4 STG.E.U8 desc[UR10][R12.64], R16 ;  /* 0x000000100c004986 */ /* 0x0007e4000c10110a */
[----:B---3--:R-:W-:Y:S01]  /*4bc10*/  IMAD R13, R17, 0x2, R15 ;  /* 0x00000002110d7824 */ /* 0x008fe200078e020f */
[----:B------:R-:W-:Y:S01]  /*4bc20*/  LEA.HI.X.SX32 R15, R15, R2, 0x1, P6 ;  /* 0x000000020f0f7211 */ /* 0x000fe200030f0eff */
[----:B------:R-:W3:Y:S01]  /*4bc30*/  LDC R16, c[0x0][0x248] ;  /* 0x00009200ff107b82 */ /* 0x000ee20000000800 */
[----:B------:R-:W-:Y:S02]  /*4bc40*/  PRMT R17, R9, 0x7770, RZ ;  /* 0x0000777009117816 */ /* 0x000fe400000000ff */
[----:B------:R-:W-:-:S03]  /*4bc50*/  IADD3 R12, P6, R13, R0, RZ ;  /* 0x000000000d0c7210 */ /* 0x000fc60007fde0ff */
[----:B------:R1:W-:Y:S02]  /*4bc60*/  @P5 STG.E.U8 desc[UR10][R14.64], R17 ;  /* 0x000000110e005986 */ /* 0x0003e4000c10110a */
[----:B-1----:R-:W-:Y:S01]  /*4bc70*/  IMAD R15, R18, 0x2, R13 ;  /* 0x00000002120f7824 */ /* 0x002fe200078e020d */
[----:B------:R-:W-:Y:S01]  /*4bc80*/  LEA.HI.X.SX32 R13, R13, R2, 0x1, P6 ;  /* 0x000000020d0d7211 */ /* 0x000fe200030f0eff */
[----:B------:R-:W1:Y:S01]  /*4bc90*/  LDC R17, c[0x0][0x248] ;  /* 0x00009200ff117b82 */ /* 0x000e620000000800 */
[----:B------:R-:W-:-:S05]  /*4bca0*/  PRMT R18, R10, 0x7770, RZ ;  /* 0x000077700a127816 */ /* 0x000fca00000000ff */
[----:B------:R0:W-:Y:S01]  /*4bcb0*/  @P2 STG.E.U8 desc[UR10][R12.64], R18 ;  /* 0x000000120c002986 */ /* 0x0001e2000c10110a */
[----:B--2---:R-:W-:Y:S01]  /*4bcc0*/  ISETP.LT.AND P3, PT, R22, UR4, !P0 ;  /* 0x0000000416007c0c */ /* 0x004fe2000c761270 */
[----:B------:R-:W-:Y:S02]  /*4bcd0*/  ULDC UR4, c[0x0][0x22c] ;  /* 0x00008b0000047ab9 */ /* 0x000fe40000000800 */
[----:B------:R-:W2:Y:S01]  /*4bce0*/  LDL.LU R22, [R1+0x14a0] ;  /* 0x0014a00001167983 */ /* 0x000ea20000300800 */
[----:B-----5:R-:W-:Y:S01]  /*4bcf0*/  ISETP.LT.AND P4, PT, R21, UR4, !P0 ;  /* 0x0000000415007c0c */ /* 0x020fe2000c781270 */
[----:B------:R-:W-:Y:S02]  /*4bd00*/  ULDC UR4, c[0x0][0x22c] ;  /* 0x00008b0000047ab9 */ /* 0x000fe40000000800 */
[----:B------:R-:W4:Y:S01]  /*4bd10*/  LDL.LU R21, [R1+0x14c4] ;  /* 0x0014c40001157983 */ /* 0x000f220000300800 */
[----:B------:R-:W-:Y:S01]  /*4bd20*/  ISETP.LT.AND P5, PT, R19, UR4, !P0 ;  /* 0x0000000413007c0c */ /* 0x000fe2000c7a1270 */
[----:B------:R-:W-:-:S02]  /*4bd30*/  ULDC UR4, c[0x0][0x22c] ;  /* 0x00008b0000047ab9 */ /* 0x000fc40000000800 */
[----:B------:R-:W5:Y:S01]  /*4bd40*/  LDL.LU R19, [R1+0x14c8] ;  /* 0x0014c80001137983 */ /* 0x000f620000300800 */
[----:B------:R-:W-:Y:S02]  /*4bd50*/  ISETP.LT.AND P2, PT, R20, UR4, !P0 ;  /* 0x0000000414007c0c */ /* 0x000fe4000c741270 */
[----:B------:R-:W-:Y:S01]  /*4bd60*/  IADD3 R14, P6, R15, R0, RZ ;  /* 0x000000000f0e7210 */ /* 0x000fe20007fde0ff */
[----:B------:R-:W5:Y:S01]  /*4bd70*/  LDL.LU R20, [R1+0x14cc] ;  /* 0x0014cc0001147983 */ /* 0x000f620000300800 */
[----:B0-----:R-:W-:Y:S01]  /*4bd80*/  IMAD R13, R3, 0x2, R15 ;  /* 0x00000002030d7824 */ /* 0x001fe200078e020f */
[----:B------:R-:W-:Y:S01]  /*4bd90*/  PRMT R18, R11, 0x7770, RZ ;  /* 0x000077700b127816 */ /* 0x000fe200000000ff */
[----:B------:R-:W0:Y:S01]  /*4bda0*/  LDC R3, c[0x0][0x248] ;  /* 0x00009200ff037b82 */ /* 0x000e220000000800 */
[----:B------:R-:W-:Y:S01]  /*4bdb0*/  LEA.HI.X.SX32 R15, R15, R2, 0x1, P6 ;  /* 0x000000020f0f7211 */ /* 0x000fe200030f0eff */
[----:B------:R-:W-:Y:S01]  /*4bdc0*/  ULDC UR4, c[0x0][0x22c] ;  /* 0x00008b0000047ab9 */ /* 0x000fe20000000800 */
        /* <DEDUP_REMOVED lines=22> */
[----:B----4-:R-:W-:Y:S01]  /*4bf30*/  ISETP.LT.AND P4, PT, R21, UR4, !P0 ;  /* 0x0000000415007c0c */ /* 0x010fe2000c781270 */
[----:B------:R-:W-:Y:S02]  /*4bf40*/  ULDC UR4, c[0x0][0x22c] ;  /* 0x00008b0000047ab9 */ /* 0x000fe40000000800 */
[----:B------:R-:W4:Y:S01]  /*4bf50*/  LDL.LU R21, [R1+0x14d4] ;  /* 0x0014d40001157983 */ /* 0x000f220000300800 */
[----:B-----5:R-:W-:Y:S01]  /*4bf60*/  ISETP.LT.AND P5, PT, R19, UR4, !P0 ;  /* 0x0000000413007c0c */ /* 0x020fe2000c7a1270 */
[----:B------:R-:W-:-:S02]  /*4bf70*/  ULDC UR4, c[0x0][0x22c] ;  /* 0x00008b0000047ab9 */ /* 0x000fc40000000800 */
[----:B------:R-:W5:Y:S01]  /*4bf80*/  LDL.LU R19, [R1+0x14d8] ;  /* 0x0014d80001137983 */ /* 0x000f620000300800 */
[----:B------:R-:W-:Y:S02]  /*4bf90*/  ISETP.LT.AND P2, PT, R20, UR4, !P0 ;  /* 0x0000000414007c0c */ /* 0x000fe4000c741270 */
[----:B------:R-:W-:Y:S01]  /*4bfa0*/  IADD3 R14, P6, R15, R0, RZ ;  /* 0x000000000f0e7210 */ /* 0x000fe20007fde0ff */
[----:B------:R-:W5:Y:S01]  /*4bfb0*/  LDL.LU R20, [R1+0x14dc] ;  /* 0x0014dc0001147983 */ /* 0x000f620000300800 */
[----:B---3--:R-:W-:Y:S01]  /*4bfc0*/  IMAD R13, R16, 0x2, R15 ;  /* 0x00000002100d7824 */ /* 0x008fe200078e020f */
[----:B------:R-:W-:Y:S01]  /*4bfd0*/  PRMT R18, R7, 0x7771, RZ ;  /* 0x0000777107127816 */ /* 0x000fe200000000ff */
[----:B------:R-:W3:Y:S01]  /*4bfe0*/  LDC R16, c[0x0][0x248] ;  /* 0x00009200ff107b82 */ /* 0x000ee20000000800 */
[----:B------:R-:W-:Y:S01]  /*4bff0*/  LEA.HI.X.SX32 R15, R15, R2, 0x1, P6 ;  /* 0x000000020f0f7211 */ /* 0x000fe200030f0eff */
[----:B------:R-:W-:Y:S01]  /*4c000*/  ULDC UR4, c[0x0][0x22c] ;  /* 0x00008b0000047ab9 */ /* 0x000fe20000000800 */
        /* <DEDUP_REMOVED lines=14> */
[----:B---3--:R-:W-:Y:S01]  /*4c0f0*/  IMAD R15, R16, 0x2, R13 ;  /* 0x00000002100f7824 */ /* 0x008fe200078e020d */
[----:B------:R-:W-:Y:S01]  /*4c100*/  LEA.HI.X.SX32 R13, R13, R2, 0x1, P6 ;  /* 0x000000020d0d7211 */ /* 0x000fe200030f0eff */
[----:B------:R-:W3:Y:S01]  /*4c110*/  LDC R16, c[0x0][0x248] ;  /* 0x00009200ff107b82 */ /* 0x000ee20000000800 */
        /* <DEDUP_REMOVED lines=14> */
[----:B-1----:R-:W-:Y:S01]  /*4c200*/  IMAD R13, R17, 0x2, R15 ;  /* 0x00000002110d7824 */ /* 0x002fe200078e020f */
[----:B------:R-:W-:Y:S01]  /*4c210*/  PRMT R18, R11, 0x7771, RZ ;  /* 0x000077710b127816 */ /* 0x000fe200000000ff */
[----:B------:R-:W1:Y:S01]  /*4c220*/  LDC R17, c[0x0][0x248] ;  /* 0x00009200ff117b82 */ /* 0x000e620000000800 */
[----:B------:R-:W-:Y:S01]  /*4c230*/  LEA.HI.X.SX32 R15, R15, R2, 0x1, P6 ;  /* 0x000000020f0f7211 */ /* 0x000fe200030f0eff */
[----:B------:R-:W-:Y:S01]  /*4c240*/  ULDC UR4, c[0x0][0x22c] ;  /* 0x00008b0000047ab9 */ /* 0x000fe20000000800 */
[----:B------:R-:W-:Y:S01]  /*4c250*/  IADD3 R12, P6, R13, R0, RZ ;  /* 0x000000000d0c7210 */ /* 0x000fe20007fde0ff */
[----:B------:R-:W5:Y:S04]  /*4c260*/  LDL.LU R23, [R1+0x14f4] ;  /* 0x0014f40001177983 */ /* 0x000f680000300800 */
[----:B------:R0:W-:Y:S02]  /*4c270*/  @P3 STG.E.U8 desc[UR10][R14.64], R18 ;  /* 0x000000120e003986 */ /* 0x0001e4000c10110a */
[----:B0-----:R-:W-:Y:S01]  /*4c280*/  IMAD R15, R3, 0x2, R13 ;  /* 0x00000002030f7824 */ /* 0x001fe200078e020d */
[----:B------:R-:W-:Y:S01]  /*4c290*/  LEA.HI.X.SX32 R13, R13, R2, 0x1, P6 ;  /* 0x000000020d0d7211 */ /* 0x000fe200030f0eff */
[----:B------:R-:W0:Y:S01]  /*4c2a0*/  LDC R3, c[0x0][0x248] ;  /* 0x00009200ff037b82 */ /* 0x000e220000000800 */
[----:B------:R-:W-:-:S02]  /*4c2b0*/  PRMT R18, R4, 0x7772, RZ ;  /* 0x0000777204127816 */ /* 0x000fc400000000ff */
        /* <DEDUP_REMOVED lines=8> */
[----:B-1----:R-:W-:Y:S02]  /*4c340*/  LEA.HI.X.SX32 R13, R18, R2, 0x1, P6 ;  /* 0x00000002120d7211 */ /* 0x002fe400030f0eff */
[----:B--2---:R-:W-:Y:S01]  /*4c350*/  ISETP.LT.AND P3, PT, R22, UR4, !P0 ;  /* 0x0000000416007c0c */ /* 0x004fe2000c761270 */
[----:B------:R-:W-:Y:S01]  /*4c360*/  ULDC UR4, c[0x0][0x22c] ;  /* 0x00008b0000047ab9 */ /* 0x000fe20000000800 */
[----:B------:R-:W2:Y:S01]  /*4c370*/  LDL.LU R22, [R1+0x14e4] ;  /* 0x0014e40001167983 */ /* 0x000ea20000300800 */
[----:B----4-:R-:W-:Y:S01]  /*4c380*/  ISETP.LT.AND P4, PT, R21, UR4, !P0 ;  /* 0x0000000415007c0c */ /* 0x010fe2000c781270 */
[----:B------:R-:W-:Y:S01]  /*4c390*/  ULDC UR4, c[0x0][0x22c] ;  /* 0x00008b0000047ab9 */ /* 0x000fe20000000800 */
[----:B------:R-:W-:-:S05]  /*4c3a0*/  PRMT R21, R6, 0x7772, RZ ;  /* 0x0000777206157816 */ /* 0x000fca00000000ff */
[----:B------:R1:W-:Y:S01]  /*4c3b0*/  @P2 STG.E.U8 desc[UR10][R12.64], R21 ;  /* 0x000000150c002986 */ /* 0x0003e2000c10110a */
[----:B-----5:R-:W-:Y:S01]  /*4c3c0*/  ISETP.LT.AND P5, PT, R19, UR4, !P0 ;  /* 0x0000000413007c0c */ /* 0x020fe2000c7a1270 */
[----:B------:R-:W-:Y:S01]  /*4c3d0*/  IMAD R19, R17, 0x2, R18 ;  /* 0x0000000211137824 */ /* 0x000fe200078e0212 */
[----:B------:R-:W-:Y:S01]  /*4c3e0*/  ULDC UR4, c[0x0][0x22c] ;  /* 0x00008b0000047ab9 */ /* 0x000fe20000000800 */
[----:B------:R-:W4:Y:S03]  /*4c3f0*/  LDC R17, c[0x0][0x248] ;  /* 0x00009200ff117b82 */ /* 0x000f260000000800 */
[----:B-1----:R-:W-:-:S04]  /*4c400*/  IADD3 R12, P2, R19, R0, RZ ;  /* 0x00000000130c7210 */ /* 0x002fc80007f5e0ff */
[----:B------:R-:W-:Y:S01]  /*4c410*/  LEA.HI.X.SX32 R13, R19, R2, 0x1, P2 ;  /* 0x00000002130d7211 */ /* 0x000fe200010f0eff */
[----:B------:R-:W1:Y:S01]  /*4c420*/  LDC R18, c[0x0][0x248] ;  /* 0x00009200ff127b82 */ /* 0x000e620000000800 */
[----:B------:R-:W-:Y:S01]  /*4c430*/  ISETP.LT.AND P2, PT, R20, UR4, !P0 ;  /* 0x0000000414007c0c */ /* 0x000fe2000c741270 */
[----:B0-----:R-:W-:Y:S01]  /*4c440*/  IMAD R3, R3, 0x2, R19 ;  /* 0x0000000203037824 */ /* 0x001fe200078e0213 */
[----:B------:R-:W5:Y:S01]  /*4c450*/  LDL.LU R20, [R1+0x14f8] ;  /* 0x0014f80001147983 */ /* 0x000f620000300800 */
[----:B------:R-:W-:Y:S01]  /*4c460*/  PRMT R19, R7, 0x7772, RZ ;  /* 0x0000777207137816 */ /* 0x000fe200000000ff */
[----:B------:R-:W-:Y:S02]  /*4c470*/  ULDC UR4, c[0x0][0x22c] ;  /* 0x00008b0000047ab9 */ /* 0x000fe40000000800 */
[C---:B------:R-:W-:Y:S01]  /*4c480*/  IADD3 R14, P6, R3.reuse, R0, RZ ;  /* 0x00000000030e7210 */ /* 0x040fe20007fde0ff */
[----:B------:R-:W5:Y:S01]  /*4c490*/  LDL.LU R28, [R1+0x149c] ;  /* 0x00149c00011c7983 */ /* 0x000f620000300800 */
[----:B------:R-:W-:Y:S01]  /*4c4a0*/  PRMT R25, R8, 0x7772, RZ ;  /* 0x0000777208197816 */ /* 0x000fe200000000ff */
[----:B---3--:R-:W-:Y:S01]  /*4c4b0*/  IMAD R21, R16, 0x2, R3 ;  /* 0x0000000210157824 */ /* 0x008fe200078e0203 */
[----:B------:R-:W-:Y:S01]  /*4c4c0*/  LEA.HI.X.SX32 R15, R3, R2, 0x1, P6 ;  /* 0x00000002030f7211 */ /* 0x000fe200030f0eff */
[----:B------:R0:W-:Y:S01]  /*4c4d0*/  @P3 STG.E.U8 desc[UR10][R12.64], R19 ;  /* 0x000000130c003986 */ /* 0x0001e2000c10110a */
[----:B------:R-:W3:Y:S01]  /*4c4e0*/  LDC R3, c[0x0][0x248] ;  /* 0x00009200ff037b82 */ /* 0x000ee20000000800 */
[----:B----4-:R-:W-:-:S02]  /*4c4f0*/  IMAD R17, R17, 0x2, R21 ;  /* 0x0000000211117824 */ /* 0x010fc400078e0215 */
[----:B------:R4:W-:Y:S01]  /*4c500*/  @P4 STG.E.U8 desc[UR10][R14.64], R25 ;  /* 0x000000190e004986 */ /* 0x0009e2000c10110a */
[----:B------:R-:W-:Y:S01]  /*4c510*/  ISETP.LT.AND P3, PT, R23, UR4, !P0 ;  /* 0x0000000417007c0c */ /* 0x000fe2000c761270 */
[----:B------:R-:W-:Y:S02]  /*4c520*/  ULDC UR4, c[0x0][0x22c] ;  /* 0x00008b0000047ab9 */ /* 0x000fe40000000800 */
[----:B------:R-:W3:Y:S01]  /*4c530*/  LDL.LU R26, [R1+0x1498] ;  /* 0x00149800011a7983 */ /* 0x000ee20000300800 */
[----:B0-----:R-:W-:-:S03]  /*4c540*/  IADD3 R12, P4, R21, R0, RZ ;  /* 0x00000000150c7210 */ /* 0x001fc60007f9e0ff */
[----:B------:R-:W3:Y:S01]  /*4c550*/  LDL.LU R24, [R1+0x1494] ;  /* 0x0014940001187983 */ /* 0x000ee20000300800 */
[----:B------:R-:W0:Y:S01]  /*4c560*/  LDC R19, c[0x0][0x248] ;  /* 0x00009200ff137b82 */ /* 0x000e220000000800 */
[----:B------:R-:W-:Y:S02]  /*4c570*/  LEA.HI.X.SX32 R13, R21, R2, 0x1, P4 ;  /* 0x00000002150d7211 */ /* 0x000fe400020f0eff */
[----:B----4-:R-:W-:-:S04]  /*4c580*/  IADD3 R14, P4, R17, R0, RZ ;  /* 0x00000000110e7210 */ /* 0x010fc80007f9e0ff */
[----:B------:R-:W-:Y:S02]  /*4c590*/  LEA.HI.X.SX32 R15, R17, R2, 0x1, P4 ;  /* 0x00000002110f7211 */ /* 0x000fe400020f0eff */
[----:B--2---:R-:W-:Y:S01]  /*4c5a0*/  ISETP.LT.AND P6, PT, R22, UR4, !P0 ;  /* 0x0000000416007c0c */ /* 0x004fe2000c7c1270 */
[----:B------:R-:W-:Y:S01]  /*4c5b0*/  ULDC UR4, c[0x0][0x22c] ;  /* 0x00008b0000047ab9 */ /* 0x000fe20000000800 */
[----:B------:R-:W2:Y:S01]  /*4c5c0*/  LDL.LU R22, [R1+0x1480] ;  /* 0x0014800001167983 */ /* 0x000ea20000300800 */
[----:B-----5:R-:W-:Y:S01]  /*4c5d0*/  ISETP.LT.AND P4, PT, R20, UR4, !P0 ;  /* 0x0000000414007c0c */ /* 0x020fe2000c781270 */
[----:B-1----:R-:W-:Y:S02]  /*4c5e0*/  IMAD R21, R18, 0x2, R17 ;  /* 0x0000000212157824 */ /* 0x002fe400078e0211 */
[----:B------:R-:W4:Y:S01]  /*4c5f0*/  LDL.LU R20, [R1+0x138c] ;  /* 0x00138c0001147983 */ /* 0x000f220000300800 */
[----:B------:R-:W-:Y:S01]  /*4c600*/  PRMT R27, R9, 0x7772, RZ ;  /* 0x00007772091b7816 */ /* 0x000fe200000000ff */
[----:B------:R-:W1:Y:S01]  /*4c610*/  LDC R18, c[0x0][0x248] ;  /* 0x00009200ff127b82 */ /* 0x000e620000000800 */
[----:B------:R-:W-:Y:S01]  /*4c620*/  PRMT R23, R10, 0x7772, RZ ;  /* 0x000077720a177816 */ /* 0x000fe200000000ff */
[----:B------:R-:W-:-:S02]  /*4c630*/  ULDC UR4, c[0x0][0x22c] ;  /* 0x00008b0000047ab9 */ /* 0x000fc40000000800 */
[----:B------:R-:W-:Y:S01]  /*4c640*/  @P5 STG.E.U8 desc[UR10][R12.64], R27 ;  /* 0x0000001b0c005986 */ /* 0x000fe2000c10110a */
[----:B------:R-:W-:-:S04]  /*4c650*/  IADD3 R16, P5, R21, R0, RZ ;  /* 0x0000000015107210 */ /* 0x000fc80007fbe0ff */
[----:B------:R-:W-:Y:S01]  /*4c660*/  LEA.HI.X.SX32 R17, R21, R2, 0x1, P5 ;  /* 0x0000000215117211 */ /* 0x000fe200028f0eff */
[----:B---3--:R-:W-:Y:S02]  /*4c670*/  IMAD R21, R3, 0x2, R21 ;  /* 0x0000000203157824 */ /* 0x008fe400078e0215 */
[----:B------:R-:W3:Y:S01]  /*4c680*/  LDC R3, c[0x0][0x248] ;  /* 0x00009200ff037b82 */ /* 0x000ee20000000800 */
[----:B------:R0:W-:Y:S01]  /*4c690*/  @P2 STG.E.U8 desc[UR10][R14.64], R23 ;  /* 0x000000170e002986 */ /* 0x0001e2000c10110a */
[----:B------:R-:W-:-:S05]  /*4c6a0*/  PRMT R25, R11, 0x7772, RZ ;  /* 0x000077720b197816 */ /* 0x000fca00000000ff */
[----:B------:R5:W-:Y:S01]  /*4c6b0*/  @P3 STG.E.U8 desc[UR10][R16.64], R25 ;  /* 0x0000001910003986 */ /* 0x000be2000c10110a */
[----:B0-----:R-:W-:Y:S02]  /*4c6c0*/  IMAD R23, R19, 0x2, R21 ;  /* 0x0000000213177824 */ /* 0x001fe400078e0215 */
[----:B------:R-:W0:Y:S01]  /*4c6d0*/  LDC R19, c[0x0][0x248] ;  /* 0x00009200ff137b82 */ /* 0x000e220000000800 */
[-C--:B------:R-:W-:Y:S02]  /*4c6e0*/  IADD3 R12, P3, R21, R0.reuse, RZ ;  /* 0x00000000150c7210 */ /* 0x080fe40007f7e0ff */
[----:B------:R-:W-:-:S05]  /*4c6f0*/  IADD3 R14, P5, R23, R0, RZ ;  /* 0x00000000170e7210 */ /* 0x000fca0007fbe0ff */
[----:B-----5:R-:W5:Y:S01]  /*4c700*/  LDC R16, c[0x0][0x248] ;  /* 0x00009200ff107b82 */ /* 0x020f620000000800 */
[-C--:B------:R-:W-:Y:S02]  /*4c710*/  LEA.HI.X.SX32 R13, R21, R2.reuse, 0x1, P3 ;  /* 0x00000002150d7211 */ /* 0x080fe400018f0eff */
[----:B------:R-:W-:Y:S02]  /*4c720*/  PRMT R21, R4, 0x7773, RZ ;  /* 0x0000777304157816 */ /* 0x000fe400000000ff */
[----:B------:R-:W-:-:S03]  /*4c730*/  LEA.HI.X.SX32 R15, R23, R2, 0x1, P5 ;  /* 0x00000002170f7211 */ /* 0x000fc600028f0eff */
[----:B------:R-:W5:Y:S01]  /*4c740*/  LDC R17, c[0x0][0x248] ;  /* 0x00009200ff117b82 */ /* 0x000f620000000800 */
[----:B-1----:R-:W-:Y:S01]  /*4c750*/  IMAD R23, R18, 0x2, R23 ;  /* 0x0000000212177824 */ /* 0x002fe200078e0217 */
[----:B------:R-:W-:Y:S01]  /*4c760*/  ISETP.LT.AND P2, PT, R28, UR4, !P0 ;  /* 0x000000041c007c0c */ /* 0x000fe2000c741270 */
[----:B------:R1:W-:Y:S01]  /*4c770*/  @P6 STG.E.U8 desc[UR10][R12.64], R21 ;  /* 0x000000150c006986 */ /* 0x0003e2000c10110a */
[----:B------:R-:W-:Y:S01]  /*4c780*/  PRMT R25, R5, 0x7773, RZ ;  /* 0x0000777305197816 */ /* 0x000fe200000000ff */
[----:B---3--:R-:W-:Y:S01]  /*4c790*/  IMAD R3, R3, 0x2, R23 ;  /* 0x0000000203037824 */ /* 0x008fe200078e0217 */
[----:B------:R-:W-:Y:S01]  /*4c7a0*/  IADD3 R4, P6, R23, R0, RZ ;  /* 0x0000000017047210 */ /* 0x000fe20007fde0ff */
[----:B------:R-:W-:-:S03]  /*4c7b0*/  ULDC UR4, c[0x0][0x22c] ;  /* 0x00008b0000047ab9 */ /* 0x000fc60000000800 */
[----:B------:R-:W-:Y:S01]  /*4c7c0*/  LEA.HI.X.SX32 R5, R23, R2, 0x1, P6 ;  /* 0x0000000217057211 */ /* 0x000fe200030f0eff */
[----:B-1----:R-:W1:Y:S01]  /*4c7d0*/  LDC R12, c[0x0][0x248] ;  /* 0x00009200ff0c7b82 */ /* 0x002e620000000800 */
[----:B------:R-:W-:Y:S01]  /*4c7e0*/  PRMT R21, R6, 0x7773, RZ ;  /* 0x0000777306157816 */ /* 0x000fe200000000ff */
[----:B0-----:R-:W-:Y:S01]  /*4c7f0*/  IMAD R19, R19, 0x2, R3 ;  /* 0x0000000213137824 */ /* 0x001fe200078e0203 */
[----:B------:R-:W-:Y:S01]  /*4c800*/  ISETP.LT.AND P3, PT, R26, UR4, !P0 ;  /* 0x000000041a007c0c */ /* 0x000fe2000c761270 */
[----:B------:R-:W-:Y:S01]  /*4c810*/  ULDC UR4, c[0x0][0x22c] ;  /* 0x00008b0000047ab9 */ /* 0x000fe20000000800 */
[----:B------:R5:W-:Y:S01]  /*4c820*/  @P4 STG.E.U8 desc[UR10][R14.64], R25 ;  /* 0x000000190e004986 */ /* 0x000be2000c10110a */
[----:B------:R-:W-:Y:S02]  /*4c830*/  PRMT R29, R8, 0x7773, RZ ;  /* 0x00007773081d7816 */ /* 0x000fe400000000ff */
[----:B------:R-:W-:Y:S01]  /*4c840*/  ISETP.LT.AND P5, PT, R24, UR4, !P0 ;  /* 0x0000000418007c0c */ /* 0x000fe2000c7a1270 */
[----:B------:R0:W-:Y:S01]  /*4c850*/  @P2 STG.E.U8 desc[UR10][R4.64], R21 ;  /* 0x0000001504002986 */ /* 0x0001e2000c10110a */
[----:B------:R-:W-:Y:S01]  /*4c860*/  IADD3 R8, P2, R3, R0, RZ ;  /* 0x0000000003087210 */ /* 0x000fe20007f5e0ff */
[----:B------:R-:W-:Y:S01]  /*4c870*/  ULDC UR4, c[0x0][0x22c] ;  /* 0x00008b0000047ab9 */ /* 0x000fe20000000800 */
[----:B------:R-:W-:-:S02]  /*4c880*/  PRMT R27, R9, 0x7773, RZ ;  /* 0x00007773091b7816 */ /* 0x000fc400000000ff */
[----:B------:R-:W-:Y:S01]  /*4c890*/  PRMT R13, R7, 0x7773, RZ ;  /* 0x00007773070d7816 */ /* 0x000fe200000000ff */
[----:B-----5:R-:W-:Y:S01]  /*4c8a0*/  IMAD R15, R16, 0x2, R19 ;  /* 0x00000002100f7824 */ /* 0x020fe200078e0213 */
[----:B------:R-:W-:-:S03]  /*4c8b0*/  LEA.HI.X.SX32 R9, R3, R2, 0x1, P2 ;  /* 0x0000000203097211 */ /* 0x000fc600010f0eff */
[----:B------:R-:W-:Y:S01]  /*4c8c0*/  IMAD R17, R17, 0x2, R15 ;  /* 0x0000000211117824 */ /* 0x000fe200078e020f */
[-C--:B------:R-:W-:Y:S01]  /*4c8d0*/  IADD3 R6, P6, R19, R0.reuse, RZ ;  /* 0x0000000013067210 */ /* 0x080fe20007fde0ff */
[----:B------:R3:W-:Y:S01]  /*4c8e0*/  @P3 STG.E.U8 desc[UR10][R8.64], R13 ;  /* 0x0000000d08003986 */ /* 0x0007e2000c10110a */
[----:B------:R-:W-:Y:S02]  /*4c8f0*/  PRMT R25, R10, 0x7773, RZ ;  /* 0x000077730a197816 */ /* 0x000fe400000000ff */
[-C--:B0-----:R-:W-:Y:S02]  /*4c900*/  IADD3 R4, P2, R15, R0.reuse, RZ ;  /* 0x000000000f047210 */ /* 0x081fe40007f5e0ff */
[----:B------:R-:W-:Y:S01]  /*4c910*/  IADD3 R10, P3, R17, R0, RZ ;  /* 0x00000000110a7210 */ /* 0x000fe20007f7e0ff */
[----:B-1----:R-:W-:Y:S01]  /*4c920*/  IMAD R3, R12, 0x2, R17 ;  /* 0x000000020c037824 */ /* 0x002fe200078e0211 */
[----:B------:R-:W-:Y:S02]  /*4c930*/  LEA.HI.X.SX32 R7, R19, R2, 0x1, P6 ;  /* 0x0000000213077211 */ /* 0x000fe400030f0eff */
[----:B------:R-:W-:-:S02]  /*4c940*/  PRMT R23, R11, 0x7773, RZ ;  /* 0x000077730b177816 */ /* 0x000fc400000000ff */
[-C--:B------:R-:W-:Y:S02]  /*4c950*/  LEA.HI.X.SX32 R5, R15, R2.reuse, 0x1, P2 ;  /* 0x000000020f057211 */ /* 0x080fe400010f0eff */
[----:B------:R-:W-:Y:S01]  /*4c960*/  LEA.HI.X.SX32 R11, R17, R2, 0x1, P3 ;  /* 0x00000002110b7211 */ /* 0x000fe200018f0eff */
[----:B------:R3:W-:Y:S01]  /*4c970*/  @P5 STG.E.U8 desc[UR10][R6.64], R29 ;  /* 0x0000001d06005986 */ /* 0x0007e2000c10110a */
[----:B------:R-:W-:-:S04]  /*4c980*/  IADD3 R14, P2, R3, R0, RZ ;  /* 0x00000000030e7210 */ /* 0x000fc80007f5e0ff */
[----:B------:R-:W-:Y:S02]  /*4c990*/  LEA.HI.X.SX32 R15, R3, R2, 0x1, P2 ;  /* 0x00000002030f7211 */ /* 0x000fe400010f0eff */
[----:B--2---:R-:W-:Y:S01]  /*4c9a0*/  ISETP.LT.AND P4, PT, R22, UR4, !P0 ;  /* 0x0000000416007c0c */ /* 0x004fe2000c781270 */
[----:B------:R-:W-:-:S12]  /*4c9b0*/  ULDC UR4, c[0x0][0x22c] ;  /* 0x00008b0000047ab9 */ /* 0x000fd80000000800 */
[----:B------:R3:W-:Y:S01]  /*4c9c0*/  @P4 STG.E.U8 desc[UR10][R4.64], R27 ;  /* 0x0000001b04004986 */ /* 0x0007e2000c10110a */
[----:B----4-:R-:W-:-:S13]  /*4c9d0*/  ISETP.LT.AND P0, PT, R20, UR4, !P0 ;  /* 0x0000000414007c0c */ /* 0x010fda000c701270 */
[----:B------:R3:W-:Y:S01]  /*4c9e0*/  @P0 STG.E.U8 desc[UR10][R10.64], R25 ;  /* 0x000000190a000986 */ /* 0x0007e2000c10110a */
[----:B------:R-:W-:Y:S05]  /*4c9f0*/  @!P1 EXIT ;  /* 0x000000000000994d */ /* 0x000fea0003800000 */
[----:B------:R-:W-:Y:S01]  /*4ca00*/  STG.E.U8 desc[UR10][R14.64], R23 ;  /* 0x000000170e007986 */ /* 0x000fe2000c10110a */
[----:B------:R-:W-:Y:S05]  /*4ca10*/  EXIT ;  /* 0x000000000000794d */ /* 0x000fea0003800000 */
.L_x_2:
[----:B------:R-:W-:-:S00]  /*4ca20*/  BRA `(.L_x_2) ;  /* 0xfffffffc00fc7947 */ /* 0x000fc0000383ffff */
[----:B------:R-:W-:-:S00]  /*4ca30*/  NOP ;  /* 0x0000000000007918 */ /* 0x000fc00000000000 */
        /* <DEDUP_REMOVED lines=12> */
.L_x_3:


//--------------------- .nv.shared.matmul_kernel  --------------------------
	.section	.nv.shared.matmul_kernel,"aw",@nobits
	.sectionflags	@""
	.align	16
	.zero		1024


//--------------------- .nv.shared.reserved.0     --------------------------
	.section	.nv.shared.reserved.0,"aw",@nobits
	.weak		__nv_reservedSMEM_offset_0_alias
	.size		__nv_reservedSMEM_offset_0_alias, 0, 0
	.other		__nv_reservedSMEM_offset_0_alias,@"STO_CUDA_RESERVED_SHARED STV_DEFAULT"
__nv_reservedSMEM_offset_0_alias:
	.zero		0


//--------------------- .nv.constant0.matmul_kernel --------------------------
	.section	.nv.constant0.matmul_kernel,"a",@progbits
	.sectionflags	@""
	.align	4
.nv.constant0.matmul_kernel:
	.zero		608


//--------------------- SYMBOLS --------------------------

	.type		.nv.reservedSmem.offset0,@object
	.size		.nv.reservedSmem.offset0,0x4
